// auto-generated by cutlass_sweep.gemm — config: {"arch": "sm_90", "cluster_m": 2, "cluster_n": 1, "dtype": "fp16", "dtype_b": "fp16", "layout": "nt", "stages": 0, "tile_k": 64, "tile_m": 384, "tile_n": 160}
#include "cutlass/cutlass.h"
#include "cutlass/gemm/collective/collective_builder.hpp"
#include "cutlass/gemm/device/gemm_universal_adapter.h"
#include "cutlass/gemm/kernel/gemm_universal.hpp"
#include "cutlass/epilogue/collective/collective_builder.hpp"

using ElemA = cutlass::half_t;
using ElemB = cutlass::half_t;
using ElemCD = cutlass::half_t;
using Acc  = float;
using TileShape    = cute::Shape<cute::_384, cute::_160, cute::_64>;
using ClusterShape = cute::Shape<cute::_2, cute::_1, cute::_1>;

using CollectiveEpilogue = typename cutlass::epilogue::collective::CollectiveBuilder<
    cutlass::arch::Sm90, cutlass::arch::OpClassTensorOp,
    TileShape, ClusterShape,
    cutlass::epilogue::collective::EpilogueTileAuto,
    Acc, Acc,
    ElemCD, cutlass::layout::RowMajor, 128 / cutlass::sizeof_bits<ElemCD>::value,
    ElemCD, cutlass::layout::RowMajor, 128 / cutlass::sizeof_bits<ElemCD>::value,
    cutlass::epilogue::collective::EpilogueScheduleAuto
  >::CollectiveOp;

using CollectiveMainloop = typename cutlass::gemm::collective::CollectiveBuilder<
    cutlass::arch::Sm90, cutlass::arch::OpClassTensorOp,
    ElemA, cutlass::layout::RowMajor, 128 / cutlass::sizeof_bits<ElemA>::value,
    ElemB, cutlass::layout::ColumnMajor, 128 / cutlass::sizeof_bits<ElemB>::value,
    Acc,
    TileShape, ClusterShape,
    cutlass::gemm::collective::StageCountAutoCarveout<static_cast<int>(sizeof(typename CollectiveEpilogue::SharedStorage))>,
    cutlass::gemm::collective::KernelScheduleAuto
  >::CollectiveOp;

using GemmKernel = cutlass::gemm::kernel::GemmUniversal<
    cute::Shape<int,int,int,int>,
    CollectiveMainloop,
    CollectiveEpilogue
>;
using Gemm = cutlass::gemm::device::GemmUniversalAdapter<GemmKernel>;

// Force the device kernel symbol into the cubin without needing a host main.
auto* _anchor = &cutlass::device_kernel<GemmKernel>;


// ===== COMPILED SASS (sm_90a) =====

	.target	sm_90a

	.elftype	@"ET_EXEC"


//--------------------- .note.nv.tkinfo           --------------------------
	.section	.note.nv.tkinfo,"",@"SHT_NOTE"
	.sectionflags	@"SHF_NOTE_NV_TKINFO"
	.tkinfo
        /*0018*/ 	.word	0x00000002
        /*0030*/ 	.string	""
        /*0030*/ 	.string	"ptxas"
        /*0030*/ 	.string	"Cuda compilation tools, release 13.0, V13.0.88"
        /*0030*/ 	.string	"Build cuda_13.0.r13.0/compiler.36424714_0"
        /*0030*/ 	.string	"-arch sm_90a -m 64 "



//--------------------- .note.nv.cuinfo           --------------------------
	.section	.note.nv.cuinfo,"",@"SHT_NOTE"
	.sectionflags	@"SHF_NOTE_NV_CUINFO"
        /*0018*/ 	.short	0x0002
        /*001a*/ 	.short	0x005a
        /*001c*/ 	.short	0x0082
	.zero		2


//--------------------- .nv.info                  --------------------------
	.section	.nv.info,"",@"SHT_CUDA_INFO"
	.align	4


	//----- nvinfo : EIATTR_REGCOUNT
	.align		4
        /*0000*/ 	.byte	0x04, 0x2f
        /*0002*/ 	.short	(.L_15 - .L_14)
	.align		4
.L_14:
        /*0004*/ 	.word	index@(_ZN7cutlass13device_kernelINS_4gemm6kernel13GemmUniversalIN4cute5tupleIJiiiiEEENS1_10collective13CollectiveMmaINS1_34MainloopSm90TmaGmmaWarpSpecializedILi3ENS5_IJNS4_1CILi2EEENSA_ILi1EEESC_EEENS1_35KernelTmaWarpSpecializedCooperativeEEENS5_IJNSA_ILi384EEENSA_ILi160EEENSA_ILi64EEEEEENS_6half_tENS5_IJlSC_lEEESK_SL_NS4_8TiledMMAINS4_8MMA_AtomIJNS4_4SM904GMMA25MMA_64x32x16_F32F16F16_SSILNSP_5MajorE0ELSR_0ELNSP_7ScaleInE1ELSS_1EEEEEENS4_6LayoutISD_NS5_IJSC_NSA_ILi0EEESW_EEEEENS5_IJNS4_10UnderscoreESZ_SZ_EEEEENS4_13SM90_TMA_LOADENS4_14ComposedLayoutINS4_7SwizzleILi3ELi4ELi3EEENS4_18smem_ptr_flag_bitsILi16EEENSV_INS5_IJNSA_ILi8EEESI_EEENS5_IJSI_SC_EEEEEEEvNS4_8identityENS4_23SM90_TMA_LOAD_MULTICASTES1C_vS1D_EENS_8epilogue10collective6detail29Sm90TmaWarpSpecializedAdapterINS1H_15DefaultEpilogueISK_SL_SL_NS1G_6thread17LinearCombinationISK_Li1EffLNS1L_9ScaleType4KindE0ELNS_15FloatRoundStyleE2ESK_EENS1_15EpilogueDefaultEEEEEvvEEEEvNT_6ParamsE)
        /*0008*/ 	.word	0x000000a8


	//----- nvinfo : EIATTR_FRAME_SIZE
	.align		4
.L_15:
        /*000c*/ 	.byte	0x04, 0x11
        /*000e*/ 	.short	(.L_17 - .L_16)
	.align		4
.L_16:
        /*0010*/ 	.word	index@(_ZN7cutlass13device_kernelINS_4gemm6kernel13GemmUniversalIN4cute5tupleIJiiiiEEENS1_10collective13CollectiveMmaINS1_34MainloopSm90TmaGmmaWarpSpecializedILi3ENS5_IJNS4_1CILi2EEENSA_ILi1EEESC_EEENS1_35KernelTmaWarpSpecializedCooperativeEEENS5_IJNSA_ILi384EEENSA_ILi160EEENSA_ILi64EEEEEENS_6half_tENS5_IJlSC_lEEESK_SL_NS4_8TiledMMAINS4_8MMA_AtomIJNS4_4SM904GMMA25MMA_64x32x16_F32F16F16_SSILNSP_5MajorE0ELSR_0ELNSP_7ScaleInE1ELSS_1EEEEEENS4_6LayoutISD_NS5_IJSC_NSA_ILi0EEESW_EEEEENS5_IJNS4_10UnderscoreESZ_SZ_EEEEENS4_13SM90_TMA_LOADENS4_14ComposedLayoutINS4_7SwizzleILi3ELi4ELi3EEENS4_18smem_ptr_flag_bitsILi16EEENSV_INS5_IJNSA_ILi8EEESI_EEENS5_IJSI_SC_EEEEEEEvNS4_8identityENS4_23SM90_TMA_LOAD_MULTICASTES1C_vS1D_EENS_8epilogue10collective6detail29Sm90TmaWarpSpecializedAdapterINS1H_15DefaultEpilogueISK_SL_SL_NS1G_6thread17LinearCombinationISK_Li1EffLNS1L_9ScaleType4KindE0ELNS_15FloatRoundStyleE2ESK_EENS1_15EpilogueDefaultEEEEEvvEEEEvNT_6ParamsE)
        /*0014*/ 	.word	0x000001c8


	//----- nvinfo : EIATTR_MIN_STACK_SIZE
	.align		4
.L_17:
        /*0018*/ 	.byte	0x04, 0x12
        /*001a*/ 	.short	(.L_19 - .L_18)
	.align		4
.L_18:
        /*001c*/ 	.word	index@(_ZN7cutlass13device_kernelINS_4gemm6kernel13GemmUniversalIN4cute5tupleIJiiiiEEENS1_10collective13CollectiveMmaINS1_34MainloopSm90TmaGmmaWarpSpecializedILi3ENS5_IJNS4_1CILi2EEENSA_ILi1EEESC_EEENS1_35KernelTmaWarpSpecializedCooperativeEEENS5_IJNSA_ILi384EEENSA_ILi160EEENSA_ILi64EEEEEENS_6half_tENS5_IJlSC_lEEESK_SL_NS4_8TiledMMAINS4_8MMA_AtomIJNS4_4SM904GMMA25MMA_64x32x16_F32F16F16_SSILNSP_5MajorE0ELSR_0ELNSP_7ScaleInE1ELSS_1EEEEEENS4_6LayoutISD_NS5_IJSC_NSA_ILi0EEESW_EEEEENS5_IJNS4_10UnderscoreESZ_SZ_EEEEENS4_13SM90_TMA_LOADENS4_14ComposedLayoutINS4_7SwizzleILi3ELi4ELi3EEENS4_18smem_ptr_flag_bitsILi16EEENSV_INS5_IJNSA_ILi8EEESI_EEENS5_IJSI_SC_EEEEEEEvNS4_8identityENS4_23SM90_TMA_LOAD_MULTICASTES1C_vS1D_EENS_8epilogue10collective6detail29Sm90TmaWarpSpecializedAdapterINS1H_15DefaultEpilogueISK_SL_SL_NS1G_6thread17LinearCombinationISK_Li1EffLNS1L_9ScaleType4KindE0ELNS_15FloatRoundStyleE2ESK_EENS1_15EpilogueDefaultEEEEEvvEEEEvNT_6ParamsE)
        /*0020*/ 	.word	0x000001c8
.L_19:


//--------------------- .nv.compat                --------------------------
	.section	.nv.compat,"",@"SHT_CUDA_COMPAT_INFO"
	.align	4
        /*0000*/ 	.byte	0x02, 0x09, 0x01, 0x00, 0x02, 0x02, 0x04, 0x00, 0x02, 0x05, 0x05, 0x00, 0x03, 0x07, 0x01, 0x01
        /*0010*/ 	.byte	0x02, 0x03, 0x01, 0x00, 0x02, 0x06, 0x01, 0x00, 0x04, 0x0b, 0x08, 0x00, 0x00, 0x00, 0x00, 0x00
        /*0020*/ 	.byte	0x00, 0x00, 0x00, 0x00


//--------------------- .nv.info._ZN7cutlass13device_kernelINS_4gemm6kernel13GemmUniversalIN4cute5tupleIJiiiiEEENS1_10collective13CollectiveMmaINS1_34MainloopSm90TmaGmmaWarpSpecializedILi3ENS5_IJNS4_1CILi2EEENSA_ILi1EEESC_EEENS1_35KernelTmaWarpSpecializedCooperativeEEENS5_IJNSA_ILi384EEENSA_ILi160EEENSA_ILi64EEEEEENS_6half_tENS5_IJlSC_lEEESK_SL_NS4_8TiledMMAINS4_8MMA_AtomIJNS4_4SM904GMMA25MMA_64x32x16_F32F16F16_SSILNSP_5MajorE0ELSR_0ELNSP_7ScaleInE1ELSS_1EEEEEENS4_6LayoutISD_NS5_IJSC_NSA_ILi0EEESW_EEEEENS5_IJNS4_10UnderscoreESZ_SZ_EEEEENS4_13SM90_TMA_LOADENS4_14ComposedLayoutINS4_7SwizzleILi3ELi4ELi3EEENS4_18smem_ptr_flag_bitsILi16EEENSV_INS5_IJNSA_ILi8EEESI_EEENS5_IJSI_SC_EEEEEEEvNS4_8identityENS4_23SM90_TMA_LOAD_MULTICASTES1C_vS1D_EENS_8epilogue10collective6detail29Sm90TmaWarpSpecializedAdapterINS1H_15DefaultEpilogueISK_SL_SL_NS1G_6thread17LinearCombinationISK_Li1EffLNS1L_9ScaleType4KindE0ELNS_15FloatRoundStyleE2ESK_EENS1_15EpilogueDefaultEEEEEvvEEEEvNT_6ParamsE --------------------------
	.section	.nv.info._ZN7cutlass13device_kernelINS_4gemm6kernel13GemmUniversalIN4cute5tupleIJiiiiEEENS1_10collective13CollectiveMmaINS1_34MainloopSm90TmaGmmaWarpSpecializedILi3ENS5_IJNS4_1CILi2EEENSA_ILi1EEESC_EEENS1_35KernelTmaWarpSpecializedCooperativeEEENS5_IJNSA_ILi384EEENSA_ILi160EEENSA_ILi64EEEEEENS_6half_tENS5_IJlSC_lEEESK_SL_NS4_8TiledMMAINS4_8MMA_AtomIJNS4_4SM904GMMA25MMA_64x32x16_F32F16F16_SSILNSP_5MajorE0ELSR_0ELNSP_7ScaleInE1ELSS_1EEEEEENS4_6LayoutISD_NS5_IJSC_NSA_ILi0EEESW_EEEEENS5_IJNS4_10UnderscoreESZ_SZ_EEEEENS4_13SM90_TMA_LOADENS4_14ComposedLayoutINS4_7SwizzleILi3ELi4ELi3EEENS4_18smem_ptr_flag_bitsILi16EEENSV_INS5_IJNSA_ILi8EEESI_EEENS5_IJSI_SC_EEEEEEEvNS4_8identityENS4_23SM90_TMA_LOAD_MULTICASTES1C_vS1D_EENS_8epilogue10collective6detail29Sm90TmaWarpSpecializedAdapterINS1H_15DefaultEpilogueISK_SL_SL_NS1G_6thread17LinearCombinationISK_Li1EffLNS1L_9ScaleType4KindE0ELNS_15FloatRoundStyleE2ESK_EENS1_15EpilogueDefaultEEEEEvvEEEEvNT_6ParamsE,"",@"SHT_CUDA_INFO"
	.sectionflags	@""
	.align	4


	//----- nvinfo : EIATTR_CUDA_API_VERSION
	.align		4
        /*0000*/ 	.byte	0x04, 0x37
        /*0002*/ 	.short	(.L_21 - .L_20)
.L_20:
        /*0004*/ 	.word	0x00000082


	//----- nvinfo : EIATTR_KPARAM_INFO
	.align		4
.L_21:
        /*0008*/ 	.byte	0x04, 0x17
        /*000a*/ 	.short	(.L_23 - .L_22)
.L_22:
        /*000c*/ 	.word	0x00000000
        /*0010*/ 	.short	0x0000
        /*0012*/ 	.short	0x0070
        /*0014*/ 	.byte	0x00, 0xf0, 0x01, 0x10


	//----- nvinfo : EIATTR_SPARSE_MMA_MASK
	.align		4
.L_23:
        /*0018*/ 	.byte	0x03, 0x50
        /*001a*/ 	.short	0x0000


	//----- nvinfo : EIATTR_MAXREG_COUNT
	.align		4
        /*001c*/ 	.byte	0x03, 0x1b
        /*001e*/ 	.short	0x00a8


	//----- nvinfo : EIATTR_NUM_BARRIERS
	.align		4
        /*0020*/ 	.byte	0x02, 0x4c
        /*0022*/ 	.byte	0x01
	.zero		1


	//----- nvinfo : EIATTR_EXTERNS
	.align		4
        /*0024*/ 	.byte	0x04, 0x0f
        /*0026*/ 	.short	(.L_25 - .L_24)


	//   ....[0]....
	.align		4
.L_24:
        /*0028*/ 	.word	index@(__assertfail)


	//----- nvinfo : EIATTR_ANNOTATIONS
	.align		4
.L_25:
        /*002c*/ 	.byte	0x04, 0x55
        /*002e*/ 	.short	(.L_27 - .L_26)


	//   ....[0]....
.L_26:
        /*0030*/ 	.word	0x00000001
        /*0034*/ 	.byte	0x20, 0x07, 0x00, 0x00, 0x01, 0x00, 0x00, 0x00, 0xf0, 0x09, 0x00, 0x00, 0x01, 0x00, 0x00, 0x00
        /* <DEDUP_REMOVED lines=262> */
        /*10a4*/ 	.byte	0xf0, 0x7d, 0x01, 0x00


	//----- nvinfo : EIATTR_MERCURY_ISA_VERSION
	.align		4
.L_27:
        /*10a8*/ 	.byte	0x03, 0x5f
        /*10aa*/ 	.short	0x0101


	//----- nvinfo : EIATTR_INT_WARP_WIDE_INSTR_OFFSETS
	.align		4
        /*10ac*/ 	.byte	0x04, 0x31
        /*10ae*/ 	.short	(.L_29 - .L_28)


	//   ....[0]....
.L_28:
        /*10b0*/ 	.word	0x00000560


	//   ....[1]....
        /*10b4*/ 	.word	0x00000570


	//   ....[2]....
        /*10b8*/ 	.word	0x000006f0


	//----- nvinfo : EIATTR_COOP_GROUP_MASK_REGIDS
	.align		4
.L_29:
        /*10bc*/ 	.byte	0x04, 0x29
        /*10be*/ 	.short	(.L_31 - .L_30)


	//   ....[0]....
.L_30:
        /*10c0*/ 	.word	0xffffffff


	//   ....[1]....
        /*10c4*/ 	.word	0xffffffff


	//   ....[2]....
        /*10c8*/ 	.word	0xffffffff


	//   ....[3]....
        /*10cc*/ 	.word	0xffffffff


	//   ....[4]....
        /*10d0*/ 	.word	0xffffffff


	//   ....[5]....
        /*10d4*/ 	.word	0xffffffff


	//----- nvinfo : EIATTR_COOP_GROUP_INSTR_OFFSETS
	.align		4
.L_31:
        /*10d8*/ 	.byte	0x04, 0x28
        /*10da*/ 	.short	(.L_33 - .L_32)


	//   ....[0]....
.L_32:
        /*10dc*/ 	.word	0x00000070


	//   ....[1]....
        /*10e0*/ 	.word	0x00000080


	//   ....[2]....
        /*10e4*/ 	.word	0x000001a0


	//   ....[3]....
        /*10e8*/ 	.word	0x000003b0


	//   ....[4]....
        /*10ec*/ 	.word	0x00000830


	//   ....[5]....
        /*10f0*/ 	.word	0x00001400


	//----- nvinfo : EIATTR_REG_RECONFIG
	.align		4
.L_33:
        /*10f4*/ 	.byte	0x01, 0x54
	.zero		2


	//----- nvinfo : EIATTR_SYSCALL_OFFSETS
	.align		4
        /*10f8*/ 	.byte	0x04, 0x46
        /*10fa*/ 	.short	(.L_35 - .L_34)


	//   ....[0]....
.L_34:
        /*10fc*/ 	.word	0x000015b0


	//----- nvinfo : EIATTR_MBARRIER_INSTR_OFFSETS
	.align		4
.L_35:
        /*1100*/ 	.byte	0x04, 0x39
        /*1102*/ 	.short	(.L_37 - .L_36)


	//   ....[0]....
.L_36:
        /*1104*/ 	.word	0x00000320
        /*1108*/ 	.word	0x000000ff
        /*110c*/ 	.word	0x00000000
        /*1110*/ 	.short	0x0100
        /*1112*/ 	.byte	0x08
	.zero		1


	//   ....[1]....
        /*1114*/ 	.word	0x00000330
        /*1118*/ 	.word	0x000000ff
        /*111c*/ 	.word	0x00000018
        /*1120*/ 	.short	0x0100
        /*1122*/ 	.byte	0x08
	.zero		1


	//   ....[2]....
        /*1124*/ 	.word	0x00000340
        /*1128*/ 	.word	0x000000ff
        /*112c*/ 	.word	0x00000008
        /*1130*/ 	.short	0x0100
        /*1132*/ 	.byte	0x08
	.zero		1


	//   ....[3]....
        /*1134*/ 	.word	0x00000350
        /*1138*/ 	.word	0x000000ff
        /*113c*/ 	.word	0x00000020
        /*1140*/ 	.short	0x0100
        /*1142*/ 	.byte	0x08
	.zero		1


	//   ....[4]....
        /*1144*/ 	.word	0x00000360
        /*1148*/ 	.word	0x000000ff
        /*114c*/ 	.word	0x00000010
        /*1150*/ 	.short	0x0100
        /*1152*/ 	.byte	0x08
	.zero		1


	//   ....[5]....
        /*1154*/ 	.word	0x00000370
        /*1158*/ 	.word	0x000000ff
        /*115c*/ 	.word	0x00000028
        /*1160*/ 	.short	0x0100
        /*1162*/ 	.byte	0x08
	.zero		1


	//   ....[6]....
        /*1164*/ 	.word	0x00000760
        /*1168*/ 	.word	0x000000ff
        /*116c*/ 	.word	0x00000040
        /*1170*/ 	.short	0x0100
        /*1172*/ 	.byte	0x06
	.zero		1


	//   ....[7]....
        /*1174*/ 	.word	0x00000790
        /*1178*/ 	.word	0x000000ff
        /*117c*/ 	.word	0x00000048
        /*1180*/ 	.short	0x0100
        /*1182*/ 	.byte	0x06
	.zero		1


	//   ....[8]....
        /*1184*/ 	.word	0x00001650
        /*1188*/ 	.word	0x00000003
        /*118c*/ 	.word	0x00000000
        /*1190*/ 	.short	0x010a
        /*1192*/ 	.byte	0x3f
	.zero		1


	//   ....[9]....
        /*1194*/ 	.word	0x00001690
        /*1198*/ 	.word	0x00000003
        /*119c*/ 	.word	0x00000000
        /*11a0*/ 	.short	0x010a
        /*11a2*/ 	.byte	0x3f
	.zero		1


	//   ....[10]....
        /*11a4*/ 	.word	0x00003df0
        /*11a8*/ 	.word	0x000000ff
        /*11ac*/ 	.word	0x00000000
        /*11b0*/ 	.short	0x010a
        /*11b2*/ 	.byte	0x04
	.zero		1


	//   ....[11]....
        /*11b4*/ 	.word	0x00003e30
        /*11b8*/ 	.word	0x000000ff
        /*11bc*/ 	.word	0x00000000
        /*11c0*/ 	.short	0x010a
        /*11c2*/ 	.byte	0x04
	.zero		1


	//   ....[12]....
        /*11c4*/ 	.word	0x000064e0
        /*11c8*/ 	.word	0x00000003
        /*11cc*/ 	.word	0x00000000
        /*11d0*/ 	.short	0x0101
        /*11d2*/ 	.byte	0x3f
	.zero		1


	//   ....[13]....
        /*11d4*/ 	.word	0x000066d0
        /*11d8*/ 	.word	0x00000000
        /*11dc*/ 	.word	0x00000000
        /*11e0*/ 	.short	0x0101
        /*11e2*/ 	.byte	0x3f
	.zero		1


	//   ....[14]....
        /*11e4*/ 	.word	0x00017950
        /*11e8*/ 	.word	0x00000007
        /*11ec*/ 	.word	0x00000018
        /*11f0*/ 	.short	0x010a
        /*11f2*/ 	.byte	0x3f
	.zero		1


	//   ....[15]....
        /*11f4*/ 	.word	0x00017cf0
        /*11f8*/ 	.word	0x00000002
        /*11fc*/ 	.word	0x00000048
        /*1200*/ 	.short	0x0101
        /*1202*/ 	.byte	0x3f
	.zero		1


	//   ....[16]....
        /*1204*/ 	.word	0x000184f0
        /*1208*/ 	.word	0x00000005
        /*120c*/ 	.word	0x00000000
        /*1210*/ 	.short	0x010a
        /*1212*/ 	.byte	0x3f
	.zero		1


	//   ....[17]....
        /*1214*/ 	.word	0x00018580
        /*1218*/ 	.word	0x00000007
        /*121c*/ 	.word	0x00000000
        /*1220*/ 	.short	0x010a
        /*1222*/ 	.byte	0x3f
	.zero		1


	//   ....[18]....
        /*1224*/ 	.word	0x00018610
        /*1228*/ 	.word	0x00000003
        /*122c*/ 	.word	0x00000000
        /*1230*/ 	.short	0x010a
        /*1232*/ 	.byte	0x3f
	.zero		1


	//   ....[19]....
        /*1234*/ 	.word	0x00018670
        /*1238*/ 	.word	0x00000003
        /*123c*/ 	.word	0x00000000
        /*1240*/ 	.short	0x010a
        /*1242*/ 	.byte	0x3f
	.zero		1


	//   ....[20]....
        /*1244*/ 	.word	0x000186d0
        /*1248*/ 	.word	0x00000005
        /*124c*/ 	.word	0x00000000
        /*1250*/ 	.short	0x010a
        /*1252*/ 	.byte	0x3f
	.zero		1


	//   ....[21]....
        /*1254*/ 	.word	0x000187a0
        /*1258*/ 	.word	0x00000007
        /*125c*/ 	.word	0x00000018
        /*1260*/ 	.short	0x010a
        /*1262*/ 	.byte	0x3f
	.zero		1


	//   ....[22]....
        /*1264*/ 	.word	0x00018870
        /*1268*/ 	.word	0x00000005
        /*126c*/ 	.word	0x00000000
        /*1270*/ 	.short	0x010a
        /*1272*/ 	.byte	0x3f
	.zero		1


	//   ....[23]....
        /*1274*/ 	.word	0x000188c0
        /*1278*/ 	.word	0x00000007
        /*127c*/ 	.word	0x00000000
        /*1280*/ 	.short	0x010a
        /*1282*/ 	.byte	0x3f
	.zero		1


	//----- nvinfo : EIATTR_NUM_MBARRIERS
	.align		4
.L_37:
        /*1284*/ 	.byte	0x03, 0x38
        /*1286*/ 	.short	0x0008


	//----- nvinfo : EIATTR_EXIT_INSTR_OFFSETS
	.align		4
        /*1288*/ 	.byte	0x04, 0x1c
        /*128a*/ 	.short	(.L_39 - .L_38)


	//   ....[0]....
.L_38:
        /*128c*/ 	.word	0x00000a90


	//   ....[1]....
        /*1290*/ 	.word	0x00001320


	//   ....[2]....
        /*1294*/ 	.word	0x00016fc0


	//   ....[3]....
        /*1298*/ 	.word	0x000175e0


	//   ....[4]....
        /*129c*/ 	.word	0x00018660


	//----- nvinfo : EIATTR_MAX_THREADS
	.align		4
.L_39:
        /*12a0*/ 	.byte	0x04, 0x05
        /*12a2*/ 	.short	(.L_41 - .L_40)
.L_40:
        /*12a4*/ 	.word	0x00000180
        /*12a8*/ 	.word	0x00000001
        /*12ac*/ 	.word	0x00000001


	//----- nvinfo : EIATTR_CRS_STACK_SIZE
	.align		4
.L_41:
        /*12b0*/ 	.byte	0x04, 0x1e
        /*12b2*/ 	.short	(.L_43 - .L_42)
.L_42:
        /*12b4*/ 	.word	0x00000000


	//----- nvinfo : EIATTR_CBANK_PARAM_SIZE
	.align		4
.L_43:
        /*12b8*/ 	.byte	0x03, 0x19
        /*12ba*/ 	.short	0x0470


	//----- nvinfo : EIATTR_PARAM_CBANK
	.align		4
        /*12bc*/ 	.byte	0x04, 0x0a
        /*12be*/ 	.short	(.L_45 - .L_44)
	.align		4
.L_44:
        /*12c0*/ 	.word	index@(.nv.constant0._ZN7cutlass13device_kernelINS_4gemm6kernel13GemmUniversalIN4cute5tupleIJiiiiEEENS1_10collective13CollectiveMmaINS1_34MainloopSm90TmaGmmaWarpSpecializedILi3ENS5_IJNS4_1CILi2EEENSA_ILi1EEESC_EEENS1_35KernelTmaWarpSpecializedCooperativeEEENS5_IJNSA_ILi384EEENSA_ILi160EEENSA_ILi64EEEEEENS_6half_tENS5_IJlSC_lEEESK_SL_NS4_8TiledMMAINS4_8MMA_AtomIJNS4_4SM904GMMA25MMA_64x32x16_F32F16F16_SSILNSP_5MajorE0ELSR_0ELNSP_7ScaleInE1ELSS_1EEEEEENS4_6LayoutISD_NS5_IJSC_NSA_ILi0EEESW_EEEEENS5_IJNS4_10UnderscoreESZ_SZ_EEEEENS4_13SM90_TMA_LOADENS4_14ComposedLayoutINS4_7SwizzleILi3ELi4ELi3EEENS4_18smem_ptr_flag_bitsILi16EEENSV_INS5_IJNSA_ILi8EEESI_EEENS5_IJSI_SC_EEEEEEEvNS4_8identityENS4_23SM90_TMA_LOAD_MULTICASTES1C_vS1D_EENS_8epilogue10collective6detail29Sm90TmaWarpSpecializedAdapterINS1H_15DefaultEpilogueISK_SL_SL_NS1G_6thread17LinearCombinationISK_Li1EffLNS1L_9ScaleType4KindE0ELNS_15FloatRoundStyleE2ESK_EENS1_15EpilogueDefaultEEEEEvvEEEEvNT_6ParamsE)
        /*12c4*/ 	.short	0x0210
        /*12c6*/ 	.short	0x0470


	//----- nvinfo : EIATTR_SW_WAR
	.align		4
.L_45:
        /*12c8*/ 	.byte	0x04, 0x36
        /*12ca*/ 	.short	(.L_47 - .L_46)
.L_46:
        /*12cc*/ 	.word	0x00000008
.L_47:


//--------------------- .nv.callgraph             --------------------------
	.section	.nv.callgraph,"",@"SHT_CUDA_CALLGRAPH"
	.align	4
	.sectionentsize	8
	.align		4
        /*0000*/ 	.word	0x00000000
	.align		4
        /*0004*/ 	.word	0xffffffff
	.align		4
        /*0008*/ 	.word	index@(_ZN7cutlass13device_kernelINS_4gemm6kernel13GemmUniversalIN4cute5tupleIJiiiiEEENS1_10collective13CollectiveMmaINS1_34MainloopSm90TmaGmmaWarpSpecializedILi3ENS5_IJNS4_1CILi2EEENSA_ILi1EEESC_EEENS1_35KernelTmaWarpSpecializedCooperativeEEENS5_IJNSA_ILi384EEENSA_ILi160EEENSA_ILi64EEEEEENS_6half_tENS5_IJlSC_lEEESK_SL_NS4_8TiledMMAINS4_8MMA_AtomIJNS4_4SM904GMMA25MMA_64x32x16_F32F16F16_SSILNSP_5MajorE0ELSR_0ELNSP_7ScaleInE1ELSS_1EEEEEENS4_6LayoutISD_NS5_IJSC_NSA_ILi0EEESW_EEEEENS5_IJNS4_10UnderscoreESZ_SZ_EEEEENS4_13SM90_TMA_LOADENS4_14ComposedLayoutINS4_7SwizzleILi3ELi4ELi3EEENS4_18smem_ptr_flag_bitsILi16EEENSV_INS5_IJNSA_ILi8EEESI_EEENS5_IJSI_SC_EEEEEEEvNS4_8identityENS4_23SM90_TMA_LOAD_MULTICASTES1C_vS1D_EENS_8epilogue10collective6detail29Sm90TmaWarpSpecializedAdapterINS1H_15DefaultEpilogueISK_SL_SL_NS1G_6thread17LinearCombinationISK_Li1EffLNS1L_9ScaleType4KindE0ELNS_15FloatRoundStyleE2ESK_EENS1_15EpilogueDefaultEEEEEvvEEEEvNT_6ParamsE)
	.align		4
        /*000c*/ 	.word	index@(__assertfail)
	.align		4
        /*0010*/ 	.word	0x00000000
	.align		4
        /*0014*/ 	.word	0xfffffffe
	.align		4
        /*0018*/ 	.word	0x00000000
	.align		4
        /*001c*/ 	.word	0xfffffffd
	.align		4
        /*0020*/ 	.word	0x00000000
	.align		4
        /*0024*/ 	.word	0xfffffffc


//--------------------- .nv.constant4             --------------------------
	.section	.nv.constant4,"a",@progbits
	.align	8
	.align		8
.nv.constant4:
        /*0000*/ 	.dword	__assertfail
	.align		8
        /*0008*/ 	.dword	__unnamed_1
	.align		8
        /*0010*/ 	.dword	_ZN40_INTERNAL_0aacdfbf_4_k_cu_3cb7eb94_119914cuda3std3__45__cpo5beginE
	.align		8
        /*0018*/ 	.dword	_ZN40_INTERNAL_0aacdfbf_4_k_cu_3cb7eb94_119914cuda3std3__45__cpo3endE
	.align		8
        /*0020*/ 	.dword	_ZN40_INTERNAL_0aacdfbf_4_k_cu_3cb7eb94_119914cuda3std3__45__cpo6cbeginE
	.align		8
        /*0028*/ 	.dword	_ZN40_INTERNAL_0aacdfbf_4_k_cu_3cb7eb94_119914cuda3std3__45__cpo4cendE
	.align		8
        /*0030*/ 	.dword	_ZN40_INTERNAL_0aacdfbf_4_k_cu_3cb7eb94_119914cuda3std3__442_GLOBAL__N__0aacdfbf_4_k_cu_3cb7eb94_119916ignoreE
	.align		8
        /*0038*/ 	.dword	_ZN40_INTERNAL_0aacdfbf_4_k_cu_3cb7eb94_119914cuda3std3__419piecewise_constructE
	.align		8
        /*0040*/ 	.dword	_ZN40_INTERNAL_0aacdfbf_4_k_cu_3cb7eb94_119914cuda3std3__48in_placeE
	.align		8
        /*0048*/ 	.dword	_ZN40_INTERNAL_0aacdfbf_4_k_cu_3cb7eb94_119914cuda3std6ranges3__45__cpo4swapE
	.align		8
        /*0050*/ 	.dword	_ZN40_INTERNAL_0aacdfbf_4_k_cu_3cb7eb94_119914cuda3std6ranges3__45__cpo9iter_moveE
	.align		8
        /*0058*/ 	.dword	_ZN40_INTERNAL_0aacdfbf_4_k_cu_3cb7eb94_119914cute7productE
	.align		8
        /*0060*/ 	.dword	_ZN40_INTERNAL_0aacdfbf_4_k_cu_3cb7eb94_119914cute1_E
	.align		8
        /*0068*/ 	.dword	$str$22
	.align		8
        /*0070*/ 	.dword	$str$23


//--------------------- .text._ZN7cutlass13device_kernelINS_4gemm6kernel13GemmUniversalIN4cute5tupleIJiiiiEEENS1_10collective13CollectiveMmaINS1_34MainloopSm90TmaGmmaWarpSpecializedILi3ENS5_IJNS4_1CILi2EEENSA_ILi1EEESC_EEENS1_35KernelTmaWarpSpecializedCooperativeEEENS5_IJNSA_ILi384EEENSA_ILi160EEENSA_ILi64EEEEEENS_6half_tENS5_IJlSC_lEEESK_SL_NS4_8TiledMMAINS4_8MMA_AtomIJNS4_4SM904GMMA25MMA_64x32x16_F32F16F16_SSILNSP_5MajorE0ELSR_0ELNSP_7ScaleInE1ELSS_1EEEEEENS4_6LayoutISD_NS5_IJSC_NSA_ILi0EEESW_EEEEENS5_IJNS4_10UnderscoreESZ_SZ_EEEEENS4_13SM90_TMA_LOADENS4_14ComposedLayoutINS4_7SwizzleILi3ELi4ELi3EEENS4_18smem_ptr_flag_bitsILi16EEENSV_INS5_IJNSA_ILi8EEESI_EEENS5_IJSI_SC_EEEEEEEvNS4_8identityENS4_23SM90_TMA_LOAD_MULTICASTES1C_vS1D_EENS_8epilogue10collective6detail29Sm90TmaWarpSpecializedAdapterINS1H_15DefaultEpilogueISK_SL_SL_NS1G_6thread17LinearCombinationISK_Li1EffLNS1L_9ScaleType4KindE0ELNS_15FloatRoundStyleE2ESK_EENS1_15EpilogueDefaultEEEEEvvEEEEvNT_6ParamsE --------------------------
	.section	.text._ZN7cutlass13device_kernelINS_4gemm6kernel13GemmUniversalIN4cute5tupleIJiiiiEEENS1_10collective13CollectiveMmaINS1_34MainloopSm90TmaGmmaWarpSpecializedILi3ENS5_IJNS4_1CILi2EEENSA_ILi1EEESC_EEENS1_35KernelTmaWarpSpecializedCooperativeEEENS5_IJNSA_ILi384EEENSA_ILi160EEENSA_ILi64EEEEEENS_6half_tENS5_IJlSC_lEEESK_SL_NS4_8TiledMMAINS4_8MMA_AtomIJNS4_4SM904GMMA25MMA_64x32x16_F32F16F16_SSILNSP_5MajorE0ELSR_0ELNSP_7ScaleInE1ELSS_1EEEEEENS4_6LayoutISD_NS5_IJSC_NSA_ILi0EEESW_EEEEENS5_IJNS4_10UnderscoreESZ_SZ_EEEEENS4_13SM90_TMA_LOADENS4_14ComposedLayoutINS4_7SwizzleILi3ELi4ELi3EEENS4_18smem_ptr_flag_bitsILi16EEENSV_INS5_IJNSA_ILi8EEESI_EEENS5_IJSI_SC_EEEEEEEvNS4_8identityENS4_23SM90_TMA_LOAD_MULTICASTES1C_vS1D_EENS_8epilogue10collective6detail29Sm90TmaWarpSpecializedAdapterINS1H_15DefaultEpilogueISK_SL_SL_NS1G_6thread17LinearCombinationISK_Li1EffLNS1L_9ScaleType4KindE0ELNS_15FloatRoundStyleE2ESK_EENS1_15EpilogueDefaultEEEEEvvEEEEvNT_6ParamsE,"ax",@progbits
	.align	128
.text._ZN7cutlass13device_kernelINS_4gemm6kernel13GemmUniversalIN4cute5tupleIJiiiiEEENS1_10collective13CollectiveMmaINS1_34MainloopSm90TmaGmmaWarpSpecializedILi3ENS5_IJNS4_1CILi2EEENSA_ILi1EEESC_EEENS1_35KernelTmaWarpSpecializedCooperativeEEENS5_IJNSA_ILi384EEENSA_ILi160EEENSA_ILi64EEEEEENS_6half_tENS5_IJlSC_lEEESK_SL_NS4_8TiledMMAINS4_8MMA_AtomIJNS4_4SM904GMMA25MMA_64x32x16_F32F16F16_SSILNSP_5MajorE0ELSR_0ELNSP_7ScaleInE1ELSS_1EEEEEENS4_6LayoutISD_NS5_IJSC_NSA_ILi0EEESW_EEEEENS5_IJNS4_10UnderscoreESZ_SZ_EEEEENS4_13SM90_TMA_LOADENS4_14ComposedLayoutINS4_7SwizzleILi3ELi4ELi3EEENS4_18smem_ptr_flag_bitsILi16EEENSV_INS5_IJNSA_ILi8EEESI_EEENS5_IJSI_SC_EEEEEEEvNS4_8identityENS4_23SM90_TMA_LOAD_MULTICASTES1C_vS1D_EENS_8epilogue10collective6detail29Sm90TmaWarpSpecializedAdapterINS1H_15DefaultEpilogueISK_SL_SL_NS1G_6thread17LinearCombinationISK_Li1EffLNS1L_9ScaleType4KindE0ELNS_15FloatRoundStyleE2ESK_EENS1_15EpilogueDefaultEEEEEvvEEEEvNT_6ParamsE:
        .type           _ZN7cutlass13device_kernelINS_4gemm6kernel13GemmUniversalIN4cute5tupleIJiiiiEEENS1_10collective13CollectiveMmaINS1_34MainloopSm90TmaGmmaWarpSpecializedILi3ENS5_IJNS4_1CILi2EEENSA_ILi1EEESC_EEENS1_35KernelTmaWarpSpecializedCooperativeEEENS5_IJNSA_ILi384EEENSA_ILi160EEENSA_ILi64EEEEEENS_6half_tENS5_IJlSC_lEEESK_SL_NS4_8TiledMMAINS4_8MMA_AtomIJNS4_4SM904GMMA25MMA_64x32x16_F32F16F16_SSILNSP_5MajorE0ELSR_0ELNSP_7ScaleInE1ELSS_1EEEEEENS4_6LayoutISD_NS5_IJSC_NSA_ILi0EEESW_EEEEENS5_IJNS4_10UnderscoreESZ_SZ_EEEEENS4_13SM90_TMA_LOADENS4_14ComposedLayoutINS4_7SwizzleILi3ELi4ELi3EEENS4_18smem_ptr_flag_bitsILi16EEENSV_INS5_IJNSA_ILi8EEESI_EEENS5_IJSI_SC_EEEEEEEvNS4_8identityENS4_23SM90_TMA_LOAD_MULTICASTES1C_vS1D_EENS_8epilogue10collective6detail29Sm90TmaWarpSpecializedAdapterINS1H_15DefaultEpilogueISK_SL_SL_NS1G_6thread17LinearCombinationISK_Li1EffLNS1L_9ScaleType4KindE0ELNS_15FloatRoundStyleE2ESK_EENS1_15EpilogueDefaultEEEEEvvEEEEvNT_6ParamsE,@function
        .size           _ZN7cutlass13device_kernelINS_4gemm6kernel13GemmUniversalIN4cute5tupleIJiiiiEEENS1_10collective13CollectiveMmaINS1_34MainloopSm90TmaGmmaWarpSpecializedILi3ENS5_IJNS4_1CILi2EEENSA_ILi1EEESC_EEENS1_35KernelTmaWarpSpecializedCooperativeEEENS5_IJNSA_ILi384EEENSA_ILi160EEENSA_ILi64EEEEEENS_6half_tENS5_IJlSC_lEEESK_SL_NS4_8TiledMMAINS4_8MMA_AtomIJNS4_4SM904GMMA25MMA_64x32x16_F32F16F16_SSILNSP_5MajorE0ELSR_0ELNSP_7ScaleInE1ELSS_1EEEEEENS4_6LayoutISD_NS5_IJSC_NSA_ILi0EEESW_EEEEENS5_IJNS4_10UnderscoreESZ_SZ_EEEEENS4_13SM90_TMA_LOADENS4_14ComposedLayoutINS4_7SwizzleILi3ELi4ELi3EEENS4_18smem_ptr_flag_bitsILi16EEENSV_INS5_IJNSA_ILi8EEESI_EEENS5_IJSI_SC_EEEEEEEvNS4_8identityENS4_23SM90_TMA_LOAD_MULTICASTES1C_vS1D_EENS_8epilogue10collective6detail29Sm90TmaWarpSpecializedAdapterINS1H_15DefaultEpilogueISK_SL_SL_NS1G_6thread17LinearCombinationISK_Li1EffLNS1L_9ScaleType4KindE0ELNS_15FloatRoundStyleE2ESK_EENS1_15EpilogueDefaultEEEEEvvEEEEvNT_6ParamsE,(.L_x_543 - _ZN7cutlass13device_kernelINS_4gemm6kernel13GemmUniversalIN4cute5tupleIJiiiiEEENS1_10collective13CollectiveMmaINS1_34MainloopSm90TmaGmmaWarpSpecializedILi3ENS5_IJNS4_1CILi2EEENSA_ILi1EEESC_EEENS1_35KernelTmaWarpSpecializedCooperativeEEENS5_IJNSA_ILi384EEENSA_ILi160EEENSA_ILi64EEEEEENS_6half_tENS5_IJlSC_lEEESK_SL_NS4_8TiledMMAINS4_8MMA_AtomIJNS4_4SM904GMMA25MMA_64x32x16_F32F16F16_SSILNSP_5MajorE0ELSR_0ELNSP_7ScaleInE1ELSS_1EEEEEENS4_6LayoutISD_NS5_IJSC_NSA_ILi0EEESW_EEEEENS5_IJNS4_10UnderscoreESZ_SZ_EEEEENS4_13SM90_TMA_LOADENS4_14ComposedLayoutINS4_7SwizzleILi3ELi4ELi3EEENS4_18smem_ptr_flag_bitsILi16EEENSV_INS5_IJNSA_ILi8EEESI_EEENS5_IJSI_SC_EEEEEEEvNS4_8identityENS4_23SM90_TMA_LOAD_MULTICASTES1C_vS1D_EENS_8epilogue10collective6detail29Sm90TmaWarpSpecializedAdapterINS1H_15DefaultEpilogueISK_SL_SL_NS1G_6thread17LinearCombinationISK_Li1EffLNS1L_9ScaleType4KindE0ELNS_15FloatRoundStyleE2ESK_EENS1_15EpilogueDefaultEEEEEvvEEEEvNT_6ParamsE)
        .other          _ZN7cutlass13device_kernelINS_4gemm6kernel13GemmUniversalIN4cute5tupleIJiiiiEEENS1_10collective13CollectiveMmaINS1_34MainloopSm90TmaGmmaWarpSpecializedILi3ENS5_IJNS4_1CILi2EEENSA_ILi1EEESC_EEENS1_35KernelTmaWarpSpecializedCooperativeEEENS5_IJNSA_ILi384EEENSA_ILi160EEENSA_ILi64EEEEEENS_6half_tENS5_IJlSC_lEEESK_SL_NS4_8TiledMMAINS4_8MMA_AtomIJNS4_4SM904GMMA25MMA_64x32x16_F32F16F16_SSILNSP_5MajorE0ELSR_0ELNSP_7ScaleInE1ELSS_1EEEEEENS4_6LayoutISD_NS5_IJSC_NSA_ILi0EEESW_EEEEENS5_IJNS4_10UnderscoreESZ_SZ_EEEEENS4_13SM90_TMA_LOADENS4_14ComposedLayoutINS4_7SwizzleILi3ELi4ELi3EEENS4_18smem_ptr_flag_bitsILi16EEENSV_INS5_IJNSA_ILi8EEESI_EEENS5_IJSI_SC_EEEEEEEvNS4_8identityENS4_23SM90_TMA_LOAD_MULTICASTES1C_vS1D_EENS_8epilogue10collective6detail29Sm90TmaWarpSpecializedAdapterINS1H_15DefaultEpilogueISK_SL_SL_NS1G_6thread17LinearCombinationISK_Li1EffLNS1L_9ScaleType4KindE0ELNS_15FloatRoundStyleE2ESK_EENS1_15EpilogueDefaultEEEEEvvEEEEvNT_6ParamsE,@"STO_CUDA_ENTRY STV_DEFAULT"
_ZN7cutlass13device_kernelINS_4gemm6kernel13GemmUniversalIN4cute5tupleIJiiiiEEENS1_10collective13CollectiveMmaINS1_34MainloopSm90TmaGmmaWarpSpecializedILi3ENS5_IJNS4_1CILi2EEENSA_ILi1EEESC_EEENS1_35KernelTmaWarpSpecializedCooperativeEEENS5_IJNSA_ILi384EEENSA_ILi160EEENSA_ILi64EEEEEENS_6half_tENS5_IJlSC_lEEESK_SL_NS4_8TiledMMAINS4_8MMA_AtomIJNS4_4SM904GMMA25MMA_64x32x16_F32F16F16_SSILNSP_5MajorE0ELSR_0ELNSP_7ScaleInE1ELSS_1EEEEEENS4_6LayoutISD_NS5_IJSC_NSA_ILi0EEESW_EEEEENS5_IJNS4_10UnderscoreESZ_SZ_EEEEENS4_13SM90_TMA_LOADENS4_14ComposedLayoutINS4_7SwizzleILi3ELi4ELi3EEENS4_18smem_ptr_flag_bitsILi16EEENSV_INS5_IJNSA_ILi8EEESI_EEENS5_IJSI_SC_EEEEEEEvNS4_8identityENS4_23SM90_TMA_LOAD_MULTICASTES1C_vS1D_EENS_8epilogue10collective6detail29Sm90TmaWarpSpecializedAdapterINS1H_15DefaultEpilogueISK_SL_SL_NS1G_6thread17LinearCombinationISK_Li1EffLNS1L_9ScaleType4KindE0ELNS_15FloatRoundStyleE2ESK_EENS1_15EpilogueDefaultEEEEEvvEEEEvNT_6ParamsE:
[----:B------:R-:W0:Y:S02]  /*0000*/  LDC R1, c[0x0][0x28] ;  /* 0x00000a00ff017b82 */ /* 0x000e240000000800 */
[----:B0-----:R-:W-:Y:S01]  /*0010*/  VIADD R1, R1, 0xfffffe38 ;  /* 0xfffffe3801017836 */ /* 0x001fe20000000000 */
[----:B------:R-:W0:Y:S01]  /*0020*/  S2R R4, SR_TID.X ;  /* 0x0000000000047919 */ /* 0x000e220000002100 */
[----:B------:R-:W-:Y:S01]  /*0030*/  ELECT P0, URZ, PT ;  /* 0x00000000003f782f */ /* 0x000fe20003800000 */
[----:B------:R-:W-:Y:S01]  /*0040*/  BSSY B0, `(.L_x_0) ;  /* 0x0000015000007945 */ /* 0x000fe20003800000 */
[--C-:B0-----:R-:W-:Y:S02]  /*0050*/  SHF.R.U32.HI R0, RZ, 0x5, R4.reuse ;  /* 0x00000005ff007819 */ /* 0x101fe40000011604 */
[----:B------:R-:W-:-:S03]  /*0060*/  SHF.R.U32.HI R2, RZ, 0x7, R4 ;  /* 0x00000007ff027819 */ /* 0x000fc60000011604 */
[----:B------:R-:W0:Y:S04]  /*0070*/  SHFL.IDX PT, R3, R0, RZ, 0x1f ;  /* 0x00001fff00037589 */ /* 0x000e2800000e0000 */
[----:B------:R-:W1:Y:S01]  /*0080*/  SHFL.IDX PT, R2, R2, RZ, 0x1f ;  /* 0x00001fff02027589 */ /* 0x000e6200000e0000 */
[----:B0-----:R-:W-:Y:S02]  /*0090*/  R2UR UR9, R3 ;  /* 0x00000000030972ca */ /* 0x001fe400000e0000 */
[----:B-1----:R-:W-:-:S11]  /*00a0*/  R2UR UR5, R2 ;  /* 0x00000000020572ca */ /* 0x002fd600000e0000 */
[----:B------:R-:W-:Y:S02]  /*00b0*/  USHF.R.S32.HI UR4, URZ, 0x1f, UR9 ;  /* 0x0000001f3f047899 */ /* 0x000fe40008011409 */
[----:B------:R-:W-:Y:S02]  /*00c0*/  ISETP.NE.OR P0, PT, RZ, UR9, !P0 ;  /* 0x00000009ff007c0c */ /* 0x000fe4000c705670 */
[----:B------:R-:W-:-:S04]  /*00d0*/  ULEA.HI UR4, UR4, UR9, URZ, 0x2 ;  /* 0x0000000904047291 */ /* 0x000fc8000f8f103f */
[----:B------:R-:W-:-:S04]  /*00e0*/  ULOP3.LUT UR4, UR4, 0xfffffffc, URZ, 0xc0, !UPT ;  /* 0xfffffffc04047892 */ /* 0x000fc8000f8ec03f */
[----:B------:R-:W-:-:S03]  /*00f0*/  UIADD3 UR9, UR9, -UR4, URZ ;  /* 0x8000000409097290 */ /* 0x000fc6000fffe03f */
[----:B------:R-:W-:Y:S09]  /*0100*/  @P0 BRA `(.L_x_1) ;  /* 0x0000000000200947 */ /* 0x000ff20003800000 */
[----:B------:R-:W-:Y:S02]  /*0110*/  ULDC.64 UR6, c[0x0][0x198] ;  /* 0x0000660000067ab9 */ /* 0x000fe40000000a00 */
[----:B------:R-:W-:Y:S02]  /*0120*/  UIADD3 UR10, UP0, UR6, 0xf0, URZ ;  /* 0x000000f0060a7890 */ /* 0x000fe4000ff1e03f */
[----:B------:R-:W-:Y:S02]  /*0130*/  UIADD3 UR6, UP1, UR6, 0x1f0, URZ ;  /* 0x000001f006067890 */ /* 0x000fe4000ff3e03f */
[----:B------:R-:W-:Y:S02]  /*0140*/  UIADD3.X UR11, URZ, UR7, URZ, UP0, !UPT ;  /* 0x000000073f0b7290 */ /* 0x000fe400087fe43f */
[----:B------:R-:W-:-:S07]  /*0150*/  UIADD3.X UR7, URZ, UR7, URZ, UP1, !UPT ;  /* 0x000000073f077290 */ /* 0x000fce0008ffe43f */
[----:B------:R0:W-:Y:S02]  /*0160*/  UTMACCTL.PF [UR10] ;  /* 0x000000000a0079b9 */ /* 0x0001e40008040000 */
[----:B------:R0:W-:Y:S02]  /*0170*/  UTMACCTL.PF [UR6] ;  /* 0x00000000060079b9 */ /* 0x0001e40008040000 */
[----:B0-----:R-:W-:Y:S01]  /*0180*/  NOP ;  /* 0x0000000000007918 */ /* 0x001fe20000000000 */
.L_x_1:
[----:B------:R-:W-:Y:S05]  /*0190*/  BSYNC B0 ;  /* 0x0000000000007941 */ /* 0x000fea0003800000 */
.L_x_0:
[----:B------:R-:W0:Y:S01]  /*01a0*/  SHFL.IDX PT, R2, R0, RZ, 0x1f ;  /* 0x00001fff00027589 */ /* 0x000e2200000e0000 */
[----:B------:R-:W-:Y:S01]  /*01b0*/  UISETP.NE.AND UP0, UPT, UR9, 0x3, UPT ;  /* 0x000000030900788c */ /* 0x000fe2000bf05270 */
[----:B------:R-:W-:Y:S01]  /*01c0*/  ISETP.NE.AND P1, PT, RZ, UR5, PT ;  /* 0x00000005ff007c0c */ /* 0x000fe2000bf25270 */
[----:B------:R-:W-:Y:S02]  /*01d0*/  UIADD3 UR16, UR5, -0x1, URZ ;  /* 0xffffffff05107890 */ /* 0x000fe4000fffe03f */
[----:B------:R-:W-:Y:S02]  /*01e0*/  UISETP.EQ.OR UP0, UPT, UR9, URZ, !UP0 ;  /* 0x0000003f0900728c */ /* 0x000fe4000c702670 */
[----:B------:R-:W-:Y:S02]  /*01f0*/  UISETP.GE.U32.AND UP1, UPT, UR16, 0x2, UPT ;  /* 0x000000021000788c */ /* 0x000fe4000bf26070 */
[----:B------:R-:W-:-:S04]  /*0200*/  UISETP.EQ.AND UP0, UPT, UR5, URZ, UP0 ;  /* 0x0000003f0500728c */ /* 0x000fc80008702270 */
[----:B------:R-:W-:-:S04]  /*0210*/  USEL UR38, URZ, 0x1, !UP0 ;  /* 0x000000013f267887 */ /* 0x000fc8000c000000 */
[----:B------:R-:W-:Y:S01]  /*0220*/  USEL UR38, UR38, 0x2, UP1 ;  /* 0x0000000226267887 */ /* 0x000fe20008800000 */
[----:B0-----:R-:W-:-:S13]  /*0230*/  ISETP.NE.AND P0, PT, R2, RZ, PT ;  /* 0x000000ff0200720c */ /* 0x001fda0003f05270 */
[----:B------:R-:W-:Y:S05]  /*0240*/  @P0 BRA `(.L_x_2) ;  /* 0x0000000000500947 */ /* 0x000fea0003800000 */
[----:B------:R-:W0:Y:S01]  /*0250*/  S2UR UR8, SR_CgaCtaId ;  /* 0x00000000000879c3 */ /* 0x000e220000008800 */
[----:B------:R-:W-:Y:S01]  /*0260*/  UMOV UR4, 0x400 ;  /* 0x0000040000047882 */ /* 0x000fe20000000000 */
[----:B------:R-:W-:Y:S01]  /*0270*/  UMOV UR5, 0x1 ;  /* 0x0000000100057882 */ /* 0x000fe20000000000 */
[----:B------:R-:W-:Y:S01]  /*0280*/  UMOV UR6, 0x4 ;  /* 0x0000000400067882 */ /* 0x000fe20000000000 */
[----:B------:R-:W-:Y:S01]  /*0290*/  ELECT P0, URZ, PT ;  /* 0x00000000003f782f */ /* 0x000fe20003800000 */
[----:B------:R-:W-:-:S04]  /*02a0*/  UIADD3 UR6, -UR6, 0x100000, URZ ;  /* 0x0010000006067890 */ /* 0x000fc8000fffe13f */
[----:B------:R-:W-:Y:S02]  /*02b0*/  USHF.L.U32 UR7, UR6, 0xb, URZ ;  /* 0x0000000b06077899 */ /* 0x000fe4000800063f */
[----:B------:R-:W-:Y:S02]  /*02c0*/  USHF.L.U32 UR6, UR6, 0x1, URZ ;  /* 0x0000000106067899 */ /* 0x000fe4000800063f */
[----:B0-----:R-:W-:Y:S02]  /*02d0*/  ULEA UR8, UR8, UR4, 0x18 ;  /* 0x0000000408087291 */ /* 0x001fe4000f8ec03f */
[----:B------:R-:W-:-:S04]  /*02e0*/  UIADD3 UR4, -UR5, 0x100000, URZ ;  /* 0x0010000005047890 */ /* 0x000fc8000fffe13f */
[----:B------:R-:W-:Y:S02]  /*02f0*/  USHF.L.U32 UR5, UR4, 0xb, URZ ;  /* 0x0000000b04057899 */ /* 0x000fe4000800063f */
[----:B------:R-:W-:Y:S01]  /*0300*/  USHF.L.U32 UR4, UR4, 0x1, URZ ;  /* 0x0000000104047899 */ /* 0x000fe2000800063f */
[----:B------:R-:W0:Y:S11]  /*0310*/  FENCE.VIEW.ASYNC.S ;  /* 0x00000000000073c6 */ /* 0x000e360000000000 */
[----:B0-----:R0:W1:Y:S01]  /*0320*/  SYNCS.EXCH.64 URZ, [UR8], UR4 ;  /* 0x00000004083f75b2 */ /* 0x0010620008000100 */
[----:B------:R0:W2:Y:S01]  /*0330*/  SYNCS.EXCH.64 URZ, [UR8+0x18], UR6 ;  /* 0x00001806083f75b2 */ /* 0x0000a20008000100 */
[----:B------:R0:W3:Y:S01]  /*0340*/  SYNCS.EXCH.64 URZ, [UR8+0x8], UR4 ;  /* 0x00000804083f75b2 */ /* 0x0000e20008000100 */
[----:B------:R0:W4:Y:S01]  /*0350*/  SYNCS.EXCH.64 URZ, [UR8+0x20], UR6 ;  /* 0x00002006083f75b2 */ /* 0x0001220008000100 */
[----:B------:R0:W0:Y:S01]  /*0360*/  SYNCS.EXCH.64 URZ, [UR8+0x10], UR4 ;  /* 0x00001004083f75b2 */ /* 0x0000220008000100 */
[----:B------:R0:W0:Y:S01]  /*0370*/  SYNCS.EXCH.64 URZ, [UR8+0x28], UR6 ;  /* 0x00002806083f75b2 */ /* 0x0000220008000100 */
[----:B------:R-:W-:Y:S01]  /*0380*/  NOP ;  /* 0x0000000000007918 */ /* 0x000fe20000000000 */
.L_x_2:
[----:B------:R-:W5:Y:S01]  /*0390*/  S2UR UR13, SR_CTAID.X ;  /* 0x00000000000d79c3 */ /* 0x000f620000002500 */
[----:B------:R-:W-:Y:S01]  /*03a0*/  SHF.R.S32.HI R3, RZ, 0x1f, R4 ;  /* 0x0000001fff037819 */ /* 0x000fe20000011404 */
[----:B------:R5:W1:Y:S01]  /*03b0*/  SHFL.IDX PT, R6, R0, RZ, 0x1f ;  /* 0x00001fff00067589 */ /* 0x000a6200000e0000 */
[----:B0-----:R-:W-:Y:S01]  /*03c0*/  ULDC UR4, c[0x0][0x150] ;  /* 0x0000540000047ab9 */ /* 0x001fe20000000800 */
[----:B------:R-:W-:Y:S02]  /*03d0*/  ELECT P0, URZ, PT ;  /* 0x00000000003f782f */ /* 0x000fe40003800000 */
[----:B------:R-:W-:Y:S01]  /*03e0*/  LEA.HI R3, R3, R4, RZ, 0x7 ;  /* 0x0000000403037211 */ /* 0x000fe200078f38ff */
[----:B------:R-:W-:Y:S01]  /*03f0*/  ULDC UR5, c[0x0][0x154] ;  /* 0x0000550000057ab9 */ /* 0x000fe20000000800 */
[----:B------:R-:W-:Y:S01]  /*0400*/  SHF.R.S32.HI R7, RZ, 0x1f, R2 ;  /* 0x0000001fff077819 */ /* 0x000fe20000011402 */
[----:B------:R-:W0:Y:S01]  /*0410*/  S2UR UR10, SR_CTAID.Y ;  /* 0x00000000000a79c3 */ /* 0x000e220000002600 */
[----:B------:R-:W-:Y:S01]  /*0420*/  LOP3.LUT R3, R3, 0xffffff80, RZ, 0xc0, !PT ;  /* 0xffffff8003037812 */ /* 0x000fe200078ec0ff */
[----:B------:R-:W-:Y:S01]  /*0430*/  ULDC UR8, c[0x0][0x144] ;  /* 0x0000510000087ab9 */ /* 0x000fe20000000800 */
[----:B------:R-:W-:Y:S01]  /*0440*/  LEA.HI R7, R7, R2, RZ, 0x2 ;  /* 0x0000000207077211 */ /* 0x000fe200078f10ff */
[----:B------:R-:W-:Y:S01]  /*0450*/  NOP ;  /* 0x0000000000007918 */ /* 0x000fe20000000000 */
[----:B------:R-:W-:Y:S01]  /*0460*/  NOP ;  /* 0x0000000000007918 */ /* 0x000fe20000000000 */
[----:B------:R-:W-:Y:S01]  /*0470*/  IMAD.IADD R3, R4, 0x1, -R3 ;  /* 0x0000000104037824 */ /* 0x000fe200078e0a03 */
[----:B------:R-:W-:Y:S01]  /*0480*/  LOP3.LUT R7, R7, 0x3ffffffc, RZ, 0xc0, !PT ;  /* 0x3ffffffc07077812 */ /* 0x000fe200078ec0ff */
[----:B------:R-:W-:Y:S01]  /*0490*/  ULDC UR11, c[0x0][0x148] ;  /* 0x00005200000b7ab9 */ /* 0x000fe20000000800 */
[----:B------:R-:W-:-:S02]  /*04a0*/  IMAD.MOV.U32 R17, RZ, RZ, 0x1 ;  /* 0x00000001ff117424 */ /* 0x000fc400078e00ff */
[----:B------:R-:W-:Y:S01]  /*04b0*/  SHF.R.S32.HI R4, RZ, 0x1f, R3 ;  /* 0x0000001fff047819 */ /* 0x000fe20000011403 */
[----:B------:R-:W-:-:S03]  /*04c0*/  IMAD.IADD R2, R2, 0x1, -R7 ;  /* 0x0000000102027824 */ /* 0x000fc600078e0a07 */
[----:B------:R-:W-:Y:S02]  /*04d0*/  LEA.HI R4, R4, R3, RZ, 0x3 ;  /* 0x0000000304047211 */ /* 0x000fe400078f18ff */
[----:B-----5:R-:W-:Y:S02]  /*04e0*/  I2FP.F32.U32 R5, UR13 ;  /* 0x0000000d00057c45 */ /* 0x020fe40008201000 */
[--C-:B------:R-:W-:Y:S02]  /*04f0*/  SHF.R.S32.HI R0, RZ, 0x3, R4.reuse ;  /* 0x00000003ff007819 */ /* 0x100fe40000011404 */
[----:B-1----:R-:W-:Y:S01]  /*0500*/  ISETP.NE.OR P0, PT, R6, RZ, !P0 ;  /* 0x000000ff0600720c */ /* 0x002fe20004705670 */
[----:B------:R-:W-:Y:S01]  /*0510*/  FMUL R8, R5, UR4 ;  /* 0x0000000405087c20 */ /* 0x000fe20008400000 */
[----:B------:R-:W-:-:S04]  /*0520*/  SHF.R.S32.HI R5, RZ, 0x1f, R4 ;  /* 0x0000001fff057819 */ /* 0x000fc80000011404 */
[----:B------:R-:W-:Y:S01]  /*0530*/  LEA.HI R5, R5, R0, RZ, 0x2 ;  /* 0x0000000005057211 */ /* 0x000fe200078f10ff */
[----:B------:R-:W1:Y:S03]  /*0540*/  F2I.U32.TRUNC.NTZ R8, R8 ;  /* 0x0000000800087305 */ /* 0x000e66000020f000 */
[----:B------:R-:W-:-:S03]  /*0550*/  LOP3.LUT R5, R5, 0xfffffffc, RZ, 0xc0, !PT ;  /* 0xfffffffc05057812 */ /* 0x000fc600078ec0ff */
[----:B------:R-:W-:Y:S01]  /*0560*/  VOTEU.ALL UP0, P0 ;  /* 0x00000000003f7886 */ /* 0x000fe20000000000 */
[----:B------:R-:W-:Y:S01]  /*0570*/  VOTEU.ALL UP1, P0 ;  /* 0x00000000003f7886 */ /* 0x000fe20000020000 */
[----:B------:R-:W-:Y:S01]  /*0580*/  IMAD.IADD R5, R0, 0x1, -R5 ;  /* 0x0000000100057824 */ /* 0x000fe200078e0a05 */
[----:B0-----:R-:W-:Y:S02]  /*0590*/  I2FP.F32.U32 R0, UR10 ;  /* 0x0000000a00007c45 */ /* 0x001fe40008201000 */
[----:B------:R-:W0:Y:S01]  /*05a0*/  @!UP0 S2UR UR7, SR_CgaCtaId ;  /* 0x00000000000789c3 */ /* 0x000e220000008800 */
[----:B------:R-:W-:Y:S01]  /*05b0*/  @!UP0 UMOV UR6, 0x400 ;  /* 0x0000040000068882 */ /* 0x000fe20000000000 */
[----:B------:R-:W-:Y:S01]  /*05c0*/  LEA R2, R2, R5, 0x2 ;  /* 0x0000000502027211 */ /* 0x000fe200078e10ff */
[----:B------:R-:W-:Y:S01]  /*05d0*/  FMUL R4, R0, UR5 ;  /* 0x0000000500047c20 */ /* 0x000fe20008400000 */
[----:B-1----:R-:W-:Y:S02]  /*05e0*/  R2UR UR4, R8 ;  /* 0x00000000080472ca */ /* 0x002fe400000e0000 */
[----:B------:R-:W-:-:S03]  /*05f0*/  LEA.HI R0, R2, R2, RZ, 0x1 ;  /* 0x0000000202007211 */ /* 0x000fc600078f08ff */
[----:B------:R-:W1:Y:S01]  /*0600*/  F2I.U32.TRUNC.NTZ R4, R4 ;  /* 0x0000000400047305 */ /* 0x000e62000020f000 */
[----:B------:R-:W-:-:S05]  /*0610*/  LOP3.LUT R5, R0, 0xfffffffe, RZ, 0xc0, !PT ;  /* 0xfffffffe00057812 */ /* 0x000fca00078ec0ff */
[----:B------:R-:W-:Y:S02]  /*0620*/  IMAD.IADD R5, R2, 0x1, -R5 ;  /* 0x0000000102057824 */ /* 0x000fe400078e0a05 */
[----:B------:R-:W-:-:S04]  /*0630*/  UIADD3 UR4, -UR4, URZ, URZ ;  /* 0x0000003f04047290 */ /* 0x000fc8000fffe13f */
[----:B------:R-:W-:Y:S01]  /*0640*/  UIMAD UR8, UR8, UR4, UR13 ;  /* 0x00000004080872a4 */ /* 0x000fe2000f8e020d */
[----:B-1----:R-:W-:Y:S02]  /*0650*/  R2UR UR12, R4 ;  /* 0x00000000040c72ca */ /* 0x002fe400000e0000 */
[----:B------:R-:W-:Y:S01]  /*0660*/  UMOV UR4, 0x20 ;  /* 0x0000002000047882 */ /* 0x000fe20000000000 */
[----:B------:R-:W1:Y:S02]  /*0670*/  LDC R4, c[0x0][0x140] ;  /* 0x00005000ff047b82 */ /* 0x000e640000000800 */
[----:B------:R-:W-:Y:S01]  /*0680*/  ISETP.NE.AND P3, PT, R5, UR8, PT ;  /* 0x0000000805007c0c */ /* 0x000fe2000bf65270 */
[----:B------:R-:W-:Y:S01]  /*0690*/  IMAD.SHL.U32 R5, R2, 0x4, RZ ;  /* 0x0000000402057824 */ /* 0x000fe200078e00ff */
[----:B------:R-:W-:-:S04]  /*06a0*/  @!UP0 UIADD3 UR4, -UR4, 0x100000, URZ ;  /* 0x0010000004048890 */ /* 0x000fc8000fffe13f */
[----:B------:R-:W-:Y:S02]  /*06b0*/  @!UP0 USHF.L.U32 UR5, UR4, 0xb, URZ ;  /* 0x0000000b04058899 */ /* 0x000fe4000800063f */
[----:B------:R-:W-:Y:S02]  /*06c0*/  @!UP0 USHF.L.U32 UR4, UR4, 0x1, URZ ;  /* 0x0000000104048899 */ /* 0x000fe4000800063f */
[----:B0-----:R-:W-:Y:S01]  /*06d0*/  @!UP0 ULEA UR6, UR7, UR6, 0x18 ;  /* 0x0000000607068291 */ /* 0x001fe2000f8ec03f */
[----:B------:R-:W-:Y:S01]  /*06e0*/  LOP3.LUT R9, R2, 0xc, R5, 0x78, !PT ;  /* 0x0000000c02097812 */ /* 0x000fe200078e7805 */
[----:B------:R-:W-:Y:S01]  /*06f0*/  VOTEU.ALL UP0, P0 ;  /* 0x00000000003f7886 */ /* 0x000fe20000000000 */
[----:B------:R-:W-:Y:S01]  /*0700*/  LOP3.LUT P0, RZ, R3, 0x7, RZ, 0xc0, !PT ;  /* 0x0000000703ff7812 */ /* 0x000fe2000780c0ff */
[----:B------:R-:W-:Y:S02]  /*0710*/  UIADD3 UR12, -UR12, URZ, URZ ;  /* 0x0000003f0c0c7290 */ /* 0x000fe4000fffe13f */
[----:B------:R0:W-:Y:S01]  /*0720*/  STL [R1+0x90], R9 ;  /* 0x0000900901007387 */ /* 0x0001e20000100800 */
[----:B------:R-:W-:-:S02]  /*0730*/  ISETP.LT.U32.AND P0, PT, R9, 0x2, !P0 ;  /* 0x000000020900780c */ /* 0x000fc40004701070 */
[----:B------:R-:W-:Y:S01]  /*0740*/  @P3 LEA.HI R0, R9, R9, RZ, 0x1 ;  /* 0x0000000909003211 */ /* 0x000fe200078f08ff */
[----:B------:R-:W5:Y:S02]  /*0750*/  FENCE.VIEW.ASYNC.S ;  /* 0x00000000000073c6 */ /* 0x000f640000000000 */
[----:B-----5:R-:W0:Y:S01]  /*0760*/  @!UP0 SYNCS.EXCH.64 URZ, [UR6+0x40], UR4 ;  /* 0x00004004063f85b2 */ /* 0x020e220008000100 */
[----:B------:R-:W-:Y:S02]  /*0770*/  @P3 SHF.R.S32.HI R0, RZ, 0x1, R0 ;  /* 0x00000001ff003819 */ /* 0x000fe40000011400 */
[----:B-1----:R-:W-:Y:S01]  /*0780*/  ISETP.EQ.U32.AND P2, PT, R4, 0x1, PT ;  /* 0x000000010400780c */ /* 0x002fe20003f42070 */
[----:B------:R1:W0:Y:S01]  /*0790*/  @!UP1 SYNCS.EXCH.64 URZ, [UR6+0x48], UR4 ;  /* 0x00004804063f95b2 */ /* 0x0002220008000100 */
[----:B------:R-:W-:Y:S01]  /*07a0*/  NOP ;  /* 0x0000000000007918 */ /* 0x000fe20000000000 */
[----:B-1----:R-:W-:-:S06]  /*07b0*/  UIMAD UR4, UR11, UR12, UR10 ;  /* 0x0000000c0b0472a4 */ /* 0x002fcc000f8e020a */
[----:B------:R-:W-:Y:S02]  /*07c0*/  @P3 ISETP.NE.AND P4, PT, R0, UR4, PT ;  /* 0x0000000400003c0c */ /* 0x000fe4000bf85270 */
[----:B------:R-:W-:Y:S02]  /*07d0*/  SEL R0, RZ, 0x1, !P0 ;  /* 0x00000001ff007807 */ /* 0x000fe40004000000 */
[----:B------:R-:W-:-:S04]  /*07e0*/  @P3 SEL R17, RZ, 0x1, P4 ;  /* 0x00000001ff113807 */ /* 0x000fc80002000000 */
[----:B------:R-:W-:Y:S01]  /*07f0*/  LOP3.LUT R17, R17, R0, RZ, 0xc0, !PT ;  /* 0x0000000011117212 */ /* 0x000fe200078ec0ff */
[----:B------:R-:W-:Y:S06]  /*0800*/  @!P2 BRA `(.L_x_3) ;  /* 0x000000000008a947 */ /* 0x000fec0003800000 */
[----:B0-234-:R-:W-:Y:S01]  /*0810*/  UCGABAR_ARV ;  /* 0x00000000000079c7 */ /* 0x01dfe20008000000 */
[----:B------:R-:W-:Y:S05]  /*0820*/  BRA `(.L_x_4) ;  /* 0x0000000000047947 */ /* 0x000fea0003800000 */
.L_x_3:
[----:B0-234-:R-:W-:Y:S01]  /*0830*/  NOP ;  /* 0x0000000000007918 */ /* 0x01dfe20000000000 */
.L_x_4:
[----:B------:R-:W-:Y:S01]  /*0840*/  ULDC UR4, c[0x0][0x65c] ;  /* 0x0001970000047ab9 */ /* 0x000fe20000000800 */
[----:B------:R-:W-:Y:S01]  /*0850*/  UMOV UR5, URZ ;  /* 0x0000003f00057c82 */ /* 0x000fe20008000000 */
[----:B------:R-:W-:-:S03]  /*0860*/  UISETP.NE.AND UP0, UPT, UR4, 0x1, UPT ;  /* 0x000000010400788c */ /* 0x000fc6000bf05270 */
[----:B------:R-:W-:Y:S01]  /*0870*/  UMOV UR4, UR13 ;  /* 0x0000000d00047c82 */ /* 0x000fe20008000000 */
[----:B------:R-:W-:Y:S02]  /*0880*/  UP2UR UR39, UPR, URZ, 0x1 ;  /* 0x000000013f277883 */ /* 0x000fe40008000000 */
[----:B------:R-:W-:Y:S02]  /*0890*/  PLOP3.LUT P0, PT, PT, PT, UP0, 0x80, 0x0 ;  /* 0x000000000000781c */ /* 0x000fe40003f0f008 */
[----:B------:R-:W-:Y:S02]  /*08a0*/  PLOP3.LUT P3, PT, PT, PT, UP0, 0x80, 0x0 ;  /* 0x000000000000781c */ /* 0x000fe40003f6f008 */
[----:B------:R-:W-:Y:S01]  /*08b0*/  PLOP3.LUT P5, PT, PT, PT, UP0, 0x80, 0x0 ;  /* 0x000000000000781c */ /* 0x000fe20003faf008 */
[----:B------:R-:W-:Y:S01]  /*08c0*/  @UP0 ULDC UR14, c[0x0][0x10] ;  /* 0x00000400000e0ab9 */ /* 0x000fe20000000800 */
[----:B------:R-:W-:Y:S01]  /*08d0*/  @UP0 UMOV UR6, UR10 ;  /* 0x0000000a00060c82 */ /* 0x000fe20008000000 */
[----:B------:R-:W-:Y:S01]  /*08e0*/  @UP0 UMOV UR7, URZ ;  /* 0x0000003f00070c82 */ /* 0x000fe20008000000 */
[----:B------:R-:W-:Y:S01]  /*08f0*/  PLOP3.LUT P4, PT, PT, PT, UP0, 0x80, 0x0 ;  /* 0x000000000000781c */ /* 0x000fe20003f8f008 */
[----:B------:R-:W-:-:S03]  /*0900*/  @UP0 UIMAD.WIDE.U32 UR14, UR13, UR14, UR6 ;  /* 0x0000000e0d0e02a5 */ /* 0x000fc6000f8e0006 */
[----:B------:R-:W-:Y:S01]  /*0910*/  @!UP0 ULDC UR7, c[0x0][0xc] ;  /* 0x0000030000078ab9 */ /* 0x000fe20000000800 */
[----:B------:R-:W-:Y:S01]  /*0920*/  @UP0 UMOV UR6, URZ ;  /* 0x0000003f00060c82 */ /* 0x000fe20008000000 */
[----:B------:R-:W-:Y:S01]  /*0930*/  @!UP0 UIMAD.WIDE.U32 UR4, UR10, UR7, UR4 ;  /* 0x000000070a0482a5 */ /* 0x000fe2000f8e0004 */
[----:B------:R-:W-:Y:S01]  /*0940*/  IMAD.U32 R2, RZ, RZ, UR14 ;  /* 0x0000000eff027e24 */ /* 0x000fe2000f8e00ff */
[----:B------:R-:W-:Y:S02]  /*0950*/  @UP0 UIADD3 UR6, UR15, UR6, URZ ;  /* 0x000000060f060290 */ /* 0x000fe4000fffe03f */
[----:B------:R-:W-:Y:S01]  /*0960*/  MOV R3, UR15 ;  /* 0x0000000f00037c02 */ /* 0x000fe20008000f00 */
[----:B------:R-:W-:Y:S01]  /*0970*/  @P0 IMAD.MOV.U32 R7, RZ, RZ, R2 ;  /* 0x000000ffff070224 */ /* 0x000fe200078e0002 */
[----:B------:R-:W-:Y:S01]  /*0980*/  MOV R4, UR4 ;  /* 0x0000000400047c02 */ /* 0x000fe20008000f00 */
[----:B------:R-:W-:Y:S02]  /*0990*/  IMAD.U32 R5, RZ, RZ, UR5 ;  /* 0x00000005ff057e24 */ /* 0x000fe4000f8e00ff */
[----:B------:R-:W-:-:S02]  /*09a0*/  IMAD.U32 R2, RZ, RZ, UR4 ;  /* 0x00000004ff027e24 */ /* 0x000fc4000f8e00ff */
[----:B------:R-:W-:Y:S02]  /*09b0*/  @P3 IMAD.U32 R6, RZ, RZ, UR6 ;  /* 0x00000006ff063e24 */ /* 0x000fe4000f8e00ff */
[----:B------:R-:W-:Y:S02]  /*09c0*/  @!P5 IMAD.MOV.U32 R6, RZ, RZ, R5 ;  /* 0x000000ffff06d224 */ /* 0x000fe400078e0005 */
[----:B------:R-:W-:Y:S02]  /*09d0*/  @!P4 IMAD.MOV.U32 R7, RZ, RZ, R2 ;  /* 0x000000ffff07c224 */ /* 0x000fe400078e0002 */
[----:B------:R-:W-:Y:S01]  /*09e0*/  IMAD.U32 R3, RZ, RZ, UR5 ;  /* 0x00000005ff037e24 */ /* 0x000fe2000f8e00ff */
[----:B------:R0:W-:Y:S04]  /*09f0*/  STL [R1+0xa0], R6 ;  /* 0x0000a00601007387 */ /* 0x0001e80000100800 */
[----:B------:R0:W-:Y:S01]  /*0a00*/  STL [R1+0xa4], R7 ;  /* 0x0000a40701007387 */ /* 0x0001e20000100800 */
[----:B------:R-:W-:Y:S05]  /*0a10*/  @!P2 BRA `(.L_x_5) ;  /* 0x00000000000ca947 */ /* 0x000fea0003800000 */
[----:B------:R-:W-:Y:S01]  /*0a20*/  UCGABAR_WAIT ;  /* 0x0000000000007dc7 */ /* 0x000fe20008000000 */
[----:B------:R-:W-:Y:S01]  /*0a30*/  CCTL.IVALL ;  /* 0x00000000ff00798f */ /* 0x000fe20002000000 */
[----:B------:R-:W-:Y:S05]  /*0a40*/  BRA `(.L_x_6) ;  /* 0x0000000000047947 */ /* 0x000fea0003800000 */
.L_x_5:
[----:B------:R-:W-:Y:S06]  /*0a50*/  BAR.SYNC.DEFER_BLOCKING 0x0 ;  /* 0x0000000000007b1d */ /* 0x000fec0000010000 */
.L_x_6:
[----:B------:R-:W-:Y:S05]  /*0a60*/  @!P1 BRA `(.L_x_7) ;  /* 0x0000016400589947 */ /* 0x000fea0003800000 */
[----:B------:R-:W-:-:S06]  /*0a70*/  UISETP.GT.U32.AND UP0, UPT, UR16, 0x1, UPT ;  /* 0x000000011000788c */ /* 0x000fcc000bf04070 */
[----:B------:R-:W-:-:S13]  /*0a80*/  PLOP3.LUT P0, PT, PT, PT, UP0, 0x80, 0x0 ;  /* 0x000000000000781c */ /* 0x000fda0003f0f008 */
[----:B------:R-:W-:Y:S05]  /*0a90*/  @P0 EXIT ;  /* 0x000000000000094d */ /* 0x000fea0003800000 */
[----:B------:R-:W-:Y:S01]  /*0aa0*/  ULDC.64 UR4, c[0x0][0x650] ;  /* 0x0001940000047ab9 */ /* 0x000fe20000000a00 */
[----:B------:R-:W-:Y:S01]  /*0ab0*/  UMOV UR44, 0xffffffff ;  /* 0xffffffff002c7882 */ /* 0x000fe20000000000 */
[----:B------:R-:W-:Y:S01]  /*0ac0*/  ISETP.GE.U32.AND P0, PT, R7, UR4, PT ;  /* 0x0000000407007c0c */ /* 0x000fe2000bf06070 */
[----:B------:R-:W-:Y:S01]  /*0ad0*/  UMOV UR43, 0xffffffff ;  /* 0xffffffff002b7882 */ /* 0x000fe20000000000 */
[----:B------:R-:W-:Y:S01]  /*0ae0*/  UMOV UR40, 0xffffffff ;  /* 0xffffffff00287882 */ /* 0x000fe20000000000 */
[----:B------:R-:W-:Y:S02]  /*0af0*/  PRMT R0, RZ, 0x7610, R0 ;  /* 0x00007610ff007816 */ /* 0x000fe40000000000 */
[----:B------:R-:W-:-:S13]  /*0b00*/  ISETP.GE.U32.AND.EX P0, PT, R6, UR5, PT, P0 ;  /* 0x0000000506007c0c */ /* 0x000fda000bf06100 */
[----:B------:R-:W-:Y:S05]  /*0b10*/  @P0 BRA `(.L_x_8) ;  /* 0x0000000400480947 */ /* 0x000fea0003800000 */
[----:B------:R-:W-:Y:S01]  /*0b20*/  ULDC.64 UR16, c[0x0][0x628] ;  /* 0x00018a0000107ab9 */ /* 0x000fe20000000a00 */
[C---:B------:R-:W-:Y:S01]  /*0b30*/  R2UR UR19, R7.reuse ;  /* 0x00000000071372ca */ /* 0x040fe200000e0000 */
[----:B------:R-:W-:Y:S01]  /*0b40*/  ULDC UR18, c[0x0][0x630] ;  /* 0x00018c0000127ab9 */ /* 0x000fe20000000800 */
[----:B------:R-:W-:Y:S02]  /*0b50*/  ISETP.NE.U32.AND P0, PT, RZ, UR16, PT ;  /* 0x00000010ff007c0c */ /* 0x000fe4000bf05070 */
[----:B------:R-:W-:Y:S02]  /*0b60*/  R2UR UR4, R7 ;  /* 0x00000000070472ca */ /* 0x000fe400000e0000 */
[----:B------:R-:W-:Y:S02]  /*0b70*/  ISETP.NE.AND.EX P0, PT, RZ, UR17, PT, P0 ;  /* 0x00000011ff007c0c */ /* 0x000fe4000bf05300 */
[----:B------:R-:W-:-:S11]  /*0b80*/  R2UR UR5, R6 ;  /* 0x00000000060572ca */ /* 0x000fd600000e0000 */
[----:B------:R-:W-:Y:S05]  /*0b90*/  @!P0 BRA `(.L_x_9) ;  /* 0x0000000000308947 */ /* 0x000fea0003800000 */
[----:B------:R-:W-:Y:S01]  /*0ba0*/  R2UR UR4, R7 ;  /* 0x00000000070472ca */ /* 0x000fe200000e0000 */
[----:B------:R-:W-:Y:S01]  /*0bb0*/  ULDC UR9, c[0x0][0x634] ;  /* 0x00018d0000097ab9 */ /* 0x000fe20000000800 */
[----:B------:R-:W-:-:S11]  /*0bc0*/  R2UR UR13, R6 ;  /* 0x00000000060d72ca */ /* 0x000fd600000e0000 */
[----:B------:R-:W-:-:S04]  /*0bd0*/  UIADD3 UR9, UP0, UR4, UR9, URZ ;  /* 0x0000000904097290 */ /* 0x000fc8000ff1e03f */
[----:B------:R-:W-:-:S04]  /*0be0*/  UIADD3.X UR13, URZ, UR13, URZ, UP0, !UPT ;  /* 0x0000000d3f0d7290 */ /* 0x000fc800087fe43f */
[----:B------:R-:W-:-:S04]  /*0bf0*/  UIMAD.WIDE.U32 UR4, UR13, UR16, URZ ;  /* 0x000000100d0472a5 */ /* 0x000fc8000f8e003f */
[----:B------:R-:W-:Y:S02]  /*0c00*/  UIMAD.WIDE.U32 UR6, UP0, UR9, UR17, UR4 ;  /* 0x00000011090672a5 */ /* 0x000fe4000f800004 */
[----:B------:R-:W-:Y:S02]  /*0c10*/  UIMAD.WIDE.U32 UR4, UR9, UR16, URZ ;  /* 0x00000010090472a5 */ /* 0x000fe4000f8e003f */
[----:B------:R-:W-:Y:S02]  /*0c20*/  UIADD3.X UR15, URZ, URZ, URZ, UP0, !UPT ;  /* 0x0000003f3f0f7290 */ /* 0x000fe400087fe43f */
[----:B------:R-:W-:Y:S01]  /*0c30*/  UIADD3 URZ, UP0, UR5, UR6, URZ ;  /* 0x00000006053f7290 */ /* 0x000fe2000ff1e03f */
[----:B------:R-:W-:-:S03]  /*0c40*/  UMOV UR14, UR7 ;  /* 0x00000007000e7c82 */ /* 0x000fc60008000000 */
[----:B------:R-:W-:-:S12]  /*0c50*/  UIMAD.WIDE.U32.X UR4, UR13, UR17, UR14, UP0 ;  /* 0x000000110d0472a5 */ /* 0x000fd800080e040e */
.L_x_9:
[----:B------:R-:W-:Y:S01]  /*0c60*/  USHF.R.U64 UR40, UR4, UR18, UR5 ;  /* 0x0000001204287299 */ /* 0x000fe20008001205 */
[----:B------:R-:W-:Y:S01]  /*0c70*/  R2UR UR7, R6 ;  /* 0x00000000060772ca */ /* 0x000fe200000e0000 */
[----:B------:R-:W-:Y:S02]  /*0c80*/  USHF.R.U32.HI UR4, URZ, UR18, UR5 ;  /* 0x000000123f047299 */ /* 0x000fe40008011605 */
[----:B------:R-:W-:Y:S01]  /*0c90*/  UIADD3 UR5, UP0, URZ, -UR40, URZ ;  /* 0x800000283f057290 */ /* 0x000fe2000ff1e03f */
[----:B------:R-:W-:Y:S01]  /*0ca0*/  ULDC.64 UR14, c[0x0][0x620] ;  /* 0x00018800000e7ab9 */ /* 0x000fe20000000a00 */
[----:B------:R-:W-:Y:S02]  /*0cb0*/  UMOV UR6, UR19 ;  /* 0x0000001300067c82 */ /* 0x000fe40008000000 */
[----:B------:R-:W-:Y:S01]  /*0cc0*/  UIADD3.X UR4, URZ, ~UR4, URZ, UP0, !UPT ;  /* 0x800000043f047290 */ /* 0x000fe200087fe43f */
[----:B------:R-:W-:Y:S01]  /*0cd0*/  ULDC UR9, c[0x0][0x618] ;  /* 0x0001860000097ab9 */ /* 0x000fe20000000800 */
[----:B------:R-:W-:-:S02]  /*0ce0*/  UIMAD UR12, UR11, UR12, UR10 ;  /* 0x0000000c0b0c72a4 */ /* 0x000fc4000f8e020a */
[----:B------:R-:W-:Y:S02]  /*0cf0*/  UIMAD UR4, UR4, UR14, URZ ;  /* 0x0000000e040472a4 */ /* 0x000fe4000f8e023f */
[----:B------:R-:W-:Y:S02]  /*0d00*/  UIMAD.WIDE.U32 UR6, UR5, UR14, UR6 ;  /* 0x0000000e050672a5 */ /* 0x000fe4000f8e0006 */
[----:B------:R-:W-:Y:S01]  /*0d10*/  UIMAD UR4, UR5, UR15, UR4 ;  /* 0x0000000f050472a4 */ /* 0x000fe2000f8e0204 */
[----:B------:R-:W-:Y:S01]  /*0d20*/  ULDC UR10, c[0x0][0x608] ;  /* 0x00018200000a7ab9 */ /* 0x000fe20000000800 */
[----:B------:R-:W-:Y:S02]  /*0d30*/  ULDC UR18, c[0x0][0x658] ;  /* 0x0001960000127ab9 */ /* 0x000fe40000000800 */
[----:B------:R-:W-:Y:S01]  /*0d40*/  UIADD3 UR7, UR7, UR4, URZ ;  /* 0x0000000407077290 */ /* 0x000fe2000fffe03f */
[----:B------:R-:W-:Y:S02]  /*0d50*/  UMOV UR11, 0xffffffff ;  /* 0xffffffff000b7882 */ /* 0x000fe40000000000 */
[----:B------:R-:W-:Y:S01]  /*0d60*/  ULDC.64 UR4, c[0x0][0x640] ;  /* 0x0001900000047ab9 */ /* 0x000fe20000000a00 */
[----:B------:R-:W-:Y:S01]  /*0d70*/  USHF.R.U64 UR16, UR6, UR9, UR7 ;  /* 0x0000000906107299 */ /* 0x000fe20008001207 */
[----:B------:R-:W-:Y:S01]  /*0d80*/  ISETP.NE.U32.AND P0, PT, RZ, UR4, PT ;  /* 0x00000004ff007c0c */ /* 0x000fe2000bf05070 */
[----:B------:R-:W-:-:S02]  /*0d90*/  USHF.R.U32.HI UR7, URZ, UR9, UR7 ;  /* 0x000000093f077299 */ /* 0x000fc40008011607 */
[----:B------:R-:W-:Y:S01]  /*0da0*/  USHF.L.U32 UR6, UR11, UR18, URZ ;  /* 0x000000120b067299 */ /* 0x000fe2000800063f */
[----:B------:R-:W-:Y:S01]  /*0db0*/  ISETP.NE.AND.EX P0, PT, RZ, UR5, PT, P0 ;  /* 0x00000005ff007c0c */ /* 0x000fe2000bf05300 */
[----:B------:R-:W-:Y:S02]  /*0dc0*/  USHF.R.U64 UR22, UR16, UR10, UR7 ;  /* 0x0000000a10167299 */ /* 0x000fe40008001207 */
[----:B------:R-:W-:Y:S02]  /*0dd0*/  USHF.R.U32.HI UR7, URZ, UR10, UR7 ;  /* 0x0000000a3f077299 */ /* 0x000fe40008011607 */
[----:B------:R-:W-:Y:S02]  /*0de0*/  UISETP.NE.AND UP1, UPT, UR39, URZ, UPT ;  /* 0x0000003f2700728c */ /* 0x000fe4000bf25270 */
[----:B------:R-:W-:Y:S01]  /*0df0*/  USHF.R.U64 UR23, UR22, UR18, UR7 ;  /* 0x0000001216177299 */ /* 0x000fe20008001207 */
[----:B------:R-:W-:Y:S01]  /*0e00*/  ULDC UR17, c[0x0][0x600] ;  /* 0x0001800000117ab9 */ /* 0x000fe20000000800 */
[----:B------:R-:W-:-:S02]  /*0e10*/  ULOP3.LUT UR13, URZ, UR6, URZ, 0x33, !UPT ;  /* 0x000000063f0d7292 */ /* 0x000fc4000f8e333f */
[----:B------:R-:W-:Y:S02]  /*0e20*/  UIADD3 UR15, UR17, -0x1, URZ ;  /* 0xffffffff110f7890 */ /* 0x000fe4000fffe03f */
[----:B------:R-:W-:Y:S02]  /*0e30*/  USEL UR12, UR8, UR12, !UP1 ;  /* 0x0000000c080c7287 */ /* 0x000fe4000c800000 */
[----:B------:R-:W-:Y:S01]  /*0e40*/  USHF.R.U32.HI UR7, URZ, UR18, UR7 ;  /* 0x000000123f077299 */ /* 0x000fe20008011607 */
[----:B------:R-:W-:Y:S01]  /*0e50*/  ULDC UR19, c[0x0][0x648] ;  /* 0x0001920000137ab9 */ /* 0x000fe20000000800 */
[----:B------:R-:W-:Y:S01]  /*0e60*/  ULDC UR20, c[0x0][0x638] ;  /* 0x00018e0000147ab9 */ /* 0x000fe20000000800 */
[----:B------:R-:W-:Y:S01]  /*0e70*/  UMOV UR21, 0x1 ;  /* 0x0000000100157882 */ /* 0x000fe20000000000 */
[----:B------:R-:W-:Y:S01]  /*0e80*/  UMOV UR6, UR23 ;  /* 0x0000001700067c82 */ /* 0x000fe20008000000 */
[----:B------:R-:W-:Y:S07]  /*0e90*/  @!P0 BRA `(.L_x_10) ;  /* 0x0000000000308947 */ /* 0x000fee0003800000 */
[----:B------:R-:W-:Y:S02]  /*0ea0*/  ULDC UR10, c[0x0][0x64c] ;  /* 0x00019300000a7ab9 */ /* 0x000fe40000000800 */
        /* <DEDUP_REMOVED lines=8> */
[----:B------:R-:W-:-:S07]  /*0f30*/  UIMAD.WIDE.U32.X UR4, UR14, UR5, UR10, UP0 ;  /* 0x000000050e0472a5 */ /* 0x000fce00080e040a */
[----:B------:R-:W-:Y:S01]  /*0f40*/  UMOV UR6, UR4 ;  /* 0x0000000400067c82 */ /* 0x000fe20008000000 */
[----:B------:R-:W-:-:S05]  /*0f50*/  UMOV UR7, UR5 ;  /* 0x0000000500077c82 */ /* 0x000fca0008000000 */
.L_x_10:
[----:B------:R-:W-:Y:S01]  /*0f60*/  USHF.R.U64 UR5, UR6, UR19, UR7 ;  /* 0x0000001306057299 */ /* 0x000fe20008001207 */
[----:B------:R-:W-:Y:S01]  /*0f70*/  IMAD.MOV.U32 R0, RZ, RZ, 0x1 ;  /* 0x00000001ff007424 */ /* 0x000fe200078e00ff */
[----:B------:R-:W-:Y:S02]  /*0f80*/  USHF.L.U32 UR4, UR21, UR18, URZ ;  /* 0x0000001215047299 */ /* 0x000fe4000800063f */
[----:B------:R-:W-:Y:S02]  /*0f90*/  ULOP3.LUT UR13, UR22, UR13, URZ, 0xc0, !UPT ;  /* 0x0000000d160d7292 */ /* 0x000fe4000f8ec03f */
[----:B------:R-:W-:Y:S02]  /*0fa0*/  UIADD3 UR6, -UR5, URZ, URZ ;  /* 0x0000003f05067290 */ /* 0x000fe4000fffe13f */
[----:B------:R-:W-:Y:S02]  /*0fb0*/  UIMAD UR13, UR4, UR5, UR13 ;  /* 0x00000005040d72a4 */ /* 0x000fe4000f8e020d */
[----:B------:R-:W-:-:S02]  /*0fc0*/  ULOP3.LUT UR15, UR16, UR15, URZ, 0xc0, !UPT ;  /* 0x0000000f100f7292 */ /* 0x000fc4000f8ec03f */
[----:B------:R-:W-:Y:S01]  /*0fd0*/  UIMAD UR4, UR6, UR20, UR23 ;  /* 0x00000014060472a4 */ /* 0x000fe2000f8e0217 */
[----:B------:R-:W-:Y:S01]  /*0fe0*/  ULDC UR5, c[0x0][0x610] ;  /* 0x0001840000057ab9 */ /* 0x000fe20000000800 */
[----:B------:R-:W-:Y:S02]  /*0ff0*/  UISETP.NE.AND UP0, UPT, UR39, URZ, UPT ;  /* 0x0000003f2700728c */ /* 0x000fe4000bf05270 */
[----:B------:R-:W-:Y:S02]  /*1000*/  UIMAD UR12, UR13, UR5, UR12 ;  /* 0x000000050d0c72a4 */ /* 0x000fe4000f8e020c */
[----:B------:R-:W-:-:S04]  /*1010*/  UIMAD UR4, UR4, UR17, UR15 ;  /* 0x00000011040472a4 */ /* 0x000fc8000f8e020f */
[----:B------:R-:W-:Y:S02]  /*1020*/  USEL UR43, UR4, UR12, !UP0 ;  /* 0x0000000c042b7287 */ /* 0x000fe4000c000000 */
[----:B------:R-:W-:-:S12]  /*1030*/  USEL UR44, UR12, UR4, !UP0 ;  /* 0x000000040c2c7287 */ /* 0x000fd8000c000000 */
.L_x_8:
[----:B------:R-:W-:-:S08]  /*1040*/  NOP ;  /* 0x0000000000007918 */ /* 0x000fd00000000000 */
[----:B------:R-:W1:Y:S02]  /*1050*/  USETMAXREG.TRY_ALLOC.CTAPOOL UP0, 0xf0 ;  /* 0x000000f0000079c8 */ /* 0x000e640008000600 */
[----:B-1----:R-:W-:-:S13]  /*1060*/  PLOP3.LUT P0, PT, PT, PT, UP0, 0x80, 0x0 ;  /* 0x000000000000781c */ /* 0x002fda0003f0f008 */
[----:B------:R-:W-:Y:S05]  /*1070*/  @!P0 BRA `(.L_x_8) ;  /* 0xfffffffc00f08947 */ /* 0x000fea000383ffff */
[----:B------:R-:W-:Y:S01]  /*1080*/  ULDC.64 UR4, c[0x0][0x598] ;  /* 0x0001660000047ab9 */ /* 0x000fe20000000a00 */
[----:B------:R-:W-:Y:S01]  /*1090*/  ULDC.64 UR46, c[0x0][0x208] ;  /* 0x00008200002e7ab9 */ /* 0x000fe20000000a00 */
[----:B------:R-:W-:-:S04]  /*10a0*/  ISETP.NE.U32.AND P0, PT, RZ, UR4, PT ;  /* 0x00000004ff007c0c */ /* 0x000fc8000bf05070 */
[----:B------:R-:W-:-:S13]  /*10b0*/  ISETP.NE.AND.EX P0, PT, RZ, UR5, PT, P0 ;  /* 0x00000005ff007c0c */ /* 0x000fda000bf05300 */
[----:B------:R-:W-:Y:S05]  /*10c0*/  @!P0 BRA `(.L_x_11) ;  /* 0x00000000001c8947 */ /* 0x000fea0003800000 */
[----:B------:R-:W1:Y:S02]  /*10d0*/  LDC.64 R2, c[0x0][0x598] ;  /* 0x00016600ff027b82 */ /* 0x000e640000000a00 */
[----:B-1----:R-:W2:Y:S02]  /*10e0*/  LDG.E.64 R2, desc[UR46][R2.64] ;  /* 0x0000002e02027981 */ /* 0x002ea4000c1e1b00 */
[----:B--2---:R-:W-:-:S04]  /*10f0*/  ISETP.NE.U32.AND P0, PT, R2, RZ, PT ;  /* 0x000000ff0200720c */ /* 0x004fc80003f05070 */
[----:B------:R-:W-:-:S13]  /*1100*/  ISETP.NE.AND.EX P0, PT, R3, RZ, PT, P0 ;  /* 0x000000ff0300720c */ /* 0x000fda0003f05300 */
[----:B------:R-:W-:Y:S05]  /*1110*/  @!P0 BRA `(.L_x_11) ;  /* 0x0000000000088947 */ /* 0x000fea0003800000 */
[----:B------:R1:W5:Y:S01]  /*1120*/  LD.E R2, desc[UR46][R2.64] ;  /* 0x0000002e02027980 */ /* 0x000362000c101900 */
[----:B------:R-:W-:Y:S05]  /*1130*/  BRA `(.L_x_12) ;  /* 0x0000000000247947 */ /* 0x000fea0003800000 */
.L_x_11:
[----:B------:R-:W-:Y:S02]  /*1140*/  ULDC.64 UR4, c[0x0][0x588] ;  /* 0x0001620000047ab9 */ /* 0x000fe40000000a00 */
[----:B------:R-:W-:-:S04]  /*1150*/  ISETP.NE.U32.AND P0, PT, RZ, UR4, PT ;  /* 0x00000004ff007c0c */ /* 0x000fc8000bf05070 */
[----:B------:R-:W-:-:S13]  /*1160*/  ISETP.NE.AND.EX P0, PT, RZ, UR5, PT, P0 ;  /* 0x00000005ff007c0c */ /* 0x000fda000bf05300 */
[----:B------:R-:W-:Y:S05]  /*1170*/  @!P0 BRA `(.L_x_13) ;  /* 0x00000000000c8947 */ /* 0x000fea0003800000 */
[----:B------:R-:W1:Y:S02]  /*1180*/  LDC.64 R2, c[0x0][0x588] ;  /* 0x00016200ff027b82 */ /* 0x000e640000000a00 */
[----:B-1----:R2:W5:Y:S01]  /*1190*/  LDG.E R2, desc[UR46][R2.64] ;  /* 0x0000002e02027981 */ /* 0x002562000c1e1900 */
[----:B------:R-:W-:Y:S05]  /*11a0*/  BRA `(.L_x_12) ;  /* 0x0000000000087947 */ /* 0x000fea0003800000 */
.L_x_13:
[----:B------:R-:W-:Y:S02]  /*11b0*/  ULDC UR4, c[0x0][0x580] ;  /* 0x0001600000047ab9 */ /* 0x000fe40000000800 */
[----:B------:R-:W-:-:S07]  /*11c0*/  MOV R2, UR4 ;  /* 0x0000000400027c02 */ /* 0x000fce0008000f00 */
.L_x_12:
[----:B------:R-:W-:Y:S02]  /*11d0*/  ULDC.64 UR4, c[0x0][0x5a0] ;  /* 0x0001680000047ab9 */ /* 0x000fe40000000a00 */
[----:B------:R-:W-:-:S04]  /*11e0*/  ISETP.NE.U32.AND P0, PT, RZ, UR4, PT ;  /* 0x00000004ff007c0c */ /* 0x000fc8000bf05070 */
[----:B------:R-:W-:-:S13]  /*11f0*/  ISETP.NE.AND.EX P0, PT, RZ, UR5, PT, P0 ;  /* 0x00000005ff007c0c */ /* 0x000fda000bf05300 */
[----:B------:R-:W-:Y:S05]  /*1200*/  @!P0 BRA `(.L_x_14) ;  /* 0x00000000001c8947 */ /* 0x000fea0003800000 */
[----:B------:R-:W3:Y:S02]  /*1210*/  LDC.64 R4, c[0x0][0x5a0] ;  /* 0x00016800ff047b82 */ /* 0x000ee40000000a00 */
[----:B---3--:R-:W3:Y:S02]  /*1220*/  LDG.E.64 R4, desc[UR46][R4.64] ;  /* 0x0000002e04047981 */ /* 0x008ee4000c1e1b00 */
[----:B---3--:R-:W-:-:S04]  /*1230*/  ISETP.NE.U32.AND P0, PT, R4, RZ, PT ;  /* 0x000000ff0400720c */ /* 0x008fc80003f05070 */
[----:B------:R-:W-:-:S13]  /*1240*/  ISETP.NE.AND.EX P0, PT, R5, RZ, PT, P0 ;  /* 0x000000ff0500720c */ /* 0x000fda0003f05300 */
[----:B------:R-:W-:Y:S05]  /*1250*/  @!P0 BRA `(.L_x_14) ;  /* 0x0000000000088947 */ /* 0x000fea0003800000 */
[----:B------:R3:W5:Y:S01]  /*1260*/  LD.E R16, desc[UR46][R4.64] ;  /* 0x0000002e04107980 */ /* 0x000762000c101900 */
[----:B------:R-:W-:Y:S05]  /*1270*/  BRA `(.L_x_15) ;  /* 0x0000000000247947 */ /* 0x000fea0003800000 */
.L_x_14:
[----:B------:R-:W-:Y:S02]  /*1280*/  ULDC.64 UR4, c[0x0][0x590] ;  /* 0x0001640000047ab9 */ /* 0x000fe40000000a00 */
[----:B------:R-:W-:-:S04]  /*1290*/  ISETP.NE.U32.AND P0, PT, RZ, UR4, PT ;  /* 0x00000004ff007c0c */ /* 0x000fc8000bf05070 */
[----:B------:R-:W-:-:S13]  /*12a0*/  ISETP.NE.AND.EX P0, PT, RZ, UR5, PT, P0 ;  /* 0x00000005ff007c0c */ /* 0x000fda000bf05300 */
[----:B------:R-:W-:Y:S05]  /*12b0*/  @!P0 BRA `(.L_x_16) ;  /* 0x00000000000c8947 */ /* 0x000fea0003800000 */
[----:B------:R-:W3:Y:S02]  /*12c0*/  LDC.64 R4, c[0x0][0x590] ;  /* 0x00016400ff047b82 */ /* 0x000ee40000000a00 */
[----:B---3--:R4:W5:Y:S01]  /*12d0*/  LDG.E R16, desc[UR46][R4.64] ;  /* 0x0000002e04107981 */ /* 0x008962000c1e1900 */
[----:B------:R-:W-:Y:S05]  /*12e0*/  BRA `(.L_x_15) ;  /* 0x0000000000087947 */ /* 0x000fea0003800000 */
.L_x_16:
[----:B------:R-:W-:Y:S02]  /*12f0*/  ULDC UR4, c[0x0][0x584] ;  /* 0x0001610000047ab9 */ /* 0x000fe40000000800 */
[----:B------:R-:W-:-:S07]  /*1300*/  IMAD.U32 R16, RZ, RZ, UR4 ;  /* 0x00000004ff107e24 */ /* 0x000fce000f8e00ff */
.L_x_15:
[----:B------:R-:W-:-:S13]  /*1310*/  LOP3.LUT P0, RZ, R0, 0xff, RZ, 0xc0, !PT ;  /* 0x000000ff00ff7812 */ /* 0x000fda000780c0ff */
[----:B------:R-:W-:Y:S05]  /*1320*/  @!P0 EXIT ;  /* 0x000000000000894d */ /* 0x000fea0003800000 */
[----:B------:R-:W-:Y:S01]  /*1330*/  ULDC UR4, c[0x0][0x28c] ;  /* 0x0000a30000047ab9 */ /* 0x000fe20000000800 */
[----:B------:R-:W-:Y:S01]  /*1340*/  UMOV UR36, URZ ;  /* 0x0000003f00247c82 */ /* 0x000fe20008000000 */
[----:B------:R-:W-:Y:S01]  /*1350*/  UIADD3 UR4, UR4, 0x3f, URZ ;  /* 0x0000003f04047890 */ /* 0x000fe2000fffe03f */
[----:B------:R-:W-:-:S03]  /*1360*/  UMOV UR37, URZ ;  /* 0x0000003f00257c82 */ /* 0x000fc60008000000 */
[----:B------:R-:W-:-:S04]  /*1370*/  USHF.R.S32.HI UR5, URZ, 0x1f, UR4 ;  /* 0x0000001f3f057899 */ /* 0x000fc80008011404 */
[----:B------:R-:W-:-:S04]  /*1380*/  ULEA.HI UR5, UR5, UR4, URZ, 0x6 ;  /* 0x0000000405057291 */ /* 0x000fc8000f8f303f */
[----:B------:R-:W-:-:S12]  /*1390*/  USHF.R.S32.HI UR41, URZ, 0x6, UR5 ;  /* 0x000000063f297899 */ /* 0x000fd80008011405 */
.L_x_510:
[----:B------:R-:W0:Y:S01]  /*13a0*/  S2R R0, SR_TID.X ;  /* 0x0000000000007919 */ /* 0x000e220000002100 */
[----:B------:R-:W1:Y:S01]  /*13b0*/  S2UR UR6, SR_CgaCtaId ;  /* 0x00000000000679c3 */ /* 0x000e620000008800 */
[----:B------:R-:W-:Y:S02]  /*13c0*/  UMOV UR42, 0x400 ;  /* 0x00000400002a7882 */ /* 0x000fe40000000000 */
[----:B-1----:R-:W-:Y:S01]  /*13d0*/  ULEA UR42, UR6, UR42, 0x18 ;  /* 0x0000002a062a7291 */ /* 0x002fe2000f8ec03f */
[----:B0-----:R-:W-:-:S04]  /*13e0*/  LOP3.LUT R0, R0, 0x80, RZ, 0xc0, !PT ;  /* 0x0000008000007812 */ /* 0x001fc800078ec0ff */
[----:B------:R-:W-:-:S06]  /*13f0*/  SHF.R.U32.HI R0, RZ, 0x7, R0 ;  /* 0x00000007ff007819 */ /* 0x000fcc0000011600 */
[----:B------:R-:W0:Y:S02]  /*1400*/  SHFL.IDX PT, R0, R0, RZ, 0x1f ;  /* 0x00001fff00007589 */ /* 0x000e2400000e0000 */
[----:B0-----:R-:W-:-:S13]  /*1410*/  R2UR UR4, R0 ;  /* 0x00000000000472ca */ /* 0x001fda00000e0000 */
[----:B------:R-:W-:-:S04]  /*1420*/  ULEA.HI UR5, UR4, UR4, URZ, 0x1 ;  /* 0x0000000404057291 */ /* 0x000fc8000f8f083f */
[----:B------:R-:W-:-:S04]  /*1430*/  ULOP3.LUT UR5, UR5, 0x7fffe, URZ, 0xc0, !UPT ;  /* 0x0007fffe05057892 */ /* 0x000fc8000f8ec03f */
[----:B------:R-:W-:-:S03]  /*1440*/  UIADD3 UR5, UR4, -UR5, URZ ;  /* 0x8000000504057290 */ /* 0x000fc6000fffe03f */
[----:B------:R-:W-:Y:S01]  /*1450*/  ULDC UR4, c[0x0][0x28c] ;  /* 0x0000a30000047ab9 */ /* 0x000fe20000000800 */
[----:B------:R-:W-:Y:S01]  /*1460*/  ULEA UR5, UR5, UR42, 0xd ;  /* 0x0000002a05057291 */ /* 0x000fe2000f8e683f */
[----:B------:R-:W-:-:S03]  /*1470*/  ISETP.LT.AND P0, PT, RZ, UR4, PT ;  /* 0x00000004ff007c0c */ /* 0x000fc6000bf01270 */
[----:B------:R-:W-:-:S04]  /*1480*/  UIADD3 UR5, UR5, 0x100, URZ ;  /* 0x0000010005057890 */ /* 0x000fc8000fffe03f */
[----:B------:R-:W-:-:S04]  /*1490*/  USHF.R.U32.HI UR5, URZ, 0x4, UR5 ;  /* 0x000000043f057899 */ /* 0x000fc80008011605 */
[----:B------:R-:W-:Y:S02]  /*14a0*/  ULOP3.LUT UR45, UR5, 0x3fff, URZ, 0xc0, !UPT ;  /* 0x00003fff052d7892 */ /* 0x000fe4000f8ec03f */
[----:B---34-:R-:W-:Y:S10]  /*14b0*/  @P0 BRA `(.L_x_17) ;  /* 0x0000000000400947 */ /* 0x018ff40003800000 */
[----:B------:R-:W-:Y:S01]  /*14c0*/  MOV R0, 0x0 ;  /* 0x0000000000007802 */ /* 0x000fe20000000f00 */
[----:B------:R-:W-:Y:S01]  /*14d0*/  ULDC.64 UR4, c[0x4][0x68] ;  /* 0x01001a0000047ab9 */ /* 0x000fe20000000a00 */
[----:B------:R-:W-:Y:S01]  /*14e0*/  ULDC.64 UR6, c[0x4][0x8] ;  /* 0x0100020000067ab9 */ /* 0x000fe20000000a00 */
[----:B---34-:R-:W-:Y:S01]  /*14f0*/  IMAD.U32 R4, RZ, RZ, UR4 ;  /* 0x00000004ff047e24 */ /* 0x018fe2000f8e00ff */
[----:B------:R0:W1:Y:S01]  /*1500*/  LDC.64 R14, c[0x4][R0] ;  /* 0x01000000000e7b82 */ /* 0x0000620000000a00 */
[----:B------:R-:W-:Y:S01]  /*1510*/  IMAD.U32 R5, RZ, RZ, UR5 ;  /* 0x00000005ff057e24 */ /* 0x000fe2000f8e00ff */
[----:B------:R-:W-:Y:S01]  /*1520*/  ULDC.64 UR4, c[0x4][0x70] ;  /* 0x01001c0000047ab9 */ /* 0x000fe20000000a00 */
[----:B------:R-:W-:Y:S01]  /*1530*/  IMAD.U32 R10, RZ, RZ, UR6 ;  /* 0x00000006ff0a7e24 */ /* 0x000fe2000f8e00ff */
[----:B------:R-:W-:Y:S01]  /*1540*/  MOV R7, UR5 ;  /* 0x0000000500077c02 */ /* 0x000fe20008000f00 */
[----:B------:R-:W-:Y:S01]  /*1550*/  IMAD.U32 R6, RZ, RZ, UR4 ;  /* 0x00000004ff067e24 */ /* 0x000fe2000f8e00ff */
[----:B------:R-:W-:Y:S01]  /*1560*/  MOV R13, RZ ;  /* 0x000000ff000d7202 */ /* 0x000fe20000000f00 */
[----:B------:R-:W-:-:S02]  /*1570*/  IMAD.U32 R11, RZ, RZ, UR7 ;  /* 0x00000007ff0b7e24 */ /* 0x000fc4000f8e00ff */
[----:B------:R-:W-:Y:S02]  /*1580*/  IMAD.MOV.U32 R8, RZ, RZ, 0x1e1 ;  /* 0x000001e1ff087424 */ /* 0x000fe400078e00ff */
[----:B0-----:R-:W-:-:S07]  /*1590*/  IMAD.MOV.U32 R12, RZ, RZ, 0x1 ;  /* 0x00000001ff0c7424 */ /* 0x001fce00078e00ff */
[----:B------:R-:W-:-:S07]  /*15a0*/  LEPC R20, `(.L_x_17) ;  /* 0x000000001014794e */ /* 0x000fce0000000000 */
[----:B-12--5:R-:W-:Y:S05]  /*15b0*/  CALL.ABS.NOINC R14 ;  /* 0x000000000e007343 */ /* 0x026fea0003c00000 */
.L_x_17:
[----:B------:R-:W-:-:S06]  /*15c0*/  ULOP3.LUT UR4, UR38, 0x1, URZ, 0xfc, !UPT ;  /* 0x0000000126047892 */ /* 0x000fcc000f8efc3f */
[----:B------:R-:W-:-:S05]  /*15d0*/  IMAD.U32 R0, RZ, RZ, UR4 ;  /* 0x00000004ff007e24 */ /* 0x000fca000f8e00ff */
[----:B------:R-:W-:-:S13]  /*15e0*/  ISETP.NE.AND P0, PT, R0, 0x3, PT ;  /* 0x000000030000780c */ /* 0x000fda0003f05270 */
[----:B------:R-:W-:Y:S05]  /*15f0*/  @!P0 BRA `(.L_x_18) ;  /* 0x0000000000048947 */ /* 0x000fea0003800000 */
[----:B------:R-:W-:Y:S01]  /*1600*/  BPT.TRAP 0x1 ;  /* 0x000000040000795c */ /* 0x000fe20000300000 */
.L_x_18:
[----:B--2---:R-:W-:Y:S02]  /*1610*/  IMAD.U32 R3, RZ, RZ, UR37 ;  /* 0x00000025ff037e24 */ /* 0x004fe4000f8e00ff */
[----:B------:R-:W-:-:S03]  /*1620*/  IMAD.U32 R0, RZ, RZ, UR36 ;  /* 0x00000024ff007e24 */ /* 0x000fc6000f8e00ff */
[----:B------:R-:W-:Y:S02]  /*1630*/  LEA R3, R3, UR42, 0x3 ;  /* 0x0000002a03037c11 */ /* 0x000fe4000f8e18ff */
[----:B------:R-:W-:-:S04]  /*1640*/  SHF.L.U32 R0, R0, 0x1f, RZ ;  /* 0x0000001f00007819 */ /* 0x000fc800000006ff */
[----:B------:R0:W1:Y:S01]  /*1650*/  SYNCS.PHASECHK.TRANS64.TRYWAIT P1, [R3+URZ], R0 ;  /* 0x00000000030075a7 */ /* 0x000062000802017f */
[----:B------:R-:W-:Y:S05]  /*1660*/  @!P0 BRA `(.L_x_19) ;  /* 0x0000000000048947 */ /* 0x000fea0003800000 */
[----:B------:R-:W-:Y:S01]  /*1670*/  BPT.TRAP 0x1 ;  /* 0x000000040000795c */ /* 0x000fe20000300000 */
.L_x_19:
[----:B-1----:R-:W-:Y:S05]  /*1680*/  @P1 BRA `(.L_x_20) ;  /* 0x0000000000081947 */ /* 0x002fea0003800000 */
[----:B------:R-:W1:Y:S02]  /*1690*/  SYNCS.PHASECHK.TRANS64.TRYWAIT P1, [R3+URZ], R0 ;  /* 0x00000000030075a7 */ /* 0x000e64000802017f */
[----:B-1----:R-:W-:Y:S05]  /*16a0*/  @!P1 BRA `(.L_x_21) ;  /* 0x0000016c00f09947 */ /* 0x002fea0003800000 */
.L_x_20:
[----:B------:R-:W-:-:S04]  /*16b0*/  UISETP.LT.AND UP0, UPT, UR41, 0x1, UPT ;  /* 0x000000012900788c */ /* 0x000fc8000bf01270 */
[----:B------:R-:W-:-:S06]  /*16c0*/  USEL UR4, UR41, 0x1, UP0 ;  /* 0x0000000129047887 */ /* 0x000fcc0008000000 */
[----:B---34-:R-:W-:Y:S01]  /*16d0*/  IMAD.U32 R4, RZ, RZ, UR4 ;  /* 0x00000004ff047e24 */ /* 0x018fe2000f8e00ff */
[----:B------:R-:W-:Y:S05]  /*16e0*/  WARPSYNC.ALL ;  /* 0x0000000000007948 */ /* 0x000fea0003800000 */
[----:B------:R-:W-:-:S04]  /*16f0*/  IADD3 R4, -R4, UR41, RZ ;  /* 0x0000002904047c10 */ /* 0x000fc8000fffe1ff */
[----:B------:R-:W-:Y:S01]  /*1700*/  ISETP.GE.AND P1, PT, R4, 0x1, PT ;  /* 0x000000010400780c */ /* 0x000fe20003f26270 */
[----:B------:R-:W-:Y:S01]  /*1710*/  UIADD3 UR4, UR42, 0x24100, URZ ;  /* 0x000241002a047890 */ /* 0x000fe2000fffe03f */
[----:B------:R-:W-:Y:S01]  /*1720*/  WARPGROUP.ARRIVE ;  /* 0x00000000000079c5 */ /* 0x000fe20000000000 */
[----:B------:R-:W-:Y:S02]  /*1730*/  ULOP3.LUT UR32, UR45, 0x10000, URZ, 0xfc, !UPT ;  /* 0x000100002d207892 */ /* 0x000fe4000f8efc3f */
[----:B------:R-:W-:Y:S02]  /*1740*/  USHF.R.U32.HI UR4, URZ, 0x4, UR4 ;  /* 0x000000043f047899 */ /* 0x000fe40008011604 */
[----:B------:R-:W-:Y:S02]  /*1750*/  UIMAD UR34, UR37, 0xc00, UR32 ;  /* 0x00000c00252278a4 */ /* 0x000fe4000f8e0220 */
[----:B------:R-:W-:Y:S01]  /*1760*/  ULOP3.LUT UR4, UR4, 0x3fff, URZ, 0xc0, !UPT ;  /* 0x00003fff04047892 */ /* 0x000fe2000f8ec03f */
[----:B------:R-:W-:Y:S01]  /*1770*/  UMOV UR13, 0x40000040 ;  /* 0x40000040000d7882 */ /* 0x000fe20000000000 */
[----:B------:R-:W-:-:S02]  /*1780*/  UMOV UR15, 0x40000040 ;  /* 0x40000040000f7882 */ /* 0x000fc40000000000 */
[----:B------:R-:W-:Y:S01]  /*1790*/  ULOP3.LUT UR33, UR4, 0x10000, URZ, 0xfc, !UPT ;  /* 0x0001000004217892 */ /* 0x000fe2000f8efc3f */
[----:B------:R-:W-:Y:S01]  /*17a0*/  UMOV UR12, UR34 ;  /* 0x00000022000c7c82 */ /* 0x000fe20008000000 */
[----:B------:R-:W-:Y:S02]  /*17b0*/  UMOV UR17, UR13 ;  /* 0x0000000d00117c82 */ /* 0x000fe40008000000 */
[----:B------:R-:W-:Y:S01]  /*17c0*/  UIMAD UR35, UR37, 0x500, UR33 ;  /* 0x00000500252378a4 */ /* 0x000fe2000f8e0221 */
[----:B------:R-:W-:Y:S01]  /*17d0*/  UMOV UR16, UR12 ;  /* 0x0000000c00107c82 */ /* 0x000fe20008000000 */
[----:B------:R-:W-:Y:S02]  /*17e0*/  UMOV UR19, 0x40000040 ;  /* 0x4000004000137882 */ /* 0x000fe40000000000 */
[----:B------:R-:W-:Y:S02]  /*17f0*/  UIADD3 UR18, UR35, 0x100, URZ ;  /* 0x0000010023127890 */ /* 0x000fe4000fffe03f */
[----:B------:R-:W-:-:S02]  /*1800*/  UIADD3 UR26, UR35, 0x200, URZ ;  /* 0x00000200231a7890 */ /* 0x000fc4000fffe03f */
[----:B------:R-:W-:Y:S01]  /*1810*/  UMOV UR14, UR35 ;  /* 0x00000023000e7c82 */ /* 0x000fe20008000000 */
[----:B------:R-:W-:Y:S01]  /*1820*/  UMOV UR24, UR12 ;  /* 0x0000000c00187c82 */ /* 0x000fe20008000000 */
[----:B------:R-:W-:Y:S01]  /*1830*/  HGMMA.64x32x16.F32 R24, gdesc[UR12], RZ, !UPT, gsb0 ;  /* 0x006000000c1879f0 */ /* 0x000fe2000c0008ff */
[----:B------:R-:W-:Y:S01]  /*1840*/  UMOV UR25, UR13 ;  /* 0x0000000d00197c82 */ /* 0x000fe20008000000 */
[----:B------:R-:W-:Y:S01]  /*1850*/  UMOV UR27, 0x40000040 ;  /* 0x40000040001b7882 */ /* 0x000fe20000000000 */
[----:B------:R-:W-:Y:S01]  /*1860*/  UIADD3 UR6, UR35, 0x300, URZ ;  /* 0x0000030023067890 */ /* 0x000fe2000fffe03f */
[----:B------:R-:W-:Y:S01]  /*1870*/  UMOV UR4, UR12 ;  /* 0x0000000c00047c82 */ /* 0x000fe20008000000 */
[----:B------:R-:W-:Y:S01]  /*1880*/  UMOV UR5, UR13 ;  /* 0x0000000d00057c82 */ /* 0x000fe20008000000 */
[----:B------:R-:W-:Y:S01]  /*1890*/  UMOV UR7, 0x40000040 ;  /* 0x4000004000077882 */ /* 0x000fe20000000000 */
[----:B------:R-:W-:Y:S01]  /*18a0*/  UIADD3 UR10, UR35, 0x400, URZ ;  /* 0x00000400230a7890 */ /* 0x000fe2000fffe03f */
[----:B------:R-:W-:Y:S01]  /*18b0*/  UMOV UR8, UR12 ;  /* 0x0000000c00087c82 */ /* 0x000fe20008000000 */
[----:B------:R-:W-:Y:S01]  /*18c0*/  UMOV UR9, UR13 ;  /* 0x0000000d00097c82 */ /* 0x000fe20008000000 */
[----:B------:R-:W-:Y:S01]  /*18d0*/  UMOV UR11, 0x40000040 ;  /* 0x40000040000b7882 */ /* 0x000fe20000000000 */
[----:B------:R-:W-:-:S02]  /*18e0*/  UIADD3 UR20, UR34, 0x400, URZ ;  /* 0x0000040022147890 */ /* 0x000fc4000fffe03f */
[----:B------:R-:W-:Y:S01]  /*18f0*/  UIADD3 UR21, UR34, 0x800, URZ ;  /* 0x0000080022157890 */ /* 0x000fe2000fffe03f */
[----:B------:R-:W-:Y:S01]  /*1900*/  UMOV UR22, UR14 ;  /* 0x0000000e00167c82 */ /* 0x000fe20008000000 */
[----:B------:R-:W-:Y:S01]  /*1910*/  UMOV UR23, UR15 ;  /* 0x0000000f00177c82 */ /* 0x000fe20008000000 */
[----:B------:R-:W-:Y:S01]  /*1920*/  UMOV UR13, 0x40000040 ;  /* 0x40000040000d7882 */ /* 0x000fe20000000000 */
[----:B------:R-:W-:-:S03]  /*1930*/  UIADD3 UR28, UR34, 0x2, URZ ;  /* 0x00000002221c7890 */ /* 0x000fc6000fffe03f */
[----:B------:R-:W-:Y:S01]  /*1940*/  UMOV UR12, UR21 ;  /* 0x00000015000c7c82 */ /* 0x000fe20008000000 */
[----:B------:R-:W-:Y:S01]  /*1950*/  UIADD3 UR30, UR35, 0x2, URZ ;  /* 0x00000002231e7890 */ /* 0x000fe2000fffe03f */
[----:B------:R-:W-:Y:S01]  /*1960*/  UMOV UR29, 0x40000040 ;  /* 0x40000040001d7882 */ /* 0x000fe20000000000 */
[----:B------:R-:W-:Y:S01]  /*1970*/  UMOV UR31, 0x40000040 ;  /* 0x40000040001f7882 */ /* 0x000fe20000000000 */
[----:B------:R-:W-:Y:S02]  /*1980*/  WARPGROUP.DEPBAR.LE gsb0, 0x0 ;  /* 0x00008000000079c5 */ /* 0x000fe40000010000 */
[----:B------:R-:W-:Y:S01]  /*1990*/  WARPGROUP.ARRIVE ;  /* 0x00000000000079c5 */ /* 0x000fe20000000000 */
[----:B------:R-:W-:Y:S01]  /*19a0*/  MOV R20, R24 ;  /* 0x0000001800147202 */ /* 0x000fe20000000f00 */
[----:B------:R-:W-:Y:S01]  /*19b0*/  IMAD.MOV.U32 R19, RZ, RZ, R25 ;  /* 0x000000ffff137224 */ /* 0x000fe200078e0019 */
[----:B------:R-:W-:Y:S01]  /*19c0*/  MOV R13, R29 ;  /* 0x0000001d000d7202 */ /* 0x000fe20000000f00 */
[----:B------:R-:W-:Y:S01]  /*19d0*/  IMAD.MOV.U32 R18, RZ, RZ, R26 ;  /* 0x000000ffff127224 */ /* 0x000fe200078e001a */
[----:B------:R-:W-:Y:S01]  /*19e0*/  MOV R8, R34 ;  /* 0x0000002200087202 */ /* 0x000fe20000000f00 */
[----:B------:R-:W-:Y:S01]  /*19f0*/  HGMMA.64x32x16.F32 R200, gdesc[UR16], RZ, !UPT, gsb0 ;  /* 0x0060000010c879f0 */ /* 0x000fe2000c0008ff */
[----:B------:R-:W-:Y:S01]  /*1a00*/  IMAD.MOV.U32 R15, RZ, RZ, R27 ;  /* 0x000000ffff0f7224 */ /* 0x000fe200078e001b */
[----:B01----:R-:W-:Y:S01]  /*1a10*/  MOV R0, R39 ;  /* 0x0000002700007202 */ /* 0x003fe20000000f00 */
[----:B------:R-:W-:-:S02]  /*1a20*/  IMAD.MOV.U32 R14, RZ, RZ, R28 ;  /* 0x000000ffff0e7224 */ /* 0x000fc400078e001c */
[----:B------:R-:W-:Y:S02]  /*1a30*/  IMAD.MOV.U32 R12, RZ, RZ, R30 ;  /* 0x000000ffff0c7224 */ /* 0x000fe400078e001e */
[----:B------:R-:W-:Y:S02]  /*1a40*/  IMAD.MOV.U32 R11, RZ, RZ, R31 ;  /* 0x000000ffff0b7224 */ /* 0x000fe400078e001f */
[----:B------:R-:W-:Y:S02]  /*1a50*/  IMAD.MOV.U32 R10, RZ, RZ, R32 ;  /* 0x000000ffff0a7224 */ /* 0x000fe400078e0020 */
[----:B------:R-:W-:Y:S02]  /*1a60*/  IMAD.MOV.U32 R9, RZ, RZ, R33 ;  /* 0x000000ffff097224 */ /* 0x000fe400078e0021 */
[----:B------:R-:W-:Y:S02]  /*1a70*/  IMAD.MOV.U32 R7, RZ, RZ, R35 ;  /* 0x000000ffff077224 */ /* 0x000fe400078e0023 */
[----:B------:R-:W-:-:S02]  /*1a80*/  IMAD.MOV.U32 R6, RZ, RZ, R36 ;  /* 0x000000ffff067224 */ /* 0x000fc400078e0024 */
[----:B------:R-:W-:Y:S02]  /*1a90*/  IMAD.MOV.U32 R5, RZ, RZ, R37 ;  /* 0x000000ffff057224 */ /* 0x000fe400078e0025 */
[----:B------:R-:W-:Y:S01]  /*1aa0*/  IMAD.MOV.U32 R3, RZ, RZ, R38 ;  /* 0x000000ffff037224 */ /* 0x000fe200078e0026 */
[----:B------:R-:W-:Y:S02]  /*1ab0*/  WARPGROUP.DEPBAR.LE gsb0, 0x0 ;  /* 0x00008000000079c5 */ /* 0x000fe40000010000 */
[----:B------:R-:W-:Y:S01]  /*1ac0*/  WARPGROUP.ARRIVE ;  /* 0x00000000000079c5 */ /* 0x000fe20000000000 */
[----:B------:R0:W-:Y:S04]  /*1ad0*/  STL.64 [R1+0x1c0], R214 ;  /* 0x0001c0d601007387 */ /* 0x0001e80000100a00 */
[----:B------:R1:W-:Y:S01]  /*1ae0*/  STL.64 [R1+0x1b8], R212 ;  /* 0x0001b8d401007387 */ /* 0x0003e20000100a00 */
[----:B------:R-:W-:Y:S03]  /*1af0*/  HGMMA.64x32x16.F32 R152, gdesc[UR24], RZ, !UPT, gsb0 ;  /* 0x00600000189879f0 */ /* 0x000fe6000c0008ff */
[----:B------:R2:W-:Y:S04]  /*1b00*/  STL.64 [R1+0x1b0], R210 ;  /* 0x0001b0d201007387 */ /* 0x0005e80000100a00 */
[----:B------:R3:W-:Y:S01]  /*1b10*/  STL.64 [R1+0x1a8], R208 ;  /* 0x0001a8d001007387 */ /* 0x0007e20000100a00 */
[----:B0-----:R-:W-:Y:S01]  /*1b20*/  MOV R214, R3 ;  /* 0x0000000300d67202 */ /* 0x001fe20000000f00 */
[----:B------:R-:W-:-:S02]  /*1b30*/  IMAD.MOV.U32 R215, RZ, RZ, R0 ;  /* 0x000000ffffd77224 */ /* 0x000fc400078e0000 */
[----:B------:R0:W-:Y:S01]  /*1b40*/  STL.64 [R1+0x1a0], R206 ;  /* 0x0001a0ce01007387 */ /* 0x0001e20000100a00 */
[----:B-1----:R-:W-:Y:S02]  /*1b50*/  IMAD.MOV.U32 R212, RZ, RZ, R6 ;  /* 0x000000ffffd47224 */ /* 0x002fe400078e0006 */
[----:B------:R-:W-:Y:S01]  /*1b60*/  IMAD.MOV.U32 R213, RZ, RZ, R5 ;  /* 0x000000ffffd57224 */ /* 0x000fe200078e0005 */
[----:B------:R1:W-:Y:S01]  /*1b70*/  STL.64 [R1+0x198], R204 ;  /* 0x000198cc01007387 */ /* 0x0003e20000100a00 */
[----:B--2---:R-:W-:Y:S02]  /*1b80*/  IMAD.MOV.U32 R210, RZ, RZ, R8 ;  /* 0x000000ffffd27224 */ /* 0x004fe400078e0008 */
[----:B------:R-:W-:Y:S01]  /*1b90*/  IMAD.MOV.U32 R211, RZ, RZ, R7 ;  /* 0x000000ffffd37224 */ /* 0x000fe200078e0007 */
[----:B------:R2:W-:Y:S01]  /*1ba0*/  STL.64 [R1+0x190], R202 ;  /* 0x000190ca01007387 */ /* 0x0005e20000100a00 */
[----:B---3--:R-:W-:Y:S01]  /*1bb0*/  IMAD.MOV.U32 R208, RZ, RZ, R10 ;  /* 0x000000ffffd07224 */ /* 0x008fe200078e000a */
[----:B------:R-:W-:-:S02]  /*1bc0*/  MOV R209, R9 ;  /* 0x0000000900d17202 */ /* 0x000fc40000000f00 */
[----:B------:R3:W-:Y:S01]  /*1bd0*/  STL.64 [R1+0x188], R200 ;  /* 0x000188c801007387 */ /* 0x0007e20000100a00 */
[----:B0-----:R-:W-:Y:S02]  /*1be0*/  IMAD.MOV.U32 R206, RZ, RZ, R12 ;  /* 0x000000ffffce7224 */ /* 0x001fe400078e000c */
[----:B------:R-:W-:Y:S01]  /*1bf0*/  IMAD.MOV.U32 R207, RZ, RZ, R11 ;  /* 0x000000ffffcf7224 */ /* 0x000fe200078e000b */
[----:B-1----:R-:W-:Y:S01]  /*1c00*/  MOV R204, R14 ;  /* 0x0000000e00cc7202 */ /* 0x002fe20000000f00 */
[----:B------:R-:W-:Y:S02]  /*1c10*/  IMAD.MOV.U32 R205, RZ, RZ, R13 ;  /* 0x000000ffffcd7224 */ /* 0x000fe400078e000d */
[----:B--2---:R-:W-:Y:S02]  /*1c20*/  IMAD.MOV.U32 R202, RZ, RZ, R18 ;  /* 0x000000ffffca7224 */ /* 0x004fe400078e0012 */
[----:B------:R-:W-:Y:S02]  /*1c30*/  IMAD.MOV.U32 R203, RZ, RZ, R15 ;  /* 0x000000ffffcb7224 */ /* 0x000fe400078e000f */
[----:B---3--:R-:W-:-:S02]  /*1c40*/  IMAD.MOV.U32 R200, RZ, RZ, R20 ;  /* 0x000000ffffc87224 */ /* 0x008fc400078e0014 */
[----:B------:R-:W-:Y:S01]  /*1c50*/  IMAD.MOV.U32 R201, RZ, RZ, R19 ;  /* 0x000000ffffc97224 */ /* 0x000fe200078e0013 */
[----:B------:R-:W-:Y:S02]  /*1c60*/  WARPGROUP.DEPBAR.LE gsb0, 0x0 ;  /* 0x00008000000079c5 */ /* 0x000fe40000010000 */
[----:B------:R-:W-:-:S06]  /*1c70*/  WARPGROUP.ARRIVE ;  /* 0x00000000000079c5 */ /* 0x000fcc0000000000 */
[----:B------:R-:W-:Y:S03]  /*1c80*/  HGMMA.64x32x16.F32 R104, gdesc[UR4], RZ, !UPT, gsb0 ;  /* 0x00600000046879f0 */ /* 0x000fe6000c0008ff */
[----:B------:R-:W-:Y:S02]  /*1c90*/  WARPGROUP.DEPBAR.LE gsb0, 0x0 ;  /* 0x00008000000079c5 */ /* 0x000fe40000010000 */
[----:B------:R-:W-:-:S06]  /*1ca0*/  WARPGROUP.ARRIVE ;  /* 0x00000000000079c5 */ /* 0x000fcc0000000000 */
[----:B------:R-:W-:Y:S01]  /*1cb0*/  HGMMA.64x32x16.F32 R56, gdesc[UR8], RZ, !UPT, gsb0 ;  /* 0x00600000083879f0 */ /* 0x000fe2000c0008ff */
[----:B------:R-:W-:Y:S01]  /*1cc0*/  UMOV UR8, UR20 ;  /* 0x0000001400087c82 */ /* 0x000fe20008000000 */
[----:B------:R-:W-:Y:S01]  /*1cd0*/  UMOV UR9, 0x40000040 ;  /* 0x4000004000097882 */ /* 0x000fe20000000000 */
[----:B------:R-:W-:Y:S01]  /*1ce0*/  UMOV UR4, UR8 ;  /* 0x0000000800047c82 */ /* 0x000fe20008000000 */
[----:B------:R-:W-:Y:S01]  /*1cf0*/  UMOV UR5, UR9 ;  /* 0x0000000900057c82 */ /* 0x000fe20008000000 */
[----:B------:R-:W-:Y:S01]  /*1d00*/  UMOV UR24, UR8 ;  /* 0x0000000800187c82 */ /* 0x000fe20008000000 */
[----:B------:R-:W-:Y:S01]  /*1d10*/  UMOV UR25, UR9 ;  /* 0x0000000900197c82 */ /* 0x000fe20008000000 */
[----:B------:R-:W-:Y:S01]  /*1d20*/  UMOV UR16, UR8 ;  /* 0x0000000800107c82 */ /* 0x000fe20008000000 */
[----:B------:R-:W-:Y:S01]  /*1d30*/  UMOV UR17, UR9 ;  /* 0x0000000900117c82 */ /* 0x000fe20008000000 */
[----:B------:R-:W-:Y:S01]  /*1d40*/  UMOV UR20, UR8 ;  /* 0x0000000800147c82 */ /* 0x000fe20008000000 */
[----:B------:R-:W-:Y:S01]  /*1d50*/  UMOV UR21, UR9 ;  /* 0x0000000900157c82 */ /* 0x000fe20008000000 */
[----:B------:R-:W-:-:S02]  /*1d60*/  WARPGROUP.DEPBAR.LE gsb0, 0x0 ;  /* 0x00008000000079c5 */ /* 0x000fc40000010000 */
[----:B------:R-:W-:-:S06]  /*1d70*/  WARPGROUP.ARRIVE ;  /* 0x00000000000079c5 */ /* 0x000fcc0000000000 */
[----:B------:R-:W-:Y:S01]  /*1d80*/  HGMMA.64x32x16.F32 R40, gdesc[UR8], RZ, !UPT, gsb0 ;  /* 0x00600000082879f0 */ /* 0x000fe2000c0008ff */
[----:B------:R-:W-:Y:S01]  /*1d90*/  UMOV UR8, UR28 ;  /* 0x0000001c00087c82 */ /* 0x000fe20008000000 */
[----:B------:R-:W-:Y:S01]  /*1da0*/  UMOV UR9, UR29 ;  /* 0x0000001d00097c82 */ /* 0x000fe20008000000 */
[----:B------:R-:W-:Y:S02]  /*1db0*/  WARPGROUP.DEPBAR.LE gsb0, 0x0 ;  /* 0x00008000000079c5 */ /* 0x000fe40000010000 */
        /* <DEDUP_REMOVED lines=17> */
[----:B------:R-:W-:Y:S01]  /*1ed0*/  UIADD3 UR22, UR35, 0x202, URZ ;  /* 0x0000020223167890 */ /* 0x000fe2000fffe03f */
[----:B------:R-:W-:Y:S01]  /*1ee0*/  UMOV UR20, UR28 ;  /* 0x0000001c00147c82 */ /* 0x000fe20008000000 */
[----:B------:R-:W-:Y:S01]  /*1ef0*/  UMOV UR21, UR29 ;  /* 0x0000001d00157c82 */ /* 0x000fe20008000000 */
[----:B------:R-:W-:Y:S02]  /*1f00*/  WARPGROUP.DEPBAR.LE gsb0, 0x0 ;  /* 0x00008000000079c5 */ /* 0x000fe40000010000 */
[----:B------:R-:W-:Y:S01]  /*1f10*/  WARPGROUP.ARRIVE ;  /* 0x00000000000079c5 */ /* 0x000fe20000000000 */
[----:B------:R-:W-:Y:S01]  /*1f20*/  IMAD.MOV.U32 R20, RZ, RZ, R24 ;  /* 0x000000ffff147224 */ /* 0x000fe200078e0018 */
[----:B------:R-:W-:Y:S01]  /*1f30*/  MOV R15, R27 ;  /* 0x0000001b000f7202 */ /* 0x000fe20000000f00 */
[----:B------:R-:W-:Y:S01]  /*1f40*/  IMAD.MOV.U32 R19, RZ, RZ, R25 ;  /* 0x000000ffff137224 */ /* 0x000fe200078e0019 */
[----:B------:R-:W-:Y:S01]  /*1f50*/  MOV R10, R32 ;  /* 0x00000020000a7202 */ /* 0x000fe20000000f00 */
[----:B------:R-:W-:Y:S01]  /*1f60*/  IMAD.MOV.U32 R18, RZ, RZ, R26 ;  /* 0x000000ffff127224 */ /* 0x000fe200078e001a */
[----:B------:R-:W-:Y:S01]  /*1f70*/  HGMMA.64x32x16.F32 R216, gdesc[UR12], RZ, !UPT, gsb0 ;  /* 0x006000000cd879f0 */ /* 0x000fe2000c0008ff */
[----:B------:R-:W-:Y:S01]  /*1f80*/  UMOV UR14, UR18 ;  /* 0x00000012000e7c82 */ /* 0x000fe20008000000 */
[----:B------:R-:W-:Y:S01]  /*1f90*/  UMOV UR15, UR19 ;  /* 0x00000013000f7c82 */ /* 0x000fe20008000000 */
[----:B------:R-:W-:Y:S01]  /*1fa0*/  IMAD.MOV.U32 R14, RZ, RZ, R28 ;  /* 0x000000ffff0e7224 */ /* 0x000fe200078e001c */
[----:B------:R-:W-:Y:S01]  /*1fb0*/  MOV R5, R37 ;  /* 0x0000002500057202 */ /* 0x000fe20000000f00 */
[----:B------:R-:W-:Y:S01]  /*1fc0*/  IMAD.MOV.U32 R13, RZ, RZ, R29 ;  /* 0x000000ffff0d7224 */ /* 0x000fe200078e001d */
[----:B------:R-:W-:Y:S01]  /*1fd0*/  UMOV UR18, UR10 ;  /* 0x0000000a00127c82 */ /* 0x000fe20008000000 */
[----:B------:R-:W-:Y:S01]  /*1fe0*/  IMAD.MOV.U32 R12, RZ, RZ, R30 ;  /* 0x000000ffff0c7224 */ /* 0x000fe200078e001e */
[----:B------:R-:W-:Y:S01]  /*1ff0*/  UMOV UR19, UR11 ;  /* 0x0000000b00137c82 */ /* 0x000fe20008000000 */
[----:B------:R-:W-:-:S02]  /*2000*/  IMAD.MOV.U32 R11, RZ, RZ, R31 ;  /* 0x000000ffff0b7224 */ /* 0x000fc400078e001f */
[----:B------:R-:W-:Y:S02]  /*2010*/  IMAD.MOV.U32 R9, RZ, RZ, R33 ;  /* 0x000000ffff097224 */ /* 0x000fe400078e0021 */
[----:B------:R-:W-:Y:S02]  /*2020*/  IMAD.MOV.U32 R8, RZ, RZ, R34 ;  /* 0x000000ffff087224 */ /* 0x000fe400078e0022 */
[----:B------:R-:W-:Y:S02]  /*2030*/  IMAD.MOV.U32 R7, RZ, RZ, R35 ;  /* 0x000000ffff077224 */ /* 0x000fe400078e0023 */
[----:B------:R-:W-:Y:S02]  /*2040*/  IMAD.MOV.U32 R6, RZ, RZ, R36 ;  /* 0x000000ffff067224 */ /* 0x000fe400078e0024 */
[----:B------:R-:W-:Y:S02]  /*2050*/  IMAD.MOV.U32 R3, RZ, RZ, R38 ;  /* 0x000000ffff037224 */ /* 0x000fe400078e0026 */
[----:B------:R-:W-:Y:S01]  /*2060*/  IMAD.MOV.U32 R0, RZ, RZ, R39 ;  /* 0x000000ffff007224 */ /* 0x000fe200078e0027 */
[----:B------:R-:W-:-:S02]  /*2070*/  WARPGROUP.DEPBAR.LE gsb0, 0x0 ;  /* 0x00008000000079c5 */ /* 0x000fc40000010000 */
[----:B------:R-:W-:-:S06]  /*2080*/  WARPGROUP.ARRIVE ;  /* 0x00000000000079c5 */ /* 0x000fcc0000000000 */
[----:B------:R-:W-:Y:S01]  /*2090*/  HGMMA.64x32x16.F32 R168, gdesc[UR12], RZ, !UPT, gsb0 ;  /* 0x006000000ca879f0 */ /* 0x000fe2000c0008ff */
[----:B------:R-:W-:Y:S02]  /*20a0*/  UIADD3 UR12, UR35, 0x102, URZ ;  /* 0x00000102230c7890 */ /* 0x000fe4000fffe03f */
[----:B------:R-:W-:Y:S02]  /*20b0*/  WARPGROUP.DEPBAR.LE gsb0, 0x0 ;  /* 0x00008000000079c5 */ /* 0x000fe40000010000 */
[----:B------:R-:W-:-:S06]  /*20c0*/  WARPGROUP.ARRIVE ;  /* 0x00000000000079c5 */ /* 0x000fcc0000000000 */
[----:B------:R-:W-:Y:S03]  /*20d0*/  HGMMA.64x32x16.F32 R120, gdesc[UR24], RZ, !UPT, gsb0 ;  /* 0x00600000187879f0 */ /* 0x000fe6000c0008ff */
        /* <DEDUP_REMOVED lines=8> */
[----:B------:R-:W-:Y:S03]  /*2160*/  HGMMA.64x32x16.F32 R200, gdesc[UR28], R200, gsb0 ;  /* 0x006000001cc879f0 */ /* 0x000fe600080008c8 */
[----:B------:R-:W-:Y:S02]  /*2170*/  WARPGROUP.DEPBAR.LE gsb0, 0x0 ;  /* 0x00008000000079c5 */ /* 0x000fe40000010000 */
[----:B------:R-:W-:Y:S04]  /*2180*/  STL.64 [R1+0x40], R200 ;  /* 0x000040c801007387 */ /* 0x000fe80000100a00 */
[----:B------:R-:W-:Y:S04]  /*2190*/  STL.64 [R1+0x48], R202 ;  /* 0x000048ca01007387 */ /* 0x000fe80000100a00 */
[----:B------:R-:W-:Y:S04]  /*21a0*/  STL.64 [R1+0x50], R204 ;  /* 0x000050cc01007387 */ /* 0x000fe80000100a00 */
[----:B------:R-:W-:Y:S04]  /*21b0*/  STL.64 [R1+0x58], R206 ;  /* 0x000058ce01007387 */ /* 0x000fe80000100a00 */
[----:B------:R-:W-:Y:S04]  /*21c0*/  STL.64 [R1+0x60], R208 ;  /* 0x000060d001007387 */ /* 0x000fe80000100a00 */
[----:B------:R-:W-:Y:S04]  /*21d0*/  STL.64 [R1+0x68], R210 ;  /* 0x000068d201007387 */ /* 0x000fe80000100a00 */
[----:B------:R-:W-:Y:S04]  /*21e0*/  STL.64 [R1+0x70], R212 ;  /* 0x000070d401007387 */ /* 0x000fe80000100a00 */
[----:B------:R0:W-:Y:S04]  /*21f0*/  STL.64 [R1+0x78], R214 ;  /* 0x000078d601007387 */ /* 0x0001e80000100a00 */
[----:B0-----:R-:W2:Y:S04]  /*2200*/  LDL.LU.64 R214, [R1+0x1c0] ;  /* 0x0001c00001d67983 */ /* 0x001ea80000300a00 */
[----:B------:R-:W2:Y:S04]  /*2210*/  LDL.LU.64 R212, [R1+0x1b8] ;  /* 0x0001b80001d47983 */ /* 0x000ea80000300a00 */
[----:B------:R-:W2:Y:S04]  /*2220*/  LDL.LU.64 R210, [R1+0x1b0] ;  /* 0x0001b00001d27983 */ /* 0x000ea80000300a00 */
[----:B------:R-:W2:Y:S04]  /*2230*/  LDL.LU.64 R208, [R1+0x1a8] ;  /* 0x0001a80001d07983 */ /* 0x000ea80000300a00 */
[----:B------:R-:W2:Y:S04]  /*2240*/  LDL.LU.64 R206, [R1+0x1a0] ;  /* 0x0001a00001ce7983 */ /* 0x000ea80000300a00 */
[----:B------:R-:W2:Y:S04]  /*2250*/  LDL.LU.64 R204, [R1+0x198] ;  /* 0x0001980001cc7983 */ /* 0x000ea80000300a00 */
[----:B------:R-:W2:Y:S04]  /*2260*/  LDL.LU.64 R202, [R1+0x190] ;  /* 0x0001900001ca7983 */ /* 0x000ea80000300a00 */
[----:B------:R-:W2:Y:S01]  /*2270*/  LDL.LU.64 R200, [R1+0x188] ;  /* 0x0001880001c87983 */ /* 0x000ea20000300a00 */
[----:B------:R-:W-:Y:S01]  /*2280*/  UMOV UR10, UR12 ;  /* 0x0000000c000a7c82 */ /* 0x000fe20008000000 */
[----:B------:R-:W-:Y:S01]  /*2290*/  UMOV UR11, 0x40000040 ;  /* 0x40000040000b7882 */ /* 0x000fe20000000000 */
        /* <DEDUP_REMOVED lines=9> */
[----:B--2---:R-:W-:-:S06]  /*2330*/  WARPGROUP.ARRIVE ;  /* 0x00000000000079c5 */ /* 0x004fcc0000000000 */
[----:B------:R-:W-:Y:S01]  /*2340*/  HGMMA.64x32x16.F32 R200, gdesc[UR8], R200, gsb0 ;  /* 0x0060000008c879f0 */ /* 0x000fe200080008c8 */
[----:B------:R-:W-:Y:S02]  /*2350*/  UIADD3 UR8, UR34, 0x402, URZ ;  /* 0x0000040222087890 */ /* 0x000fe4000fffe03f */
[----:B------:R-:W-:Y:S02]  /*2360*/  WARPGROUP.DEPBAR.LE gsb0, 0x0 ;  /* 0x00008000000079c5 */ /* 0x000fe40000010000 */
[----:B------:R-:W-:Y:S01]  /*2370*/  WARPGROUP.ARRIVE ;  /* 0x00000000000079c5 */ /* 0x000fe20000000000 */
[----:B------:R0:W-:Y:S04]  /*2380*/  STL.64 [R1+0x180], R214 ;  /* 0x000180d601007387 */ /* 0x0001e80000100a00 */
[----:B------:R1:W-:Y:S01]  /*2390*/  STL.64 [R1+0x178], R212 ;  /* 0x000178d401007387 */ /* 0x0003e20000100a00 */
[----:B------:R-:W-:Y:S03]  /*23a0*/  HGMMA.64x32x16.F32 R152, gdesc[UR20], R152, gsb0 ;  /* 0x00600000149879f0 */ /* 0x000fe60008000898 */
[----:B------:R2:W-:Y:S04]  /*23b0*/  STL.64 [R1+0x170], R210 ;  /* 0x000170d201007387 */ /* 0x0005e80000100a00 */
[----:B------:R3:W-:Y:S01]  /*23c0*/  STL.64 [R1+0x168], R208 ;  /* 0x000168d001007387 */ /* 0x0007e20000100a00 */
[----:B0-----:R-:W-:-:S02]  /*23d0*/  IMAD.MOV.U32 R214, RZ, RZ, R3 ;  /* 0x000000ffffd67224 */ /* 0x001fc400078e0003 */
[----:B------:R-:W-:Y:S01]  /*23e0*/  IMAD.MOV.U32 R215, RZ, RZ, R0 ;  /* 0x000000ffffd77224 */ /* 0x000fe200078e0000 */
[----:B------:R0:W-:Y:S01]  /*23f0*/  STL.64 [R1+0x160], R206 ;  /* 0x000160ce01007387 */ /* 0x0001e20000100a00 */
[----:B-1----:R-:W-:Y:S01]  /*2400*/  MOV R212, R6 ;  /* 0x0000000600d47202 */ /* 0x002fe20000000f00 */
[----:B------:R-:W-:Y:S02]  /*2410*/  IMAD.MOV.U32 R213, RZ, RZ, R5 ;  /* 0x000000ffffd57224 */ /* 0x000fe400078e0005 */
[----:B------:R1:W-:Y:S01]  /*2420*/  STL.64 [R1+0x158], R204 ;  /* 0x000158cc01007387 */ /* 0x0003e20000100a00 */
[----:B--2---:R-:W-:Y:S02]  /*2430*/  IMAD.MOV.U32 R210, RZ, RZ, R8 ;  /* 0x000000ffffd27224 */ /* 0x004fe400078e0008 */
[----:B------:R-:W-:Y:S01]  /*2440*/  IMAD.MOV.U32 R211, RZ, RZ, R7 ;  /* 0x000000ffffd37224 */ /* 0x000fe200078e0007 */
[----:B------:R2:W-:Y:S01]  /*2450*/  STL.64 [R1+0x150], R202 ;  /* 0x000150ca01007387 */ /* 0x0005e20000100a00 */
[----:B---3--:R-:W-:-:S02]  /*2460*/  IMAD.MOV.U32 R208, RZ, RZ, R10 ;  /* 0x000000ffffd07224 */ /* 0x008fc400078e000a */
[----:B------:R-:W-:Y:S01]  /*2470*/  IMAD.MOV.U32 R209, RZ, RZ, R9 ;  /* 0x000000ffffd17224 */ /* 0x000fe200078e0009 */
[----:B------:R3:W-:Y:S01]  /*2480*/  STL.64 [R1+0x148], R200 ;  /* 0x000148c801007387 */ /* 0x0007e20000100a00 */
[----:B0-----:R-:W-:Y:S01]  /*2490*/  IMAD.MOV.U32 R206, RZ, RZ, R12 ;  /* 0x000000ffffce7224 */ /* 0x001fe200078e000c */
[----:B------:R-:W-:Y:S01]  /*24a0*/  MOV R207, R11 ;  /* 0x0000000b00cf7202 */ /* 0x000fe20000000f00 */
[----:B-1----:R-:W-:Y:S02]  /*24b0*/  IMAD.MOV.U32 R204, RZ, RZ, R14 ;  /* 0x000000ffffcc7224 */ /* 0x002fe400078e000e */
[----:B------:R-:W-:Y:S01]  /*24c0*/  IMAD.MOV.U32 R205, RZ, RZ, R13 ;  /* 0x000000ffffcd7224 */ /* 0x000fe200078e000d */
[----:B--2---:R-:W-:Y:S01]  /*24d0*/  MOV R202, R18 ;  /* 0x0000001200ca7202 */ /* 0x004fe20000000f00 */
[----:B------:R-:W-:Y:S02]  /*24e0*/  IMAD.MOV.U32 R203, RZ, RZ, R15 ;  /* 0x000000ffffcb7224 */ /* 0x000fe400078e000f */
[----:B---3--:R-:W-:-:S02]  /*24f0*/  IMAD.MOV.U32 R200, RZ, RZ, R20 ;  /* 0x000000ffffc87224 */ /* 0x008fc400078e0014 */
[----:B------:R-:W-:Y:S01]  /*2500*/  IMAD.MOV.U32 R201, RZ, RZ, R19 ;  /* 0x000000ffffc97224 */ /* 0x000fe200078e0013 */
[----:B------:R-:W-:Y:S02]  /*2510*/  WARPGROUP.DEPBAR.LE gsb0, 0x0 ;  /* 0x00008000000079c5 */ /* 0x000fe40000010000 */
[----:B------:R-:W-:-:S06]  /*2520*/  WARPGROUP.ARRIVE ;  /* 0x00000000000079c5 */ /* 0x000fcc0000000000 */
[----:B------:R-:W-:Y:S03]  /*2530*/  HGMMA.64x32x16.F32 R104, gdesc[UR4], R104, gsb0 ;  /* 0x00600000046879f0 */ /* 0x000fe60008000868 */
[----:B------:R-:W-:Y:S02]  /*2540*/  WARPGROUP.DEPBAR.LE gsb0, 0x0 ;  /* 0x00008000000079c5 */ /* 0x000fe40000010000 */
[----:B------:R-:W-:-:S06]  /*2550*/  WARPGROUP.ARRIVE ;  /* 0x00000000000079c5 */ /* 0x000fcc0000000000 */
[----:B------:R-:W-:Y:S01]  /*2560*/  HGMMA.64x32x16.F32 R56, gdesc[UR12], R56, gsb0 ;  /* 0x006000000c3879f0 */ /* 0x000fe20008000838 */
        /* <DEDUP_REMOVED lines=12> */
[----:B------:R-:W-:Y:S03]  /*2630*/  HGMMA.64x32x16.F32 R40, gdesc[UR12], R40, gsb0 ;  /* 0x006000000c2879f0 */ /* 0x000fe60008000828 */
[----:B------:R-:W-:Y:S02]  /*2640*/  WARPGROUP.DEPBAR.LE gsb0, 0x0 ;  /* 0x00008000000079c5 */ /* 0x000fe40000010000 */
[----:B------:R-:W-:-:S06]  /*2650*/  WARPGROUP.ARRIVE ;  /* 0x00000000000079c5 */ /* 0x000fcc0000000000 */
[----:B------:R-:W-:Y:S01]  /*2660*/  HGMMA.64x32x16.F32 R88, gdesc[UR4], R88, gsb0 ;  /* 0x00600000045879f0 */ /* 0x000fe20008000858 */
[----:B------:R-:W-:Y:S02]  /*2670*/  UIADD3 UR4, UR34, 0x802, URZ ;  /* 0x0000080222047890 */ /* 0x000fe4000fffe03f */
[----:B------:R-:W-:Y:S02]  /*2680*/  WARPGROUP.DEPBAR.LE gsb0, 0x0 ;  /* 0x00008000000079c5 */ /* 0x000fe40000010000 */
[----:B------:R-:W-:-:S06]  /*2690*/  WARPGROUP.ARRIVE ;  /* 0x00000000000079c5 */ /* 0x000fcc0000000000 */
[----:B------:R-:W-:Y:S03]  /*26a0*/  HGMMA.64x32x16.F32 R136, gdesc[UR20], R136, gsb0 ;  /* 0x00600000148879f0 */ /* 0x000fe60008000888 */
        /* <DEDUP_REMOVED lines=8> */
[----:B------:R-:W-:Y:S02]  /*2730*/  WARPGROUP.DEPBAR.LE gsb0, 0x0 ;  /* 0x00008000000079c5 */ /* 0x000fe40000010000 */
[----:B------:R-:W-:Y:S01]  /*2740*/  WARPGROUP.ARRIVE ;  /* 0x00000000000079c5 */ /* 0x000fe20000000000 */
[----:B------:R0:W-:Y:S04]  /*2750*/  STL.64 [R1], R200 ;  /* 0x000000c801007387 */ /* 0x0001e80000100a00 */
[----:B------:R1:W-:Y:S01]  /*2760*/  STL.64 [R1+0x8], R202 ;  /* 0x000008ca01007387 */ /* 0x0003e20000100a00 */
[----:B------:R-:W-:Y:S03]  /*2770*/  HGMMA.64x32x16.F32 R216, gdesc[UR28], R216, gsb0 ;  /* 0x006000001cd879f0 */ /* 0x000fe600080008d8 */
[----:B------:R2:W-:Y:S04]  /*2780*/  STL.64 [R1+0x10], R204 ;  /* 0x000010cc01007387 */ /* 0x0005e80000100a00 */
[----:B------:R3:W-:Y:S04]  /*2790*/  STL.64 [R1+0x18], R206 ;  /* 0x000018ce01007387 */ /* 0x0007e80000100a00 */
[----:B------:R4:W-:Y:S04]  /*27a0*/  STL.64 [R1+0x20], R208 ;  /* 0x000020d001007387 */ /* 0x0009e80000100a00 */
[----:B------:R4:W-:Y:S04]  /*27b0*/  STL.64 [R1+0x28], R210 ;  /* 0x000028d201007387 */ /* 0x0009e80000100a00 */
[----:B------:R4:W-:Y:S04]  /*27c0*/  STL.64 [R1+0x30], R212 ;  /* 0x000030d401007387 */ /* 0x0009e80000100a00 */
[----:B------:R4:W-:Y:S04]  /*27d0*/  STL.64 [R1+0x38], R214 ;  /* 0x000038d601007387 */ /* 0x0009e80000100a00 */
[----:B0-----:R-:W4:Y:S04]  /*27e0*/  LDL.LU.64 R200, [R1+0x40] ;  /* 0x0000400001c87983 */ /* 0x001f280000300a00 */
[----:B-1----:R-:W4:Y:S04]  /*27f0*/  LDL.LU.64 R202, [R1+0x48] ;  /* 0x0000480001ca7983 */ /* 0x002f280000300a00 */
[----:B--2---:R-:W2:Y:S04]  /*2800*/  LDL.LU.64 R204, [R1+0x50] ;  /* 0x0000500001cc7983 */ /* 0x004ea80000300a00 */
[----:B---3--:R-:W2:Y:S04]  /*2810*/  LDL.LU.64 R206, [R1+0x58] ;  /* 0x0000580001ce7983 */ /* 0x008ea80000300a00 */
[----:B----4-:R-:W2:Y:S04]  /*2820*/  LDL.LU.64 R208, [R1+0x60] ;  /* 0x0000600001d07983 */ /* 0x010ea80000300a00 */
[----:B------:R-:W2:Y:S04]  /*2830*/  LDL.LU.64 R210, [R1+0x68] ;  /* 0x0000680001d27983 */ /* 0x000ea80000300a00 */
[----:B------:R-:W2:Y:S04]  /*2840*/  LDL.LU.64 R212, [R1+0x70] ;  /* 0x0000700001d47983 */ /* 0x000ea80000300a00 */
[----:B------:R-:W2:Y:S01]  /*2850*/  LDL.LU.64 R214, [R1+0x78] ;  /* 0x0000780001d67983 */ /* 0x000ea20000300a00 */
[----:B------:R-:W-:-:S02]  /*2860*/  WARPGROUP.DEPBAR.LE gsb0, 0x0 ;  /* 0x00008000000079c5 */ /* 0x000fc40000010000 */
[----:B------:R-:W-:Y:S01]  /*2870*/  WARPGROUP.ARRIVE ;  /* 0x00000000000079c5 */ /* 0x000fe20000000000 */
[----:B------:R-:W-:Y:S01]  /*2880*/  UMOV UR8, UR28 ;  /* 0x0000001c00087c82 */ /* 0x000fe20008000000 */
[----:B------:R-:W-:Y:S01]  /*2890*/  UMOV UR9, UR29 ;  /* 0x0000001d00097c82 */ /* 0x000fe20008000000 */
[----:B------:R-:W-:Y:S01]  /*28a0*/  UMOV UR20, UR28 ;  /* 0x0000001c00147c82 */ /* 0x000fe20008000000 */
[----:B------:R-:W-:Y:S01]  /*28b0*/  UMOV UR21, UR29 ;  /* 0x0000001d00157c82 */ /* 0x000fe20008000000 */
[----:B------:R-:W-:Y:S01]  /*28c0*/  UMOV UR4, UR28 ;  /* 0x0000001c00047c82 */ /* 0x000fe20008000000 */
[----:B------:R-:W-:Y:S01]  /*28d0*/  HGMMA.64x32x16.F32 R168, gdesc[UR8], R168, gsb0 ;  /* 0x0060000008a879f0 */ /* 0x000fe200080008a8 */
[----:B------:R-:W-:Y:S01]  /*28e0*/  UMOV UR5, UR29 ;  /* 0x0000001d00057c82 */ /* 0x000fe20008000000 */
[----:B------:R-:W-:Y:S01]  /*28f0*/  UMOV UR12, UR28 ;  /* 0x0000001c000c7c82 */ /* 0x000fe20008000000 */
[----:B------:R-:W-:Y:S01]  /*2900*/  UMOV UR13, UR29 ;  /* 0x0000001d000d7c82 */ /* 0x000fe20008000000 */
[----:B------:R-:W-:Y:S01]  /*2910*/  UIADD3 UR16, UR34, 0x4, URZ ;  /* 0x0000000422107890 */ /* 0x000fe2000fffe03f */
[----:B------:R-:W-:Y:S01]  /*2920*/  STL.64 [R1+0x140], R230 ;  /* 0x000140e601007387 */ /* 0x000fe20000100a00 */
[----:B------:R-:W-:Y:S01]  /*2930*/  UIADD3 UR18, UR35, 0x4, URZ ;  /* 0x0000000423127890 */ /* 0x000fe2000fffe03f */
[----:B------:R-:W-:Y:S01]  /*2940*/  UMOV UR17, 0x40000040 ;  /* 0x4000004000117882 */ /* 0x000fe20000000000 */
[----:B------:R-:W-:Y:S01]  /*2950*/  UMOV UR19, 0x40000040 ;  /* 0x4000004000137882 */ /* 0x000fe20000000000 */
[----:B------:R-:W-:Y:S04]  /*2960*/  STL.64 [R1+0x138], R228 ;  /* 0x000138e401007387 */ /* 0x000fe80000100a00 */
[----:B------:R-:W-:Y:S04]  /*2970*/  STL.64 [R1+0x130], R226 ;  /* 0x000130e201007387 */ /* 0x000fe80000100a00 */
[----:B------:R-:W-:Y:S04]  /*2980*/  STL.64 [R1+0x128], R224 ;  /* 0x000128e001007387 */ /* 0x000fe80000100a00 */
[----:B------:R-:W-:Y:S04]  /*2990*/  STL.64 [R1+0x120], R222 ;  /* 0x000120de01007387 */ /* 0x000fe80000100a00 */
[----:B------:R0:W-:Y:S04]  /*29a0*/  STL.64 [R1+0x118], R220 ;  /* 0x000118dc01007387 */ /* 0x0001e80000100a00 */
[----:B0-----:R-:W3:Y:S04]  /*29b0*/  LDL.LU.64 R220, [R1] ;  /* 0x0000000001dc7983 */ /* 0x001ee80000300a00 */
[----:B------:R-:W3:Y:S04]  /*29c0*/  LDL.LU.64 R222, [R1+0x8] ;  /* 0x0000080001de7983 */ /* 0x000ee80000300a00 */
[----:B------:R-:W3:Y:S04]  /*29d0*/  LDL.LU.64 R224, [R1+0x10] ;  /* 0x0000100001e07983 */ /* 0x000ee80000300a00 */
[----:B------:R-:W3:Y:S04]  /*29e0*/  LDL.LU.64 R226, [R1+0x18] ;  /* 0x0000180001e27983 */ /* 0x000ee80000300a00 */
[----:B------:R-:W3:Y:S04]  /*29f0*/  LDL.LU.64 R228, [R1+0x20] ;  /* 0x0000200001e47983 */ /* 0x000ee80000300a00 */
[----:B------:R-:W3:Y:S01]  /*2a00*/  LDL.LU.64 R230, [R1+0x28] ;  /* 0x0000280001e67983 */ /* 0x000ee20000300a00 */
[----:B------:R-:W-:-:S02]  /*2a10*/  WARPGROUP.DEPBAR.LE gsb0, 0x0 ;  /* 0x00008000000079c5 */ /* 0x000fc40000010000 */
[----:B------:R-:W-:Y:S01]  /*2a20*/  WARPGROUP.ARRIVE ;  /* 0x00000000000079c5 */ /* 0x000fe20000000000 */
[----:B------:R-:W3:Y:S04]  /*2a30*/  LDL.LU.64 R232, [R1+0x30] ;  /* 0x0000300001e87983 */ /* 0x000ee80000300a00 */
[----:B------:R-:W3:Y:S01]  /*2a40*/  LDL.LU.64 R234, [R1+0x38] ;  /* 0x0000380001ea7983 */ /* 0x000ee20000300a00 */
[----:B------:R-:W-:Y:S01]  /*2a50*/  HGMMA.64x32x16.F32 R120, gdesc[UR20], R120, gsb0 ;  /* 0x00600000147879f0 */ /* 0x000fe20008000878 */
[----:B------:R-:W-:Y:S01]  /*2a60*/  UIADD3 UR10, UR35, 0x204, URZ ;  /* 0x00000204230a7890 */ /* 0x000fe2000fffe03f */
        /* <DEDUP_REMOVED lines=8> */
[----:B------:R-:W-:Y:S01]  /*2af0*/  UIADD3 UR14, UR35, 0x104, URZ ;  /* 0x00000104230e7890 */ /* 0x000fe2000fffe03f */
[----:B------:R-:W-:Y:S01]  /*2b00*/  UMOV UR12, UR16 ;  /* 0x00000010000c7c82 */ /* 0x000fe20008000000 */
[----:B------:R-:W-:Y:S01]  /*2b10*/  UMOV UR13, UR17 ;  /* 0x00000011000d7c82 */ /* 0x000fe20008000000 */
[----:B------:R-:W-:Y:S02]  /*2b20*/  WARPGROUP.DEPBAR.LE gsb0, 0x0 ;  /* 0x00008000000079c5 */ /* 0x000fe40000010000 */
[----:B--2---:R-:W-:-:S06]  /*2b30*/  WARPGROUP.ARRIVE ;  /* 0x00000000000079c5 */ /* 0x004fcc0000000000 */
[----:B------:R-:W-:Y:S03]  /*2b40*/  HGMMA.64x32x16.F32 R200, gdesc[UR16], R200, gsb0 ;  /* 0x0060000010c879f0 */ /* 0x000fe600080008c8 */
[----:B------:R-:W-:Y:S02]  /*2b50*/  WARPGROUP.DEPBAR.LE gsb0, 0x0 ;  /* 0x00008000000079c5 */ /* 0x000fe40000010000 */
[----:B------:R-:W-:Y:S01]  /*2b60*/  IMAD.MOV.U32 R3, RZ, RZ, R214 ;  /* 0x000000ffff037224 */ /* 0x000fe200078e00d6 */
[----:B------:R-:W-:Y:S01]  /*2b70*/  MOV R7, R211 ;  /* 0x000000d300077202 */ /* 0x000fe20000000f00 */
[----:B------:R-:W-:Y:S01]  /*2b80*/  IMAD.MOV.U32 R0, RZ, RZ, R215 ;  /* 0x000000ffff007224 */ /* 0x000fe200078e00d7 */
[----:B------:R-:W-:Y:S01]  /*2b90*/  MOV R12, R206 ;  /* 0x000000ce000c7202 */ /* 0x000fe20000000f00 */
[----:B------:R-:W-:Y:S01]  /*2ba0*/  IMAD.MOV.U32 R6, RZ, RZ, R212 ;  /* 0x000000ffff067224 */ /* 0x000fe200078e00d4 */
[----:B------:R-:W2:Y:S01]  /*2bb0*/  LDL.LU.64 R214, [R1+0x180] ;  /* 0x0001800001d67983 */ /* 0x000ea20000300a00 */
[----:B------:R-:W-:Y:S01]  /*2bc0*/  IMAD.MOV.U32 R5, RZ, RZ, R213 ;  /* 0x000000ffff057224 */ /* 0x000fe200078e00d5 */
[----:B------:R-:W-:Y:S01]  /*2bd0*/  MOV R19, R201 ;  /* 0x000000c900137202 */ /* 0x000fe20000000f00 */
[----:B------:R-:W-:Y:S01]  /*2be0*/  IMAD.MOV.U32 R8, RZ, RZ, R210 ;  /* 0x000000ffff087224 */ /* 0x000fe200078e00d2 */
[----:B------:R-:W2:Y:S01]  /*2bf0*/  LDL.LU.64 R212, [R1+0x178] ;  /* 0x0001780001d47983 */ /* 0x000ea20000300a00 */
[----:B------:R-:W-:-:S02]  /*2c00*/  IMAD.MOV.U32 R10, RZ, RZ, R208 ;  /* 0x000000ffff0a7224 */ /* 0x000fc400078e00d0 */
[----:B------:R-:W-:Y:S01]  /*2c10*/  IMAD.MOV.U32 R9, RZ, RZ, R209 ;  /* 0x000000ffff097224 */ /* 0x000fe200078e00d1 */
[----:B------:R-:W2:Y:S01]  /*2c20*/  LDL.LU.64 R210, [R1+0x170] ;  /* 0x0001700001d27983 */ /* 0x000ea20000300a00 */
[----:B------:R-:W-:Y:S02]  /*2c30*/  IMAD.MOV.U32 R11, RZ, RZ, R207 ;  /* 0x000000ffff0b7224 */ /* 0x000fe400078e00cf */
[----:B------:R-:W-:Y:S01]  /*2c40*/  IMAD.MOV.U32 R14, RZ, RZ, R204 ;  /* 0x000000ffff0e7224 */ /* 0x000fe200078e00cc */
[----:B------:R-:W2:Y:S01]  /*2c50*/  LDL.LU.64 R208, [R1+0x168] ;  /* 0x0001680001d07983 */ /* 0x000ea20000300a00 */
[----:B------:R-:W-:Y:S02]  /*2c60*/  IMAD.MOV.U32 R13, RZ, RZ, R205 ;  /* 0x000000ffff0d7224 */ /* 0x000fe400078e00cd */
[----:B------:R-:W-:Y:S01]  /*2c70*/  IMAD.MOV.U32 R18, RZ, RZ, R202 ;  /* 0x000000ffff127224 */ /* 0x000fe200078e00ca */
[----:B------:R-:W2:Y:S01]  /*2c80*/  LDL.LU.64 R206, [R1+0x160] ;  /* 0x0001600001ce7983 */ /* 0x000ea20000300a00 */
[----:B------:R-:W-:-:S02]  /*2c90*/  IMAD.MOV.U32 R15, RZ, RZ, R203 ;  /* 0x000000ffff0f7224 */ /* 0x000fc400078e00cb */
[----:B------:R-:W-:Y:S01]  /*2ca0*/  IMAD.MOV.U32 R20, RZ, RZ, R200 ;  /* 0x000000ffff147224 */ /* 0x000fe200078e00c8 */
[----:B------:R-:W2:Y:S04]  /*2cb0*/  LDL.LU.64 R204, [R1+0x158] ;  /* 0x0001580001cc7983 */ /* 0x000ea80000300a00 */
[----:B------:R-:W2:Y:S04]  /*2cc0*/  LDL.LU.64 R202, [R1+0x150] ;  /* 0x0001500001ca7983 */ /* 0x000ea80000300a00 */
[----:B------:R-:W2:Y:S01]  /*2cd0*/  LDL.LU.64 R200, [R1+0x148] ;  /* 0x0001480001c87983 */ /* 0x000ea20000300a00 */
        /* <DEDUP_REMOVED lines=11> */
[----:B------:R-:W-:Y:S03]  /*2d90*/  HGMMA.64x32x16.F32 R200, gdesc[UR12], R200, gsb0 ;  /* 0x006000000cc879f0 */ /* 0x000fe600080008c8 */
        /* <DEDUP_REMOVED lines=9> */
[----:B------:R-:W-:Y:S01]  /*2e30*/  UIADD3 UR8, UR34, 0x404, URZ ;  /* 0x0000040422087890 */ /* 0x000fe2000fffe03f */
[----:B------:R-:W-:-:S06]  /*2e40*/  UMOV UR21, 0x40000040 ;  /* 0x4000004000157882 */ /* 0x000fcc0000000000 */
[----:B------:R-:W-:Y:S01]  /*2e50*/  UMOV UR20, UR8 ;  /* 0x0000000800147c82 */ /* 0x000fe20008000000 */
[----:B------:R-:W-:Y:S02]  /*2e60*/  WARPGROUP.DEPBAR.LE gsb0, 0x0 ;  /* 0x00008000000079c5 */ /* 0x000fe40000010000 */
[----:B------:R-:W-:-:S06]  /*2e70*/  WARPGROUP.ARRIVE ;  /* 0x00000000000079c5 */ /* 0x000fcc0000000000 */
[----:B------:R-:W-:Y:S01]  /*2e80*/  HGMMA.64x32x16.F32 R40, gdesc[UR20], R40, gsb0 ;  /* 0x00600000142879f0 */ /* 0x000fe20008000828 */
[----:B------:R-:W-:Y:S01]  /*2e90*/  UMOV UR4, UR20 ;  /* 0x0000001400047c82 */ /* 0x000fe20008000000 */
        /* <DEDUP_REMOVED lines=17> */
[----:B---3--:R-:W-:-:S06]  /*2fb0*/  WARPGROUP.ARRIVE ;  /* 0x00000000000079c5 */ /* 0x008fcc0000000000 */
[----:B------:R-:W-:Y:S01]  /*2fc0*/  HGMMA.64x32x16.F32 R220, gdesc[UR16], R220, gsb0 ;  /* 0x0060000010dc79f0 */ /* 0x000fe200080008dc */
[----:B------:R-:W-:Y:S04]  /*2fd0*/  STL.64 [R1+0x110], R214 ;  /* 0x000110d601007387 */ /* 0x000fe80000100a00 */
[----:B------:R-:W-:Y:S04]  /*2fe0*/  STL.64 [R1+0x108], R212 ;  /* 0x000108d401007387 */ /* 0x000fe80000100a00 */
[----:B------:R0:W-:Y:S04]  /*2ff0*/  STL.64 [R1+0x100], R210 ;  /* 0x000100d201007387 */ /* 0x0001e80000100a00 */
[----:B------:R1:W-:Y:S04]  /*3000*/  STL.64 [R1+0xf8], R208 ;  /* 0x0000f8d001007387 */ /* 0x0003e80000100a00 */
        /* <DEDUP_REMOVED lines=10> */
[----:B---3--:R-:W-:Y:S01]  /*30b0*/  MOV R205, R13 ;  /* 0x0000000d00cd7202 */ /* 0x008fe20000000f00 */
[----:B------:R-:W-:Y:S02]  /*30c0*/  IMAD.MOV.U32 R204, RZ, RZ, R14 ;  /* 0x000000ffffcc7224 */ /* 0x000fe400078e000e */
[----:B0-----:R-:W-:-:S02]  /*30d0*/  IMAD.MOV.U32 R202, RZ, RZ, R18 ;  /* 0x000000ffffca7224 */ /* 0x001fc400078e0012 */
[----:B------:R-:W-:Y:S01]  /*30e0*/  IMAD.MOV.U32 R203, RZ, RZ, R15 ;  /* 0x000000ffffcb7224 */ /* 0x000fe200078e000f */
[----:B-1----:R-:W-:Y:S01]  /*30f0*/  MOV R200, R20 ;  /* 0x0000001400c87202 */ /* 0x002fe20000000f00 */
[----:B------:R-:W-:Y:S01]  /*3100*/  IMAD.MOV.U32 R201, RZ, RZ, R19 ;  /* 0x000000ffffc97224 */ /* 0x000fe200078e0013 */
[----:B------:R-:W-:Y:S02]  /*3110*/  WARPGROUP.DEPBAR.LE gsb0, 0x0 ;  /* 0x00008000000079c5 */ /* 0x000fe40000010000 */
[----:B------:R-:W-:Y:S01]  /*3120*/  IMAD.MOV.U32 R8, RZ, RZ, R230 ;  /* 0x000000ffff087224 */ /* 0x000fe200078e00e6 */
[----:B------:R-:W-:Y:S01]  /*3130*/  MOV R9, R229 ;  /* 0x000000e500097202 */ /* 0x000fe20000000f00 */
[----:B------:R-:W-:Y:S02]  /*3140*/  IMAD.MOV.U32 R7, RZ, RZ, R231 ;  /* 0x000000ffff077224 */ /* 0x000fe400078e00e7 */
        /* <DEDUP_REMOVED lines=12> */
[----:B------:R-:W-:-:S03]  /*3210*/  IMAD.MOV.U32 R19, RZ, RZ, R221 ;  /* 0x000000ffff137224 */ /* 0x000fc600078e00dd */
[----:B------:R-:W2:Y:S04]  /*3220*/  LDL.LU.64 R222, [R1+0x120] ;  /* 0x0001200001de7983 */ /* 0x000ea80000300a00 */
[----:B------:R-:W2:Y:S01]  /*3230*/  LDL.LU.64 R220, [R1+0x118] ;  /* 0x0001180001dc7983 */ /* 0x000ea20000300a00 */
[----:B------:R-:W-:Y:S01]  /*3240*/  UIADD3 UR4, UR34, 0x804, URZ ;  /* 0x0000080422047890 */ /* 0x000fe2000fffe03f */
[----:B------:R-:W-:-:S06]  /*3250*/  UMOV UR17, 0x40000040 ;  /* 0x4000004000117882 */ /* 0x000fcc0000000000 */
[----:B------:R-:W-:Y:S01]  /*3260*/  UMOV UR16, UR4 ;  /* 0x0000000400107c82 */ /* 0x000fe20008000000 */
[----:B------:R-:W-:Y:S01]  /*3270*/  UMOV UR13, UR17 ;  /* 0x00000011000d7c82 */ /* 0x000fe20008000000 */
[----:B------:R-:W-:Y:S01]  /*3280*/  UMOV UR12, UR16 ;  /* 0x00000010000c7c82 */ /* 0x000fe20008000000 */
[----:B------:R-:W-:Y:S01]  /*3290*/  UMOV UR8, UR16 ;  /* 0x0000001000087c82 */ /* 0x000fe20008000000 */
[----:B------:R-:W-:Y:S01]  /*32a0*/  UMOV UR9, UR17 ;  /* 0x0000001100097c82 */ /* 0x000fe20008000000 */
[----:B------:R-:W-:Y:S01]  /*32b0*/  UMOV UR4, UR16 ;  /* 0x0000001000047c82 */ /* 0x000fe20008000000 */
[----:B------:R-:W-:Y:S01]  /*32c0*/  UMOV UR5, UR17 ;  /* 0x0000001100057c82 */ /* 0x000fe20008000000 */
        /* <DEDUP_REMOVED lines=16> */
[----:B------:R-:W-:Y:S01]  /*33d0*/  IMAD.MOV.U32 R212, RZ, RZ, R6 ;  /* 0x000000ffffd47224 */ /* 0x000fe200078e0006 */
[----:B------:R-:W-:Y:S01]  /*33e0*/  MOV R215, R0 ;  /* 0x0000000000d77202 */ /* 0x000fe20000000f00 */
[----:B------:R-:W-:Y:S02]  /*33f0*/  IMAD.MOV.U32 R213, RZ, RZ, R5 ;  /* 0x000000ffffd57224 */ /* 0x000fe400078e0005 */
[----:B------:R-:W-:Y:S01]  /*3400*/  IMAD.MOV.U32 R214, RZ, RZ, R3 ;  /* 0x000000ffffd67224 */ /* 0x000fe200078e0003 */
[----:B------:R-:W-:Y:S02]  /*3410*/  UIADD3 UR8, UR34, 0x6, URZ ;  /* 0x0000000622087890 */ /* 0x000fe4000fffe03f */
[----:B------:R-:W-:Y:S01]  /*3420*/  UIADD3 UR18, UR35, 0x6, URZ ;  /* 0x0000000623127890 */ /* 0x000fe2000fffe03f */
[----:B------:R-:W-:Y:S01]  /*3430*/  UMOV UR17, 0x40000040 ;  /* 0x4000004000117882 */ /* 0x000fe20000000000 */
[----:B------:R-:W-:-:S03]  /*3440*/  UMOV UR19, 0x40000040 ;  /* 0x4000004000137882 */ /* 0x000fc60000000000 */
[----:B------:R-:W-:Y:S01]  /*3450*/  UMOV UR16, UR8 ;  /* 0x0000000800107c82 */ /* 0x000fe20008000000 */
[----:B------:R-:W-:Y:S02]  /*3460*/  WARPGROUP.DEPBAR.LE gsb0, 0x0 ;  /* 0x00008000000079c5 */ /* 0x000fe40000010000 */
[----:B------:R-:W-:-:S06]  /*3470*/  WARPGROUP.ARRIVE ;  /* 0x00000000000079c5 */ /* 0x000fcc0000000000 */
[----:B------:R-:W-:Y:S01]  /*3480*/  HGMMA.64x32x16.F32 R200, gdesc[UR16], R200, gsb0 ;  /* 0x0060000010c879f0 */ /* 0x000fe200080008c8 */
[----:B------:R-:W-:Y:S04]  /*3490*/  STL.64 [R1+0xd0], R230 ;  /* 0x0000d0e601007387 */ /* 0x000fe80000100a00 */
[----:B------:R-:W-:Y:S04]  /*34a0*/  STL.64 [R1+0xc8], R228 ;  /* 0x0000c8e401007387 */ /* 0x000fe80000100a00 */
[----:B------:R-:W-:Y:S04]  /*34b0*/  STL.64 [R1+0xc0], R226 ;  /* 0x0000c0e201007387 */ /* 0x000fe80000100a00 */
[----:B------:R-:W-:Y:S04]  /*34c0*/  STL.64 [R1+0xb8], R224 ;  /* 0x0000b8e001007387 */ /* 0x000fe80000100a00 */
[----:B------:R-:W-:Y:S04]  /*34d0*/  STL.64 [R1+0xb0], R222 ;  /* 0x0000b0de01007387 */ /* 0x000fe80000100a00 */
[----:B------:R-:W-:Y:S01]  /*34e0*/  STL.64 [R1+0xa8], R220 ;  /* 0x0000a8dc01007387 */ /* 0x000fe20000100a00 */
[----:B------:R-:W-:-:S03]  /*34f0*/  WARPGROUP.DEPBAR.LE gsb0, 0x0 ;  /* 0x00008000000079c5 */ /* 0x000fc60000010000 */
        /* <DEDUP_REMOVED lines=61> */
[----:B------:R-:W-:Y:S01]  /*38d0*/  IMAD.MOV.U32 R5, RZ, RZ, R233 ;  /* 0x000000ffff057224 */ /* 0x000fe200078e00e9 */
[----:B------:R-:W-:Y:S02]  /*38e0*/  WARPGROUP.DEPBAR.LE gsb0, 0x0 ;  /* 0x00008000000079c5 */ /* 0x000fe40000010000 */
[----:B------:R-:W-:-:S06]  /*38f0*/  WARPGROUP.ARRIVE ;  /* 0x00000000000079c5 */ /* 0x000fcc0000000000 */
[----:B------:R-:W-:Y:S01]  /*3900*/  HGMMA.64x32x16.F32 R184, gdesc[UR12], R184, gsb0 ;  /* 0x006000000cb879f0 */ /* 0x000fe200080008b8 */
[----:B------:R-:W-:Y:S01]  /*3910*/  MOV R3, R234 ;  /* 0x000000ea00037202 */ /* 0x000fe20000000f00 */
[----:B------:R-:W-:Y:S02]  /*3920*/  IMAD.MOV.U32 R6, RZ, RZ, R232 ;  /* 0x000000ffff067224 */ /* 0x000fe400078e00e8 */
[----:B------:R-:W-:Y:S01]  /*3930*/  IMAD.MOV.U32 R0, RZ, RZ, R235 ;  /* 0x000000ffff007224 */ /* 0x000fe200078e00eb */
[----:B------:R-:W-:Y:S01]  /*3940*/  MOV R223, R15 ;  /* 0x0000000f00df7202 */ /* 0x000fe20000000f00 */
[----:B------:R-:W-:Y:S01]  /*3950*/  IMAD.MOV.U32 R220, RZ, RZ, R20 ;  /* 0x000000ffffdc7224 */ /* 0x000fe200078e0014 */
[----:B------:R-:W-:Y:S01]  /*3960*/  MOV R228, R10 ;  /* 0x0000000a00e47202 */ /* 0x000fe20000000f00 */
[----:B------:R-:W-:Y:S01]  /*3970*/  IMAD.MOV.U32 R221, RZ, RZ, R19 ;  /* 0x000000ffffdd7224 */ /* 0x000fe200078e0013 */
[----:B------:R-:W-:Y:S01]  /*3980*/  MOV R233, R5 ;  /* 0x0000000500e97202 */ /* 0x000fe20000000f00 */
        /* <DEDUP_REMOVED lines=8> */
[----:B------:R-:W-:Y:S02]  /*3a10*/  IMAD.MOV.U32 R232, RZ, RZ, R6 ;  /* 0x000000ffffe87224 */ /* 0x000fe400078e0006 */
[----:B------:R-:W-:Y:S02]  /*3a20*/  IMAD.MOV.U32 R234, RZ, RZ, R3 ;  /* 0x000000ffffea7224 */ /* 0x000fe400078e0003 */
[----:B------:R-:W-:Y:S01]  /*3a30*/  IMAD.MOV.U32 R235, RZ, RZ, R0 ;  /* 0x000000ffffeb7224 */ /* 0x000fe200078e0000 */
[----:B------:R-:W-:Y:S01]  /*3a40*/  UMOV UR16, UR20 ;  /* 0x0000001400107c82 */ /* 0x000fe20008000000 */
[----:B------:R-:W-:Y:S01]  /*3a50*/  UMOV UR17, UR21 ;  /* 0x0000001500117c82 */ /* 0x000fe20008000000 */
[----:B------:R-:W-:-:S03]  /*3a60*/  WARPGROUP.DEPBAR.LE gsb0, 0x0 ;  /* 0x00008000000079c5 */ /* 0x000fc60000010000 */
[----:B------:R-:W-:-:S06]  /*3a70*/  WARPGROUP.ARRIVE ;  /* 0x00000000000079c5 */ /* 0x000fcc0000000000 */
[----:B------:R-:W-:Y:S03]  /*3a80*/  HGMMA.64x32x16.F32 R220, gdesc[UR16], R220, gsb0 ;  /* 0x0060000010dc79f0 */ /* 0x000fe600080008dc */
[----:B------:R-:W-:Y:S02]  /*3a90*/  WARPGROUP.DEPBAR.LE gsb0, 0x0 ;  /* 0x00008000000079c5 */ /* 0x000fe40000010000 */
[----:B------:R-:W-:Y:S04]  /*3aa0*/  STL.64 [R1], R220 ;  /* 0x000000dc01007387 */ /* 0x000fe80000100a00 */
[----:B------:R-:W-:Y:S04]  /*3ab0*/  STL.64 [R1+0x8], R222 ;  /* 0x000008de01007387 */ /* 0x000fe80000100a00 */
[----:B------:R-:W-:Y:S04]  /*3ac0*/  STL.64 [R1+0x10], R224 ;  /* 0x000010e001007387 */ /* 0x000fe80000100a00 */
[----:B------:R-:W-:Y:S04]  /*3ad0*/  STL.64 [R1+0x18], R226 ;  /* 0x000018e201007387 */ /* 0x000fe80000100a00 */
[----:B------:R-:W-:Y:S04]  /*3ae0*/  STL.64 [R1+0x20], R228 ;  /* 0x000020e401007387 */ /* 0x000fe80000100a00 */
[----:B------:R0:W-:Y:S04]  /*3af0*/  STL.64 [R1+0x28], R230 ;  /* 0x000028e601007387 */ /* 0x0001e80000100a00 */
[----:B------:R1:W-:Y:S04]  /*3b00*/  STL.64 [R1+0x30], R232 ;  /* 0x000030e801007387 */ /* 0x0003e80000100a00 */
[----:B------:R1:W-:Y:S04]  /*3b10*/  STL.64 [R1+0x38], R234 ;  /* 0x000038ea01007387 */ /* 0x0003e80000100a00 */
[----:B0-----:R-:W2:Y:S04]  /*3b20*/  LDL.LU.64 R230, [R1+0xd0] ;  /* 0x0000d00001e67983 */ /* 0x001ea80000300a00 */
[----:B------:R-:W2:Y:S04]  /*3b30*/  LDL.LU.64 R228, [R1+0xc8] ;  /* 0x0000c80001e47983 */ /* 0x000ea80000300a00 */
[----:B------:R-:W2:Y:S04]  /*3b40*/  LDL.LU.64 R226, [R1+0xc0] ;  /* 0x0000c00001e27983 */ /* 0x000ea80000300a00 */
[----:B------:R-:W2:Y:S04]  /*3b50*/  LDL.LU.64 R224, [R1+0xb8] ;  /* 0x0000b80001e07983 */ /* 0x000ea80000300a00 */
        /* <DEDUP_REMOVED lines=26> */
[----:B------:R-:W-:Y:S03]  /*3d00*/  HGMMA.64x32x16.F32 R24, gdesc[UR16], R24, gsb0 ;  /* 0x00600000101879f0 */ /* 0x000fe60008000818 */
[----:B------:R-:W-:Y:S02]  /*3d10*/  WARPGROUP.DEPBAR.LE gsb0, 0x0 ;  /* 0x00008000000079c5 */ /* 0x000fe40000010000 */
[----:B-1----:R-:W-:Y:S05]  /*3d20*/  @!P1 BRA `(.L_x_22) ;  /* 0x00000028002c9947 */ /* 0x002fea0003800000 */
[----:B------:R-:W-:Y:S01]  /*3d30*/  UIADD3 UR26, UR37, 0x1, URZ ;  /* 0x00000001251a7890 */ /* 0x000fe2000fffe03f */
[----:B------:R-:W-:Y:S01]  /*3d40*/  R2UR UR25, R4 ;  /* 0x00000000041972ca */ /* 0x000fe200000e0000 */
[----:B------:R-:W-:Y:S02]  /*3d50*/  UMOV UR24, UR37 ;  /* 0x0000002500187c82 */ /* 0x000fe40008000000 */
[----:B------:R-:W-:-:S04]  /*3d60*/  UISETP.NE.AND UP0, UPT, UR26, 0x3, UPT ;  /* 0x000000031a00788c */ /* 0x000fc8000bf05270 */
[----:B------:R-:W-:Y:S02]  /*3d70*/  USEL UR4, URZ, 0x1, UP0 ;  /* 0x000000013f047887 */ /* 0x000fe40008000000 */
[----:B------:R-:W-:Y:S02]  /*3d80*/  USEL UR26, UR26, URZ, UP0 ;  /* 0x0000003f1a1a7287 */ /* 0x000fe40008000000 */
[----:B------:R-:W-:-:S06]  /*3d90*/  ULOP3.LUT UR4, UR36, UR4, URZ, 0x3c, !UPT ;  /* 0x0000000424047292 */ /* 0x000fcc000f8e3c3f */
[----:B------:R-:W-:-:S07]  /*3da0*/  IMAD.U32 R0, RZ, RZ, UR4 ;  /* 0x00000004ff007e24 */ /* 0x000fce000f8e00ff */
.L_x_29:
[----:B------:R-:W-:Y:S05]  /*3db0*/  @!P0 BRA `(.L_x_23) ;  /* 0x0000000000048947 */ /* 0x000fea0003800000 */
[----:B------:R-:W-:Y:S01]  /*3dc0*/  BPT.TRAP 0x1 ;  /* 0x000000040000795c */ /* 0x000fe20000300000 */
.L_x_23:
[----:B------:R-:W-:Y:S01]  /*3dd0*/  ULEA UR4, UR26, UR42, 0x3 ;  /* 0x0000002a1a047291 */ /* 0x000fe2000f8e183f */
[----:B------:R-:W-:-:S08]  /*3de0*/  SHF.L.U32 R3, R0, 0x1f, RZ ;  /* 0x0000001f00037819 */ /* 0x000fd000000006ff */
[----:B------:R0:W1:Y:S01]  /*3df0*/  SYNCS.PHASECHK.TRANS64.TRYWAIT P1, [UR4], R3 ;  /* 0x00000003ff0075a7 */ /* 0x0000620008020144 */
[----:B------:R-:W-:Y:S05]  /*3e00*/  @!P0 BRA `(.L_x_24) ;  /* 0x0000000000048947 */ /* 0x000fea0003800000 */
[----:B------:R-:W-:Y:S01]  /*3e10*/  BPT.TRAP 0x1 ;  /* 0x000000040000795c */ /* 0x000fe20000300000 */
.L_x_24:
[----:B-1----:R-:W-:Y:S05]  /*3e20*/  @P1 BRA `(.L_x_25) ;  /* 0x0000000000081947 */ /* 0x002fea0003800000 */
[----:B------:R-:W1:Y:S02]  /*3e30*/  SYNCS.PHASECHK.TRANS64.TRYWAIT P1, [UR4], R3 ;  /* 0x00000003ff0075a7 */ /* 0x000e640008020144 */
[----:B-1----:R-:W-:Y:S05]  /*3e40*/  @!P1 BRA `(.L_x_26) ;  /* 0x00000148001c9947 */ /* 0x002fea0003800000 */
.L_x_25:
        /* <DEDUP_REMOVED lines=8> */
[----:B--2---:R-:W2:Y:S04]  /*3ed0*/  LDL.LU.64 R24, [R1+0x40] ;  /* 0x0000400001187983 */ /* 0x004ea80000300a00 */
[----:B------:R-:W2:Y:S04]  /*3ee0*/  LDL.LU.64 R26, [R1+0x48] ;  /* 0x00004800011a7983 */ /* 0x000ea80000300a00 */
[----:B------:R-:W2:Y:S04]  /*3ef0*/  LDL.LU.64 R28, [R1+0x50] ;  /* 0x00005000011c7983 */ /* 0x000ea80000300a00 */
[----:B------:R-:W2:Y:S04]  /*3f00*/  LDL.LU.64 R30, [R1+0x58] ;  /* 0x00005800011e7983 */ /* 0x000ea80000300a00 */
[----:B------:R-:W2:Y:S04]  /*3f10*/  LDL.LU.64 R32, [R1+0x60] ;  /* 0x0000600001207983 */ /* 0x000ea80000300a00 */
[----:B------:R-:W2:Y:S04]  /*3f20*/  LDL.LU.64 R34, [R1+0x68] ;  /* 0x0000680001227983 */ /* 0x000ea80000300a00 */
[----:B------:R-:W2:Y:S04]  /*3f30*/  LDL.LU.64 R36, [R1+0x70] ;  /* 0x0000700001247983 */ /* 0x000ea80000300a00 */
[----:B------:R-:W2:Y:S01]  /*3f40*/  LDL.LU.64 R38, [R1+0x78] ;  /* 0x0000780001267983 */ /* 0x000ea20000300a00 */
[----:B------:R-:W-:-:S02]  /*3f50*/  UIMAD UR27, UR26, 0xc00, UR32 ;  /* 0x00000c001a1b78a4 */ /* 0x000fc4000f8e0220 */
[----:B------:R-:W-:Y:S01]  /*3f60*/  UIMAD UR28, UR26, 0x500, UR33 ;  /* 0x000005001a1c78a4 */ /* 0x000fe2000f8e0221 */
[----:B------:R-:W-:Y:S01]  /*3f70*/  STL [R1+0xe8], R17 ;  /* 0x0000e81101007387 */ /* 0x000fe20000100800 */
[----:B------:R-:W-:Y:S01]  /*3f80*/  UMOV UR17, 0x40000040 ;  /* 0x4000004000117882 */ /* 0x000fe20000000000 */
[----:B------:R-:W-:Y:S01]  /*3f90*/  UMOV UR19, 0x40000040 ;  /* 0x4000004000137882 */ /* 0x000fe20000000000 */
[----:B------:R-:W-:Y:S01]  /*3fa0*/  UIADD3 UR14, UR28, 0x100, URZ ;  /* 0x000001001c0e7890 */ /* 0x000fe2000fffe03f */
[----:B-----5:R-:W-:Y:S01]  /*3fb0*/  STL [R1+0xe4], R16 ;  /* 0x0000e41001007387 */ /* 0x020fe20000100800 */
[----:B------:R-:W-:Y:S01]  /*3fc0*/  UMOV UR16, UR27 ;  /* 0x0000001b00107c82 */ /* 0x000fe20008000000 */
[----:B------:R-:W-:Y:S01]  /*3fd0*/  UMOV UR18, UR28 ;  /* 0x0000001c00127c82 */ /* 0x000fe20008000000 */
[----:B------:R-:W-:Y:S01]  /*3fe0*/  UMOV UR12, UR16 ;  /* 0x00000010000c7c82 */ /* 0x000fe20008000000 */
[----:B------:R-:W-:Y:S01]  /*3ff0*/  UMOV UR13, UR17 ;  /* 0x00000011000d7c82 */ /* 0x000fe20008000000 */
[----:B------:R-:W-:Y:S01]  /*4000*/  UMOV UR15, 0x40000040 ;  /* 0x40000040000f7882 */ /* 0x000fe20000000000 */
[----:B------:R-:W-:Y:S01]  /*4010*/  UIADD3 UR10, UR28, 0x200, URZ ;  /* 0x000002001c0a7890 */ /* 0x000fe2000fffe03f */
[----:B------:R-:W-:Y:S01]  /*4020*/  STL [R1+0xe0], R4 ;  /* 0x0000e00401007387 */ /* 0x000fe20000100800 */
        /* <DEDUP_REMOVED lines=13> */
[----:B--2---:R-:W-:-:S06]  /*4100*/  WARPGROUP.ARRIVE ;  /* 0x00000000000079c5 */ /* 0x004fcc0000000000 */
[----:B------:R-:W-:Y:S03]  /*4110*/  HGMMA.64x32x16.F32 R24, gdesc[UR16], R24, gsb0 ;  /* 0x00600000101879f0 */ /* 0x000fe60008000818 */
[----:B------:R-:W-:Y:S02]  /*4120*/  WARPGROUP.DEPBAR.LE gsb0, 0x0 ;  /* 0x00008000000079c5 */ /* 0x000fe40000010000 */
[----:B------:R-:W-:Y:S01]  /*4130*/  WARPGROUP.ARRIVE ;  /* 0x00000000000079c5 */ /* 0x000fe20000000000 */
[----:B------:R2:W-:Y:S01]  /*4140*/  STL.64 [R1+0x40], R24 ;  /* 0x0000401801007387 */ /* 0x0005e20000100a00 */
[----:B------:R-:W-:Y:S01]  /*4150*/  IMAD.MOV.U32 R235, RZ, RZ, R29 ;  /* 0x000000ffffeb7224 */ /* 0x000fe200078e001d */
[----:B------:R-:W-:Y:S01]  /*4160*/  MOV R234, R30 ;  /* 0x0000001e00ea7202 */ /* 0x000fe20000000f00 */
[----:B------:R-:W-:Y:S01]  /*4170*/  IMAD.MOV.U32 R233, RZ, RZ, R31 ;  /* 0x000000ffffe97224 */ /* 0x000fe200078e001f */
[----:B------:R3:W-:Y:S01]  /*4180*/  STL.64 [R1+0x48], R26 ;  /* 0x0000481a01007387 */ /* 0x0007e20000100a00 */
[----:B------:R-:W-:Y:S01]  /*4190*/  HGMMA.64x32x16.F32 R200, gdesc[UR12], R200, gsb0 ;  /* 0x006000000cc879f0 */ /* 0x000fe200080008c8 */
[----:B------:R-:W-:Y:S01]  /*41a0*/  IMAD.MOV.U32 R232, RZ, RZ, R32 ;  /* 0x000000ffffe87224 */ /* 0x000fe200078e0020 */
[----:B------:R-:W-:Y:S01]  /*41b0*/  MOV R21, R35 ;  /* 0x0000002300157202 */ /* 0x000fe20000000f00 */
[----:B------:R4:W-:Y:S01]  /*41c0*/  STL [R1+0x50], R28 ;  /* 0x0000501c01007387 */ /* 0x0009e20000100800 */
[----:B------:R-:W-:-:S02]  /*41d0*/  IMAD.MOV.U32 R23, RZ, RZ, R33 ;  /* 0x000000ffff177224 */ /* 0x000fc400078e0021 */
[----:B------:R-:W-:Y:S01]  /*41e0*/  IMAD.MOV.U32 R22, RZ, RZ, R34 ;  /* 0x000000ffff167224 */ /* 0x000fe200078e0022 */
[----:B--2---:R-:W2:Y:S01]  /*41f0*/  LDL.LU.64 R24, [R1] ;  /* 0x0000000001187983 */ /* 0x004ea20000300a00 */
[----:B------:R-:W-:Y:S02]  /*4200*/  IMAD.MOV.U32 R20, RZ, RZ, R36 ;  /* 0x000000ffff147224 */ /* 0x000fe400078e0024 */
[----:B------:R-:W-:Y:S01]  /*4210*/  IMAD.MOV.U32 R19, RZ, RZ, R37 ;  /* 0x000000ffff137224 */ /* 0x000fe200078e0025 */
[----:B---3--:R-:W2:Y:S01]  /*4220*/  LDL.LU.64 R26, [R1+0x8] ;  /* 0x00000800011a7983 */ /* 0x008ea20000300a00 */
[----:B------:R-:W-:Y:S02]  /*4230*/  IMAD.MOV.U32 R18, RZ, RZ, R38 ;  /* 0x000000ffff127224 */ /* 0x000fe400078e0026 */
[----:B------:R-:W-:Y:S01]  /*4240*/  IMAD.MOV.U32 R17, RZ, RZ, R39 ;  /* 0x000000ffff117224 */ /* 0x000fe200078e0027 */
[----:B----4-:R-:W2:Y:S04]  /*4250*/  LDL.LU.64 R28, [R1+0x10] ;  /* 0x00001000011c7983 */ /* 0x010ea80000300a00 */
[----:B------:R-:W2:Y:S04]  /*4260*/  LDL.LU.64 R30, [R1+0x18] ;  /* 0x00001800011e7983 */ /* 0x000ea80000300a00 */
[----:B------:R-:W2:Y:S04]  /*4270*/  LDL.LU.64 R32, [R1+0x20] ;  /* 0x0000200001207983 */ /* 0x000ea80000300a00 */
[----:B------:R-:W2:Y:S04]  /*4280*/  LDL.LU.64 R34, [R1+0x28] ;  /* 0x0000280001227983 */ /* 0x000ea80000300a00 */
[----:B------:R-:W2:Y:S04]  /*4290*/  LDL.LU.64 R36, [R1+0x30] ;  /* 0x0000300001247983 */ /* 0x000ea80000300a00 */
[----:B------:R-:W2:Y:S01]  /*42a0*/  LDL.LU.64 R38, [R1+0x38] ;  /* 0x0000380001267983 */ /* 0x000ea20000300a00 */
[----:B------:R-:W-:-:S02]  /*42b0*/  WARPGROUP.DEPBAR.LE gsb0, 0x0 ;  /* 0x00008000000079c5 */ /* 0x000fc40000010000 */
        /* <DEDUP_REMOVED lines=32> */
[----:B--2---:R-:W-:-:S06]  /*44c0*/  WARPGROUP.ARRIVE ;  /* 0x00000000000079c5 */ /* 0x004fcc0000000000 */
[----:B------:R-:W-:Y:S01]  /*44d0*/  HGMMA.64x32x16.F32 R24, gdesc[UR16], R24, gsb0 ;  /* 0x00600000101879f0 */ /* 0x000fe20008000818 */
[----:B------:R-:W-:Y:S01]  /*44e0*/  UIADD3 UR4, UR27, 0x800, URZ ;  /* 0x000008001b047890 */ /* 0x000fe2000fffe03f */
[----:B------:R-:W-:-:S06]  /*44f0*/  UMOV UR17, 0x40000040 ;  /* 0x4000004000117882 */ /* 0x000fcc0000000000 */
[----:B------:R-:W-:Y:S01]  /*4500*/  UMOV UR16, UR4 ;  /* 0x0000000400107c82 */ /* 0x000fe20008000000 */
[----:B------:R-:W-:Y:S02]  /*4510*/  WARPGROUP.DEPBAR.LE gsb0, 0x0 ;  /* 0x00008000000079c5 */ /* 0x000fe40000010000 */
[----:B------:R-:W-:Y:S01]  /*4520*/  WARPGROUP.ARRIVE ;  /* 0x00000000000079c5 */ /* 0x000fe20000000000 */
[----:B------:R-:W-:Y:S01]  /*4530*/  IMAD.MOV.U32 R2, RZ, RZ, R38 ;  /* 0x000000ffff027224 */ /* 0x000fe200078e0026 */
[----:B------:R-:W-:Y:S01]  /*4540*/  MOV R0, R39 ;  /* 0x0000002700007202 */ /* 0x000fe20000000f00 */
[----:B------:R-:W-:Y:S01]  /*4550*/  IMAD.MOV.U32 R4, RZ, RZ, R36 ;  /* 0x000000ffff047224 */ /* 0x000fe200078e0024 */
[----:B------:R-:W2:Y:S01]  /*4560*/  LDL.LU.64 R38, [R1+0x198] ;  /* 0x0001980001267983 */ /* 0x000ea20000300a00 */
[----:B01----:R-:W-:Y:S01]  /*4570*/  IMAD.MOV.U32 R3, RZ, RZ, R37 ;  /* 0x000000ffff037224 */ /* 0x003fe200078e0025 */
[----:B------:R-:W-:Y:S01]  /*4580*/  MOV R6, R34 ;  /* 0x0000002200067202 */ /* 0x000fe20000000f00 */
[----:B------:R-:W-:Y:S01]  /*4590*/  IMAD.MOV.U32 R5, RZ, RZ, R35 ;  /* 0x000000ffff057224 */ /* 0x000fe200078e0023 */
[----:B------:R-:W2:Y:S01]  /*45a0*/  LDL.LU.64 R36, [R1+0x190] ;  /* 0x0001900001247983 */ /* 0x000ea20000300a00 */
[----:B------:R-:W-:-:S02]  /*45b0*/  IMAD.MOV.U32 R8, RZ, RZ, R32 ;  /* 0x000000ffff087224 */ /* 0x000fc400078e0020 */
[----:B------:R-:W-:Y:S01]  /*45c0*/  IMAD.MOV.U32 R7, RZ, RZ, R33 ;  /* 0x000000ffff077224 */ /* 0x000fe200078e0021 */
[----:B------:R-:W2:Y:S01]  /*45d0*/  LDL.LU.64 R34, [R1+0x188] ;  /* 0x0001880001227983 */ /* 0x000ea20000300a00 */
[----:B------:R-:W-:Y:S01]  /*45e0*/  IMAD.MOV.U32 R10, RZ, RZ, R30 ;  /* 0x000000ffff0a7224 */ /* 0x000fe200078e001e */
[----:B------:R-:W-:Y:S01]  /*45f0*/  MOV R11, R29 ;  /* 0x0000001d000b7202 */ /* 0x000fe20000000f00 */
[----:B------:R-:W-:Y:S01]  /*4600*/  IMAD.MOV.U32 R9, RZ, RZ, R31 ;  /* 0x000000ffff097224 */ /* 0x000fe200078e001f */
[----:B------:R-:W2:Y:S01]  /*4610*/  LDL.LU.64 R32, [R1+0x180] ;  /* 0x0001800001207983 */ /* 0x000ea20000300a00 */
[----:B------:R-:W-:Y:S01]  /*4620*/  IMAD.MOV.U32 R12, RZ, RZ, R28 ;  /* 0x000000ffff0c7224 */ /* 0x000fe200078e001c */
[----:B------:R-:W-:Y:S01]  /*4630*/  HGMMA.64x32x16.F32 R216, gdesc[UR16], R216, gsb0 ;  /* 0x0060000010d879f0 */ /* 0x000fe200080008d8 */
[----:B------:R-:W-:Y:S01]  /*4640*/  IMAD.MOV.U32 R14, RZ, RZ, R26 ;  /* 0x000000ffff0e7224 */ /* 0x000fe200078e001a */
[----:B------:R-:W2:Y:S01]  /*4650*/  LDL.LU.64 R30, [R1+0x178] ;  /* 0x00017800011e7983 */ /* 0x000ea20000300a00 */
[----:B------:R-:W-:Y:S01]  /*4660*/  IMAD.MOV.U32 R13, RZ, RZ, R27 ;  /* 0x000000ffff0d7224 */ /* 0x000fe200078e001b */
[----:B------:R-:W-:Y:S01]  /*4670*/  MOV R16, R24 ;  /* 0x0000001800107202 */ /* 0x000fe20000000f00 */
[----:B------:R-:W-:Y:S01]  /*4680*/  IMAD.MOV.U32 R15, RZ, RZ, R25 ;  /* 0x000000ffff0f7224 */ /* 0x000fe200078e0019 */
[----:B------:R-:W2:Y:S04]  /*4690*/  LDL.LU.64 R28, [R1+0x170] ;  /* 0x00017000011c7983 */ /* 0x000ea80000300a00 */
[----:B------:R-:W2:Y:S04]  /*46a0*/  LDL.LU.64 R26, [R1+0x168] ;  /* 0x00016800011a7983 */ /* 0x000ea80000300a00 */
[----:B------:R-:W2:Y:S01]  /*46b0*/  LDL.LU.64 R24, [R1+0x160] ;  /* 0x0001600001187983 */ /* 0x000ea20000300a00 */
[----:B------:R-:W-:-:S03]  /*46c0*/  WARPGROUP.DEPBAR.LE gsb0, 0x0 ;  /* 0x00008000000079c5 */ /* 0x000fc60000010000 */
[----:B------:R-:W-:Y:S04]  /*46d0*/  STL.64 [R1+0x158], R230 ;  /* 0x000158e601007387 */ /* 0x000fe80000100a00 */
[----:B------:R-:W-:Y:S04]  /*46e0*/  STL.64 [R1+0x150], R228 ;  /* 0x000150e401007387 */ /* 0x000fe80000100a00 */
[----:B------:R-:W-:Y:S04]  /*46f0*/  STL.64 [R1+0x148], R226 ;  /* 0x000148e201007387 */ /* 0x000fe80000100a00 */
[----:B------:R-:W-:Y:S04]  /*4700*/  STL.64 [R1+0x140], R224 ;  /* 0x000140e001007387 */ /* 0x000fe80000100a00 */
[----:B------:R-:W-:Y:S04]  /*4710*/  STL.64 [R1+0x138], R222 ;  /* 0x000138de01007387 */ /* 0x000fe80000100a00 */
[----:B------:R0:W-:Y:S04]  /*4720*/  STL.64 [R1+0x130], R220 ;  /* 0x000130dc01007387 */ /* 0x0001e80000100a00 */
[----:B0-----:R-:W3:Y:S04]  /*4730*/  LDL.LU R220, [R1+0x40] ;  /* 0x0000400001dc7983 */ /* 0x001ee80000300800 */
[----:B------:R-:W3:Y:S04]  /*4740*/  LDL.LU R221, [R1+0x44] ;  /* 0x0000440001dd7983 */ /* 0x000ee80000300800 */
[----:B------:R-:W3:Y:S04]  /*4750*/  LDL.LU R222, [R1+0x48] ;  /* 0x0000480001de7983 */ /* 0x000ee80000300800 */
[----:B------:R-:W3:Y:S04]  /*4760*/  LDL.LU R223, [R1+0x4c] ;  /* 0x00004c0001df7983 */ /* 0x000ee80000300800 */
[----:B------:R-:W3:Y:S01]  /*4770*/  LDL.LU R224, [R1+0x50] ;  /* 0x0000500001e07983 */ /* 0x000ee20000300800 */
[----:B------:R-:W-:Y:S01]  /*4780*/  WARPGROUP.ARRIVE ;  /* 0x00000000000079c5 */ /* 0x000fe20000000000 */
[----:B------:R-:W-:Y:S01]  /*4790*/  UMOV UR12, UR16 ;  /* 0x00000010000c7c82 */ /* 0x000fe20008000000 */
[----:B------:R-:W-:-:S04]  /*47a0*/  UMOV UR13, UR17 ;  /* 0x00000011000d7c82 */ /* 0x000fc80008000000 */
        /* <DEDUP_REMOVED lines=16> */
[----:B------:R-:W-:Y:S01]  /*48b0*/  IMAD.MOV.U32 R225, RZ, RZ, R235 ;  /* 0x000000ffffe17224 */ /* 0x000fe200078e00eb */
[----:B------:R-:W-:Y:S01]  /*48c0*/  MOV R229, R23 ;  /* 0x0000001700e57202 */ /* 0x000fe20000000f00 */
[----:B------:R-:W-:Y:S01]  /*48d0*/  IMAD.MOV.U32 R226, RZ, RZ, R234 ;  /* 0x000000ffffe27224 */ /* 0x000fe200078e00ea */
[----:B------:R-:W-:Y:S01]  /*48e0*/  MOV R234, R18 ;  /* 0x0000001200ea7202 */ /* 0x000fe20000000f00 */
[----:B------:R-:W-:Y:S02]  /*48f0*/  IMAD.MOV.U32 R227, RZ, RZ, R233 ;  /* 0x000000ffffe37224 */ /* 0x000fe400078e00e9 */
[----:B------:R-:W-:Y:S02]  /*4900*/  IMAD.MOV.U32 R228, RZ, RZ, R232 ;  /* 0x000000ffffe47224 */ /* 0x000fe400078e00e8 */
[----:B------:R-:W-:Y:S02]  /*4910*/  IMAD.MOV.U32 R230, RZ, RZ, R22 ;  /* 0x000000ffffe67224 */ /* 0x000fe400078e0016 */
[----:B------:R-:W-:-:S02]  /*4920*/  IMAD.MOV.U32 R231, RZ, RZ, R21 ;  /* 0x000000ffffe77224 */ /* 0x000fc400078e0015 */
[----:B------:R-:W-:Y:S02]  /*4930*/  IMAD.MOV.U32 R232, RZ, RZ, R20 ;  /* 0x000000ffffe87224 */ /* 0x000fe400078e0014 */
[----:B------:R-:W-:Y:S02]  /*4940*/  IMAD.MOV.U32 R233, RZ, RZ, R19 ;  /* 0x000000ffffe97224 */ /* 0x000fe400078e0013 */
[----:B------:R-:W-:Y:S01]  /*4950*/  IMAD.MOV.U32 R235, RZ, RZ, R17 ;  /* 0x000000ffffeb7224 */ /* 0x000fe200078e0011 */
[----:B------:R-:W-:Y:S02]  /*4960*/  UIADD3 UR8, UR27, 0x2, URZ ;  /* 0x000000021b087890 */ /* 0x000fe4000fffe03f */
[----:B------:R-:W-:Y:S01]  /*4970*/  UIADD3 UR4, UR28, 0x2, URZ ;  /* 0x000000021c047890 */ /* 0x000fe2000fffe03f */
[----:B------:R-:W-:Y:S01]  /*4980*/  UMOV UR17, 0x40000040 ;  /* 0x4000004000117882 */ /* 0x000fe20000000000 */
[----:B------:R-:W-:-:S03]  /*4990*/  UMOV UR19, 0x40000040 ;  /* 0x4000004000137882 */ /* 0x000fc60000000000 */
[----:B------:R-:W-:Y:S02]  /*49a0*/  UMOV UR16, UR8 ;  /* 0x0000000800107c82 */ /* 0x000fe40008000000 */
[----:B------:R-:W-:Y:S01]  /*49b0*/  UMOV UR18, UR4 ;  /* 0x0000000400127c82 */ /* 0x000fe20008000000 */
[----:B------:R-:W-:Y:S02]  /*49c0*/  WARPGROUP.DEPBAR.LE gsb0, 0x0 ;  /* 0x00008000000079c5 */ /* 0x000fe40000010000 */
[----:B---3--:R-:W-:-:S06]  /*49d0*/  WARPGROUP.ARRIVE ;  /* 0x00000000000079c5 */ /* 0x008fcc0000000000 */
[----:B------:R-:W-:Y:S01]  /*49e0*/  HGMMA.64x32x16.F32 R220, gdesc[UR16], R220, gsb0 ;  /* 0x0060000010dc79f0 */ /* 0x000fe200080008dc */
[----:B------:R-:W-:Y:S01]  /*49f0*/  UIADD3 UR14, UR28, 0x102, URZ ;  /* 0x000001021c0e7890 */ /* 0x000fe2000fffe03f */
[----:B------:R-:W-:Y:S01]  /*4a00*/  UMOV UR12, UR16 ;  /* 0x00000010000c7c82 */ /* 0x000fe20008000000 */
[----:B------:R-:W-:Y:S01]  /*4a10*/  UMOV UR13, UR17 ;  /* 0x00000011000d7c82 */ /* 0x000fe20008000000 */
[----:B------:R-:W-:Y:S01]  /*4a20*/  UMOV UR15, 0x40000040 ;  /* 0x40000040000f7882 */ /* 0x000fe20000000000 */
[----:B------:R-:W-:Y:S02]  /*4a30*/  WARPGROUP.DEPBAR.LE gsb0, 0x0 ;  /* 0x00008000000079c5 */ /* 0x000fe40000010000 */
[----:B------:R-:W-:-:S06]  /*4a40*/  WARPGROUP.ARRIVE ;  /* 0x00000000000079c5 */ /* 0x000fcc0000000000 */
        /* <DEDUP_REMOVED lines=40> */
[----:B------:R0:W-:Y:S01]  /*4cd0*/  STL.64 [R1+0x40], R220 ;  /* 0x000040dc01007387 */ /* 0x0001e20000100a00 */
[----:B------:R-:W-:Y:S02]  /*4ce0*/  WARPGROUP.DEPBAR.LE gsb0, 0x0 ;  /* 0x00008000000079c5 */ /* 0x000fe40000010000 */
[----:B------:R-:W-:-:S06]  /*4cf0*/  WARPGROUP.ARRIVE ;  /* 0x00000000000079c5 */ /* 0x000fcc0000000000 */
[----:B------:R-:W-:Y:S01]  /*4d00*/  HGMMA.64x32x16.F32 R184, gdesc[UR12], R184, gsb0 ;  /* 0x006000000cb879f0 */ /* 0x000fe200080008b8 */
[----:B------:R1:W-:Y:S04]  /*4d10*/  STL.64 [R1+0x48], R222 ;  /* 0x000048de01007387 */ /* 0x0003e80000100a00 */
[----:B------:R2:W-:Y:S04]  /*4d20*/  STL.64 [R1+0x50], R224 ;  /* 0x000050e001007387 */ /* 0x0005e80000100a00 */
[----:B------:R-:W-:Y:S04]  /*4d30*/  STL.64 [R1+0x58], R226 ;  /* 0x000058e201007387 */ /* 0x000fe80000100a00 */
[----:B------:R3:W-:Y:S01]  /*4d40*/  STL.64 [R1+0x60], R228 ;  /* 0x000060e401007387 */ /* 0x0007e20000100a00 */
[----:B0-----:R-:W-:-:S03]  /*4d50*/  IMAD.MOV.U32 R220, RZ, RZ, R16 ;  /* 0x000000ffffdc7224 */ /* 0x001fc600078e0010 */
[----:B------:R-:W-:Y:S01]  /*4d60*/  STL.64 [R1+0x68], R230 ;  /* 0x000068e601007387 */ /* 0x000fe20000100a00 */
[----:B------:R-:W-:Y:S01]  /*4d70*/  IMAD.MOV.U32 R221, RZ, RZ, R15 ;  /* 0x000000ffffdd7224 */ /* 0x000fe200078e000f */
[----:B-1----:R-:W-:Y:S02]  /*4d80*/  MOV R223, R13 ;  /* 0x0000000d00df7202 */ /* 0x002fe40000000f00 */
[----:B------:R0:W-:Y:S01]  /*4d90*/  STL.64 [R1+0x70], R232 ;  /* 0x000070e801007387 */ /* 0x0001e20000100a00 */
[----:B------:R-:W-:Y:S02]  /*4da0*/  IMAD.MOV.U32 R222, RZ, RZ, R14 ;  /* 0x000000ffffde7224 */ /* 0x000fe400078e000e */
[----:B--2---:R-:W-:Y:S01]  /*4db0*/  IMAD.MOV.U32 R224, RZ, RZ, R12 ;  /* 0x000000ffffe07224 */ /* 0x004fe200078e000c */
[----:B------:R1:W-:Y:S01]  /*4dc0*/  STL.64 [R1+0x78], R234 ;  /* 0x000078ea01007387 */ /* 0x0003e20000100a00 */
[----:B------:R-:W-:Y:S01]  /*4dd0*/  IMAD.MOV.U32 R225, RZ, RZ, R11 ;  /* 0x000000ffffe17224 */ /* 0x000fe200078e000b */
[----:B---3--:R-:W-:Y:S01]  /*4de0*/  MOV R228, R8 ;  /* 0x0000000800e47202 */ /* 0x008fe20000000f00 */
[----:B------:R-:W-:-:S02]  /*4df0*/  IMAD.MOV.U32 R226, RZ, RZ, R10 ;  /* 0x000000ffffe27224 */ /* 0x000fc400078e000a */
[----:B------:R-:W-:Y:S02]  /*4e00*/  IMAD.MOV.U32 R227, RZ, RZ, R9 ;  /* 0x000000ffffe37224 */ /* 0x000fe400078e0009 */
[----:B------:R-:W-:Y:S01]  /*4e10*/  IMAD.MOV.U32 R229, RZ, RZ, R7 ;  /* 0x000000ffffe57224 */ /* 0x000fe200078e0007 */
[----:B0-----:R-:W-:Y:S01]  /*4e20*/  MOV R233, R3 ;  /* 0x0000000300e97202 */ /* 0x001fe20000000f00 */
[----:B------:R-:W-:Y:S02]  /*4e30*/  IMAD.MOV.U32 R230, RZ, RZ, R6 ;  /* 0x000000ffffe67224 */ /* 0x000fe400078e0006 */
[----:B------:R-:W-:Y:S02]  /*4e40*/  IMAD.MOV.U32 R231, RZ, RZ, R5 ;  /* 0x000000ffffe77224 */ /* 0x000fe400078e0005 */
[----:B------:R-:W-:Y:S02]  /*4e50*/  IMAD.MOV.U32 R232, RZ, RZ, R4 ;  /* 0x000000ffffe87224 */ /* 0x000fe400078e0004 */
[----:B-1----:R-:W-:-:S02]  /*4e60*/  IMAD.MOV.U32 R234, RZ, RZ, R2 ;  /* 0x000000ffffea7224 */ /* 0x002fc400078e0002 */
        /* <DEDUP_REMOVED lines=13> */
[----:B------:R-:W-:Y:S04]  /*4f40*/  STL.64 [R1+0x30], R232 ;  /* 0x000030e801007387 */ /* 0x000fe80000100a00 */
[----:B------:R-:W-:Y:S04]  /*4f50*/  STL.64 [R1+0x38], R234 ;  /* 0x000038ea01007387 */ /* 0x000fe80000100a00 */
        /* <DEDUP_REMOVED lines=47> */
[----:B------:R-:W-:Y:S02]  /*5250*/  UIADD3 UR8, UR27, 0x4, URZ ;  /* 0x000000041b087890 */ /* 0x000fe4000fffe03f */
[----:B------:R-:W-:Y:S01]  /*5260*/  UIADD3 UR4, UR28, 0x4, URZ ;  /* 0x000000041c047890 */ /* 0x000fe2000fffe03f */
[----:B------:R-:W-:Y:S01]  /*5270*/  UMOV UR17, 0x40000040 ;  /* 0x4000004000117882 */ /* 0x000fe20000000000 */
[----:B------:R-:W-:-:S03]  /*5280*/  UMOV UR19, 0x40000040 ;  /* 0x4000004000137882 */ /* 0x000fc60000000000 */
[----:B------:R-:W-:Y:S02]  /*5290*/  UMOV UR16, UR8 ;  /* 0x0000000800107c82 */ /* 0x000fe40008000000 */
[----:B------:R-:W-:Y:S01]  /*52a0*/  UMOV UR18, UR4 ;  /* 0x0000000400127c82 */ /* 0x000fe20008000000 */
[----:B------:R-:W-:Y:S02]  /*52b0*/  WARPGROUP.DEPBAR.LE gsb0, 0x0 ;  /* 0x00008000000079c5 */ /* 0x000fe40000010000 */
[----:B--2---:R-:W-:-:S06]  /*52c0*/  WARPGROUP.ARRIVE ;  /* 0x00000000000079c5 */ /* 0x004fcc0000000000 */
        /* <DEDUP_REMOVED lines=26> */
[----:B------:R0:W-:Y:S01]  /*5470*/  STL.64 [R1+0x40], R216 ;  /* 0x000040d801007387 */ /* 0x0001e20000100a00 */
[----:B------:R-:W-:-:S03]  /*5480*/  IMAD.MOV.U32 R17, RZ, RZ, R221 ;  /* 0x000000ffff117224 */ /* 0x000fc600078e00dd */
[----:B------:R1:W-:Y:S01]  /*5490*/  STL.64 [R1+0x48], R218 ;  /* 0x000048da01007387 */ /* 0x0003e20000100a00 */
[----:B------:R-:W-:-:S03]  /*54a0*/  IMAD.MOV.U32 R16, RZ, RZ, R222 ;  /* 0x000000ffff107224 */ /* 0x000fc600078e00de */
[----:B------:R2:W-:Y:S01]  /*54b0*/  STL [R1+0x50], R220 ;  /* 0x000050dc01007387 */ /* 0x0005e20000100800 */
[----:B------:R-:W-:-:S03]  /*54c0*/  MOV R4, R223 ;  /* 0x000000df00047202 */ /* 0x000fc60000000f00 */
[----:B0-----:R-:W3:Y:S01]  /*54d0*/  LDL.LU.64 R216, [R1] ;  /* 0x0000000001d87983 */ /* 0x001ee20000300a00 */
[----:B------:R-:W-:-:S03]  /*54e0*/  IMAD.MOV.U32 R2, RZ, RZ, R224 ;  /* 0x000000ffff027224 */ /* 0x000fc600078e00e0 */
[----:B-1----:R-:W3:Y:S01]  /*54f0*/  LDL.LU.64 R218, [R1+0x8] ;  /* 0x0000080001da7983 */ /* 0x002ee20000300a00 */
[----:B------:R-:W-:Y:S01]  /*5500*/  IMAD.MOV.U32 R0, RZ, RZ, R225 ;  /* 0x000000ffff007224 */ /* 0x000fe200078e00e1 */
[----:B------:R-:W-:Y:S02]  /*5510*/  MOV R234, R227 ;  /* 0x000000e300ea7202 */ /* 0x000fe40000000f00 */
[----:B--2---:R-:W3:Y:S01]  /*5520*/  LDL.LU.64 R220, [R1+0x10] ;  /* 0x0000100001dc7983 */ /* 0x004ee20000300a00 */
[----:B------:R-:W-:-:S03]  /*5530*/  IMAD.MOV.U32 R235, RZ, RZ, R226 ;  /* 0x000000ffffeb7224 */ /* 0x000fc600078e00e2 */
[----:B------:R-:W3:Y:S01]  /*5540*/  LDL.LU.64 R222, [R1+0x18] ;  /* 0x0000180001de7983 */ /* 0x000ee20000300a00 */
[----:B------:R-:W-:Y:S01]  /*5550*/  IMAD.MOV.U32 R232, RZ, RZ, R228 ;  /* 0x000000ffffe87224 */ /* 0x000fe200078e00e4 */
[----:B------:R-:W-:Y:S01]  /*5560*/  MOV R22, R231 ;  /* 0x000000e700167202 */ /* 0x000fe20000000f00 */
[----:B------:R-:W-:Y:S01]  /*5570*/  IMAD.MOV.U32 R233, RZ, RZ, R229 ;  /* 0x000000ffffe97224 */ /* 0x000fe200078e00e5 */
[----:B------:R-:W3:Y:S01]  /*5580*/  LDL.LU.64 R224, [R1+0x20] ;  /* 0x0000200001e07983 */ /* 0x000ee20000300a00 */
[----:B------:R-:W-:-:S03]  /*5590*/  IMAD.MOV.U32 R23, RZ, RZ, R230 ;  /* 0x000000ffff177224 */ /* 0x000fc600078e00e6 */
[----:B------:R-:W3:Y:S04]  /*55a0*/  LDL.LU.64 R226, [R1+0x28] ;  /* 0x0000280001e27983 */ /* 0x000ee80000300a00 */
[----:B------:R-:W3:Y:S04]  /*55b0*/  LDL.LU.64 R228, [R1+0x30] ;  /* 0x0000300001e47983 */ /* 0x000ee80000300a00 */
[----:B------:R-:W3:Y:S01]  /*55c0*/  LDL.LU.64 R230, [R1+0x38] ;  /* 0x0000380001e67983 */ /* 0x000ee20000300a00 */
        /* <DEDUP_REMOVED lines=28> */
[----:B------:R-:W-:Y:S03]  /*5790*/  HGMMA.64x32x16.F32 R216, gdesc[UR16], R216, gsb0 ;  /* 0x0060000010d879f0 */ /* 0x000fe600080008d8 */
[----:B------:R-:W-:Y:S02]  /*57a0*/  WARPGROUP.DEPBAR.LE gsb0, 0x0 ;  /* 0x00008000000079c5 */ /* 0x000fe40000010000 */
        /* <DEDUP_REMOVED lines=41> */
[----:B------:R0:W-:Y:S04]  /*5a40*/  STL.64 [R1+0xa8], R220 ;  /* 0x0000a8dc01007387 */ /* 0x0001e80000100a00 */
[----:B0-----:R-:W2:Y:S04]  /*5a50*/  LDL.LU R220, [R1+0x40] ;  /* 0x0000400001dc7983 */ /* 0x001ea80000300800 */
[----:B------:R-:W2:Y:S04]  /*5a60*/  LDL.LU R221, [R1+0x44] ;  /* 0x0000440001dd7983 */ /* 0x000ea80000300800 */
[----:B------:R-:W2:Y:S04]  /*5a70*/  LDL.LU R222, [R1+0x48] ;  /* 0x0000480001de7983 */ /* 0x000ea80000300800 */
[----:B------:R-:W2:Y:S04]  /*5a80*/  LDL.LU R223, [R1+0x4c] ;  /* 0x00004c0001df7983 */ /* 0x000ea80000300800 */
[----:B------:R-:W2:Y:S01]  /*5a90*/  LDL.LU R224, [R1+0x50] ;  /* 0x0000500001e07983 */ /* 0x000ea20000300800 */
        /* <DEDUP_REMOVED lines=20> */
[----:B------:R-:W-:Y:S01]  /*5be0*/  IMAD.MOV.U32 R229, RZ, RZ, R0 ;  /* 0x000000ffffe57224 */ /* 0x000fe200078e0000 */
[----:B------:R-:W-:Y:S01]  /*5bf0*/  UIADD3 UR8, UR27, 0x6, URZ ;  /* 0x000000061b087890 */ /* 0x000fe2000fffe03f */
[----:B------:R-:W-:Y:S01]  /*5c00*/  IMAD.MOV.U32 R235, RZ, RZ, R22 ;  /* 0x000000ffffeb7224 */ /* 0x000fe200078e0016 */
[----:B------:R-:W-:Y:S01]  /*5c10*/  UIADD3 UR4, UR28, 0x6, URZ ;  /* 0x000000061c047890 */ /* 0x000fe2000fffe03f */
[----:B------:R0:W5:Y:S01]  /*5c20*/  LDL.LU R17, [R1+0xe8] ;  /* 0x0000e80001117983 */ /* 0x0001620000300800 */
[----:B------:R-:W-:Y:S01]  /*5c30*/  UMOV UR17, 0x40000040 ;  /* 0x4000004000117882 */ /* 0x000fe20000000000 */
[----:B------:R-:W-:-:S02]  /*5c40*/  UMOV UR19, 0x40000040 ;  /* 0x4000004000137882 */ /* 0x000fc40000000000 */
[----:B------:R-:W-:Y:S02]  /*5c50*/  UMOV UR16, UR8 ;  /* 0x0000000800107c82 */ /* 0x000fe40008000000 */
[----:B------:R-:W-:Y:S01]  /*5c60*/  UMOV UR18, UR4 ;  /* 0x0000000400127c82 */ /* 0x000fe20008000000 */
[----:B------:R-:W-:Y:S02]  /*5c70*/  WARPGROUP.DEPBAR.LE gsb0, 0x0 ;  /* 0x00008000000079c5 */ /* 0x000fe40000010000 */
[----:B------:R-:W-:Y:S01]  /*5c80*/  UIADD3 UR14, UR28, 0x106, URZ ;  /* 0x000001061c0e7890 */ /* 0x000fe2000fffe03f */
[----:B------:R0:W5:Y:S01]  /*5c90*/  LDL.LU R16, [R1+0xe4] ;  /* 0x0000e40001107983 */ /* 0x0001620000300800 */
[----:B------:R-:W-:Y:S01]  /*5ca0*/  UMOV UR12, UR16 ;  /* 0x00000010000c7c82 */ /* 0x000fe20008000000 */
[----:B------:R-:W-:Y:S01]  /*5cb0*/  UMOV UR13, UR17 ;  /* 0x00000011000d7c82 */ /* 0x000fe20008000000 */
[----:B------:R-:W-:Y:S01]  /*5cc0*/  UMOV UR15, 0x40000040 ;  /* 0x40000040000f7882 */ /* 0x000fe20000000000 */
        /* <DEDUP_REMOVED lines=52> */
[----:B------:R-:W-:Y:S04]  /*6010*/  STL.64 [R1+0x50], R224 ;  /* 0x000050e001007387 */ /* 0x000fe80000100a00 */
[----:B------:R3:W-:Y:S04]  /*6020*/  STL.64 [R1+0x58], R226 ;  /* 0x000058e201007387 */ /* 0x0007e80000100a00 */
[----:B------:R-:W-:Y:S01]  /*6030*/  STL.64 [R1+0x60], R228 ;  /* 0x000060e401007387 */ /* 0x000fe20000100a00 */
[----:B-1----:R-:W-:-:S03]  /*6040*/  IMAD.MOV.U32 R220, RZ, RZ, R21 ;  /* 0x000000ffffdc7224 */ /* 0x002fc600078e0015 */
[----:B------:R1:W-:Y:S01]  /*6050*/  STL.64 [R1+0x68], R230 ;  /* 0x000068e601007387 */ /* 0x0003e20000100a00 */
[----:B------:R-:W-:Y:S01]  /*6060*/  IMAD.MOV.U32 R221, RZ, RZ, R20 ;  /* 0x000000ffffdd7224 */ /* 0x000fe200078e0014 */
[----:B--2---:R-:W-:Y:S02]  /*6070*/  MOV R222, R19 ;  /* 0x0000001300de7202 */ /* 0x004fe40000000f00 */
[----:B------:R2:W-:Y:S01]  /*6080*/  STL.64 [R1+0x70], R232 ;  /* 0x000070e801007387 */ /* 0x0005e20000100a00 */
[----:B------:R-:W-:Y:S01]  /*6090*/  IMAD.MOV.U32 R223, RZ, RZ, R18 ;  /* 0x000000ffffdf7224 */ /* 0x000fe200078e0012 */
[----:B---3--:R-:W-:Y:S01]  /*60a0*/  MOV R226, R13 ;  /* 0x0000000d00e27202 */ /* 0x008fe20000000f00 */
[----:B------:R-:W-:Y:S01]  /*60b0*/  IMAD.MOV.U32 R224, RZ, RZ, R15 ;  /* 0x000000ffffe07224 */ /* 0x000fe200078e000f */
[----:B------:R3:W-:Y:S01]  /*60c0*/  STL.64 [R1+0x78], R234 ;  /* 0x000078ea01007387 */ /* 0x0007e20000100a00 */
[----:B------:R-:W-:Y:S02]  /*60d0*/  IMAD.MOV.U32 R225, RZ, RZ, R14 ;  /* 0x000000ffffe17224 */ /* 0x000fe400078e000e */
[----:B------:R-:W-:Y:S01]  /*60e0*/  IMAD.MOV.U32 R227, RZ, RZ, R12 ;  /* 0x000000ffffe37224 */ /* 0x000fe200078e000c */
[----:B-1----:R-:W-:Y:S01]  /*60f0*/  MOV R230, R9 ;  /* 0x0000000900e67202 */ /* 0x002fe20000000f00 */
[----:B------:R-:W-:-:S02]  /*6100*/  IMAD.MOV.U32 R228, RZ, RZ, R11 ;  /* 0x000000ffffe47224 */ /* 0x000fc400078e000b */
[----:B------:R-:W-:Y:S02]  /*6110*/  IMAD.MOV.U32 R229, RZ, RZ, R10 ;  /* 0x000000ffffe57224 */ /* 0x000fe400078e000a */
[----:B------:R-:W-:Y:S02]  /*6120*/  IMAD.MOV.U32 R231, RZ, RZ, R8 ;  /* 0x000000ffffe77224 */ /* 0x000fe400078e0008 */
[----:B--2---:R-:W-:Y:S01]  /*6130*/  IMAD.MOV.U32 R232, RZ, RZ, R7 ;  /* 0x000000ffffe87224 */ /* 0x004fe200078e0007 */
[----:B---3--:R-:W-:Y:S01]  /*6140*/  MOV R234, R5 ;  /* 0x0000000500ea7202 */ /* 0x008fe20000000f00 */
        /* <DEDUP_REMOVED lines=16> */
[----:B-1----:R-:W2:Y:S04]  /*6250*/  LDL.LU.64 R230, [R1+0xd0] ;  /* 0x0000d00001e67983 */ /* 0x002ea80000300a00 */
        /* <DEDUP_REMOVED lines=31> */
[----:B0-----:R-:W-:Y:S05]  /*6450*/  @!P0 BRA `(.L_x_27) ;  /* 0x0000000000048947 */ /* 0x001fea0003800000 */
[----:B------:R-:W-:Y:S01]  /*6460*/  BPT.TRAP 0x1 ;  /* 0x000000040000795c */ /* 0x000fe20000300000 */
.L_x_27:
[----:B------:R-:W2:Y:S01]  /*6470*/  LDL R5, [R1+0x90] ;  /* 0x0000900001057983 */ /* 0x000ea20000100800 */
[----:B-----5:R-:W-:Y:S01]  /*6480*/  ISETP.NE.AND P1, PT, R17, RZ, PT ;  /* 0x000000ff1100720c */ /* 0x020fe20003f25270 */
[----:B------:R-:W-:Y:S01]  /*6490*/  IMAD.U32 R3, RZ, RZ, UR24 ;  /* 0x00000018ff037e24 */ /* 0x000fe2000f8e00ff */
[----:B------:R-:W-:-:S11]  /*64a0*/  UISETP.GT.U32.AND UP0, UPT, UR38, 0x1, UPT ;  /* 0x000000012600788c */ /* 0x000fd6000bf04070 */
[----:B------:R-:W-:-:S05]  /*64b0*/  @P1 LEA R3, R3, UR42, 0x3 ;  /* 0x0000002a03031c11 */ /* 0x000fca000f8e18ff */
[----:B------:R-:W-:-:S05]  /*64c0*/  @P1 VIADD R3, R3, 0x18 ;  /* 0x0000001803031836 */ /* 0x000fca0000000000 */
[----:B--2---:R-:W-:-:S04]  /*64d0*/  @P1 PRMT R3, R5, 0x654, R3 ;  /* 0x0000065405031816 */ /* 0x004fc80000000003 */
[----:B------:R0:W-:Y:S01]  /*64e0*/  @P1 SYNCS.ARRIVE.TRANS64.RED.A1T0 RZ, [R3+URZ], RZ ;  /* 0x000000ff03ff19a7 */ /* 0x0001e2000810043f */
[----:B------:R-:W-:-:S13]  /*64f0*/  PLOP3.LUT P1, PT, PT, PT, UP0, 0x80, 0x0 ;  /* 0x000000000000781c */ /* 0x000fda0003f2f008 */
[----:B0-----:R-:W-:Y:S05]  /*6500*/  @P1 BRA `(.L_x_28) ;  /* 0x0000000000041947 */ /* 0x001fea0003800000 */
[----:B------:R-:W-:Y:S01]  /*6510*/  BPT.TRAP 0x1 ;  /* 0x000000040000795c */ /* 0x000fe20000300000 */
.L_x_28:
[----:B------:R-:W-:Y:S02]  /*6520*/  UISETP.GT.AND UP2, UPT, UR25, 0x1, UPT ;  /* 0x000000011900788c */ /* 0x000fe4000bf44270 */
[----:B------:R-:W-:Y:S02]  /*6530*/  UIADD3 UR26, UR26, 0x1, URZ ;  /* 0x000000011a1a7890 */ /* 0x000fe4000fffe03f */
[----:B------:R-:W-:Y:S02]  /*6540*/  UIADD3 UR24, UR24, 0x1, URZ ;  /* 0x0000000118187890 */ /* 0x000fe4000fffe03f */
[----:B------:R-:W-:Y:S01]  /*6550*/  PLOP3.LUT P1, PT, PT, PT, UP2, 0x80, 0x0 ;  /* 0x000000000000781c */ /* 0x000fe20003f2f028 */
[----:B------:R-:W-:Y:S02]  /*6560*/  UISETP.NE.AND UP0, UPT, UR26, 0x3, UPT ;  /* 0x000000031a00788c */ /* 0x000fe4000bf05270 */
[----:B------:R-:W-:Y:S02]  /*6570*/  UISETP.NE.AND UP1, UPT, UR24, 0x3, UPT ;  /* 0x000000031800788c */ /* 0x000fe4000bf25270 */
[----:B------:R-:W-:-:S02]  /*6580*/  USEL UR4, URZ, 0x1, UP0 ;  /* 0x000000013f047887 */ /* 0x000fc40008000000 */
[----:B------:R-:W-:Y:S02]  /*6590*/  UIADD3 UR25, UR25, -0x1, URZ ;  /* 0xffffffff19197890 */ /* 0x000fe4000fffe03f */
[----:B------:R-:W-:Y:S02]  /*65a0*/  USEL UR26, UR26, URZ, UP0 ;  /* 0x0000003f1a1a7287 */ /* 0x000fe40008000000 */
[----:B------:R-:W-:Y:S01]  /*65b0*/  USEL UR24, UR24, URZ, UP1 ;  /* 0x0000003f18187287 */ /* 0x000fe20008800000 */
[----:B------:R-:W-:Y:S01]  /*65c0*/  LOP3.LUT R0, R0, UR4, RZ, 0x3c, !PT ;  /* 0x0000000400007c12 */ /* 0x000fe2000f8e3cff */
[----:B------:R-:W-:Y:S10]  /*65d0*/  @P1 BRA `(.L_x_29) ;  /* 0xffffffd400f41947 */ /* 0x000ff4000383ffff */
.L_x_22:
[----:B------:R-:W0:Y:S02]  /*65e0*/  LDC R0, c[0x0][0x28c] ;  /* 0x0000a300ff007b82 */ /* 0x000e240000000800 */
[----:B0-----:R-:W-:-:S13]  /*65f0*/  ISETP.GE.AND P1, PT, R0, 0x1, PT ;  /* 0x000000010000780c */ /* 0x001fda0003f26270 */
[----:B------:R-:W-:Y:S05]  /*6600*/  @!P1 BRA `(.L_x_30) ;  /* 0x0000000000409947 */ /* 0x000fea0003800000 */
[----:B------:R-:W-:Y:S05]  /*6610*/  @!P0 BRA `(.L_x_31) ;  /* 0x0000000000048947 */ /* 0x000fea0003800000 */
[----:B------:R-:W-:Y:S01]  /*6620*/  BPT.TRAP 0x1 ;  /* 0x000000040000795c */ /* 0x000fe20000300000 */
.L_x_31:
[----:B------:R-:W2:Y:S01]  /*6630*/  LDL R3, [R1+0x90] ;  /* 0x0000900001037983 */ /* 0x000ea20000100800 */
[----:B------:R-:W-:Y:S01]  /*6640*/  ISETP.NE.AND P0, PT, R17, RZ, PT ;  /* 0x000000ff1100720c */ /* 0x000fe20003f05270 */
[----:B------:R-:W-:-:S12]  /*6650*/  UISETP.GT.U32.AND UP0, UPT, UR38, 0x1, UPT ;  /* 0x000000012600788c */ /* 0x000fd8000bf04070 */
[----:B------:R-:W-:-:S05]  /*6660*/  @P0 IADD3 R0, R4, UR37, RZ ;  /* 0x0000002504000c10 */ /* 0x000fca000fffe0ff */
[----:B------:R-:W-:-:S05]  /*6670*/  @P0 IMAD.WIDE.U32 R4, R0, -0x55555555, RZ ;  /* 0xaaaaaaab00040825 */ /* 0x000fca00078e00ff */
[----:B------:R-:W-:-:S05]  /*6680*/  @P0 SHF.R.U32.HI R4, RZ, 0x1, R5 ;  /* 0x00000001ff040819 */ /* 0x000fca0000011605 */
[----:B------:R-:W-:-:S05]  /*6690*/  @P0 IMAD R0, R4, -0x3, R0 ;  /* 0xfffffffd04000824 */ /* 0x000fca00078e0200 */
[----:B------:R-:W-:-:S05]  /*66a0*/  @P0 LEA R0, R0, UR42, 0x3 ;  /* 0x0000002a00000c11 */ /* 0x000fca000f8e18ff */
[----:B------:R-:W-:-:S05]  /*66b0*/  @P0 VIADD R0, R0, 0x18 ;  /* 0x0000001800000836 */ /* 0x000fca0000000000 */
[----:B--2---:R-:W-:-:S04]  /*66c0*/  @P0 PRMT R0, R3, 0x654, R0 ;  /* 0x0000065403000816 */ /* 0x004fc80000000000 */
[----:B------:R0:W-:Y:S01]  /*66d0*/  @P0 SYNCS.ARRIVE.TRANS64.RED.A1T0 RZ, [R0+URZ], RZ ;  /* 0x000000ff00ff09a7 */ /* 0x0001e2000810043f */
[----:B------:R-:W-:-:S13]  /*66e0*/  PLOP3.LUT P0, PT, PT, PT, UP0, 0x80, 0x0 ;  /* 0x000000000000781c */ /* 0x000fda0003f0f008 */
[----:B0-----:R-:W-:Y:S05]  /*66f0*/  @P0 BRA `(.L_x_30) ;  /* 0x0000000000040947 */ /* 0x001fea0003800000 */
[----:B------:R-:W-:Y:S01]  /*6700*/  BPT.TRAP 0x1 ;  /* 0x000000040000795c */ /* 0x000fe20000300000 */
.L_x_30:
[----:B------:R-:W0:Y:S01]  /*6710*/  S2R R5, SR_TID.X ;  /* 0x0000000000057919 */ /* 0x000e220000002100 */
[----:B------:R-:W-:Y:S02]  /*6720*/  UIMAD UR43, UR43, 0xa0, URZ ;  /* 0x000000a02b2b78a4 */ /* 0x000fe4000f8e023f */
[----:B------:R-:W-:Y:S01]  /*6730*/  USHF.R.S32.HI UR10, URZ, 0x1f, UR40 ;  /* 0x0000001f3f0a7899 */ /* 0x000fe20008011428 */
[----:B------:R-:W-:Y:S01]  /*6740*/  ULDC.64 UR8, c[0x0][0x5d0] ;  /* 0x0001740000087ab9 */ /* 0x000fe20000000a00 */
[----:B------:R-:W-:Y:S02]  /*6750*/  UIMAD.WIDE UR6, UR44, 0x180, URZ ;  /* 0x000001802c0678a5 */ /* 0x000fe4000f8e023f */
[----:B------:R-:W-:Y:S01]  /*6760*/  MOV R236, UR43 ;  /* 0x0000002b00ec7c02 */ /* 0x000fe20008000f00 */
[----:B------:R-:W-:Y:S02]  /*6770*/  UIMAD UR4, UR10, UR8, URZ ;  /* 0x000000080a0472a4 */ /* 0x000fe4000f8e023f */
[----:B------:R-:W-:Y:S01]  /*6780*/  IMAD.U32 R6, RZ, RZ, UR8 ;  /* 0x00000008ff067e24 */ /* 0x000fe2000f8e00ff */
[----:B------:R-:W-:-:S02]  /*6790*/  UIMAD UR44, UR44, 0x180, URZ ;  /* 0x000001802c2c78a4 */ /* 0x000fc4000f8e023f */
[----:B------:R-:W-:Y:S01]  /*67a0*/  UIMAD UR4, UR40, UR9, UR4 ;  /* 0x00000009280472a4 */ /* 0x000fe2000f8e0204 */
[----:B------:R-:W-:Y:S01]  /*67b0*/  ULDC UR8, c[0x0][0x284] ;  /* 0x0000a10000087ab9 */ /* 0x000fe20000000800 */
[----:B------:R-:W-:Y:S02]  /*67c0*/  UIADD3 UR37, UR41, UR37, URZ ;  /* 0x0000002529257290 */ /* 0x000fe4000fffe03f */
[----:B------:R-:W-:Y:S02]  /*67d0*/  UISETP.GE.U32.AND UP2, UPT, UR41, 0x3, UPT ;  /* 0x000000032900788c */ /* 0x000fe4000bf46070 */
[----:B------:R-:W-:-:S04]  /*67e0*/  UISETP.GT.U32.AND UP1, UPT, UR37, 0x2, UPT ;  /* 0x000000022500788c */ /* 0x000fc8000bf24070 */
[----:B------:R-:W-:Y:S01]  /*67f0*/  UISETP.LT.U32.AND UP1, UPT, UR41, 0x3, UP1 ;  /* 0x000000032900788c */ /* 0x000fe20008f21070 */
[----:B0-----:R-:W-:Y:S01]  /*6800*/  IMAD.SHL.U32 R237, R5, 0x2, RZ ;  /* 0x0000000205ed7824 */ /* 0x001fe200078e00ff */
[--C-:B------:R-:W-:Y:S02]  /*6810*/  SHF.R.U32.HI R3, RZ, 0x7, R5.reuse ;  /* 0x00000007ff037819 */ /* 0x100fe40000011605 */
[----:B------:R-:W-:Y:S02]  /*6820*/  SHF.R.U32.HI R0, RZ, 0x2, R5 ;  /* 0x00000002ff007819 */ /* 0x000fe40000011605 */
[----:B------:R-:W-:Y:S02]  /*6830*/  LOP3.LUT R3, R3, 0x1, RZ, 0xc0, !PT ;  /* 0x0000000103037812 */ /* 0x000fe400078ec0ff */
[----:B------:R-:W-:Y:S02]  /*6840*/  LOP3.LUT R236, R236, 0x6, R237, 0xf8, !PT ;  /* 0x00000006ecec7812 */ /* 0x000fe400078ef8ed */
[----:B------:R-:W-:Y:S01]  /*6850*/  LOP3.LUT R4, R5, 0x60, RZ, 0xc0, !PT ;  /* 0x0000006005047812 */ /* 0x000fe200078ec0ff */
[----:B------:R-:W-:Y:S01]  /*6860*/  IMAD.SHL.U32 R234, R3, 0x40, RZ ;  /* 0x0000004003ea7824 */ /* 0x000fe200078e00ff */
[----:B------:R-:W-:-:S02]  /*6870*/  SHF.R.S32.HI R237, RZ, 0x1f, R236 ;  /* 0x0000001fffed7819 */ /* 0x000fc400000114ec */
[----:B------:R-:W-:Y:S02]  /*6880*/  LOP3.LUT R0, R0, 0x7, RZ, 0xc0, !PT ;  /* 0x0000000700007812 */ /* 0x000fe400078ec0ff */
[----:B------:R-:W-:Y:S01]  /*6890*/  SHF.R.U32.HI R4, RZ, 0x1, R4 ;  /* 0x00000001ff047819 */ /* 0x000fe20000011604 */
[----:B------:R-:W-:Y:S01]  /*68a0*/  IMAD.WIDE.U32 R6, R6, UR40, R236 ;  /* 0x0000002806067c25 */ /* 0x000fe2000f8e00ec */
[--C-:B------:R-:W-:Y:S02]  /*68b0*/  LOP3.LUT R234, R234, 0x40, R0.reuse, 0xe2, !PT ;  /* 0x00000040eaea7812 */ /* 0x100fe400078ee200 */
[----:B------:R-:W-:Y:S01]  /*68c0*/  IADD3 R0, RZ, -R4, -R0 ;  /* 0x80000004ff007210 */ /* 0x000fe20007ffe800 */
[----:B------:R-:W-:Y:S01]  /*68d0*/  VIADD R7, R7, UR4 ;  /* 0x0000000407077c36 */ /* 0x000fe20008000000 */
[----:B------:R-:W-:Y:S01]  /*68e0*/  ULDC UR4, c[0x0][0x288] ;  /* 0x0000a20000047ab9 */ /* 0x000fe20000000800 */
[----:B------:R-:W-:Y:S01]  /*68f0*/  LOP3.LUT R234, R234, UR6, R4, 0xfe, !PT ;  /* 0x00000006eaea7c12 */ /* 0x000fe2000f8efe04 */
[----:B------:R-:W-:Y:S01]  /*6900*/  UISETP.GE.AND UP0, UPT, UR43, UR4, UPT ;  /* 0x000000042b00728c */ /* 0x000fe2000bf06270 */
[----:B------:R-:W-:-:S02]  /*6910*/  IMAD R0, R3, -0x40, R0 ;  /* 0xffffffc003007824 */ /* 0x000fc400078e0200 */
[----:B------:R-:W-:Y:S01]  /*6920*/  IMAD.U32 R3, RZ, RZ, UR8 ;  /* 0x00000008ff037e24 */ /* 0x000fe2000f8e00ff */
[----:B------:R-:W-:Y:S02]  /*6930*/  UISETP.GE.OR UP0, UPT, UR44, UR8, UP0 ;  /* 0x000000082c00728c */ /* 0x000fe40008706670 */
[----:B------:R-:W-:Y:S02]  /*6940*/  USEL UR8, URZ, 0x1, !UP1 ;  /* 0x000000013f087887 */ /* 0x000fe4000c800000 */
[----:B------:R-:W-:Y:S01]  /*6950*/  IADD3 R3, R3, -UR44, R0 ;  /* 0x8000002c03037c10 */ /* 0x000fe2000fffe000 */
[----:B------:R-:W-:Y:S01]  /*6960*/  UMOV UR44, 0xffffffff ;  /* 0xffffffff002c7882 */ /* 0x000fe20000000000 */
[----:B------:R-:W-:Y:S01]  /*6970*/  LOP3.LUT R0, R5, 0x3, RZ, 0xc0, !PT ;  /* 0x0000000305007812 */ /* 0x000fe200078ec0ff */
[----:B------:R-:W-:Y:S01]  /*6980*/  ULOP3.LUT UR36, UR36, UR8, URZ, 0x3c, !UPT ;  /* 0x0000000824247292 */ /* 0x000fe2000f8e3c3f */
[----:B------:R-:W-:Y:S02]  /*6990*/  MOV R5, 0xfffffffe ;  /* 0xfffffffe00057802 */ /* 0x000fe40000000f00 */
[----:B------:R-:W-:-:S03]  /*69a0*/  PLOP3.LUT P0, PT, PT, PT, UP0, 0x80, 0x0 ;  /* 0x000000000000781c */ /* 0x000fc60003f0f008 */
[----:B------:R-:W-:Y:S01]  /*69b0*/  IMAD R0, R0, R5, UR4 ;  /* 0x0000000400007e24 */ /* 0x000fe2000f8e0205 */
[----:B------:R-:W-:-:S03]  /*69c0*/  UIMAD.WIDE.U32 UR4, UR37, -0x55555555, URZ ;  /* 0xaaaaaaab250478a5 */ /* 0x000fc6000f8e003f */
[----:B------:R-:W-:Y:S01]  /*69d0*/  VIADD R0, R0, -UR43 ;  /* 0x8000002b00007c36 */ /* 0x000fe20008000000 */
[----:B------:R-:W-:-:S04]  /*69e0*/  USHF.R.U32.HI UR4, URZ, 0x1, UR5 ;  /* 0x000000013f047899 */ /* 0x000fc80008011605 */
[----:B------:R-:W-:Y:S02]  /*69f0*/  UIMAD UR37, UR4, -0x3, UR37 ;  /* 0xfffffffd042578a4 */ /* 0x000fe4000f8e0225 */
[----:B------:R-:W-:Y:S01]  /*6a00*/  @UP2 ULOP3.LUT UR36, UR36, 0x1, UR4, 0x78, !UPT ;  /* 0x0000000124242892 */ /* 0x000fe2000f8e7804 */
[----:B------:R-:W-:Y:S11]  /*6a10*/  @P0 BRA `(.L_x_32) ;  /* 0x000000fc008c0947 */ /* 0x000ff60003800000 */
[----:B-----5:R-:W-:Y:S01]  /*6a20*/  FSETP.NEU.AND P2, PT, R16, RZ, PT ;  /* 0x000000ff1000720b */ /* 0x020fe20003f4d000 */
[----:B------:R-:W-:Y:S01]  /*6a30*/  ULDC.64 UR8, c[0x0][0x5c8] ;  /* 0x0001720000087ab9 */ /* 0x000fe20000000a00 */
[----:B------:R-:W-:Y:S01]  /*6a40*/  ISETP.GT.AND P0, PT, R3, RZ, PT ;  /* 0x000000ff0300720c */ /* 0x000fe20003f04270 */
[----:B------:R-:W-:Y:S01]  /*6a50*/  UIMAD UR4, UR7, UR8, URZ ;  /* 0x00000008070472a4 */ /* 0x000fe2000f8e023f */
[----:B------:R-:W-:Y:S01]  /*6a60*/  IMAD.U32 R12, RZ, RZ, UR9 ;  /* 0x00000009ff0c7e24 */ /* 0x000fe2000f8e00ff */
[----:B------:R-:W-:Y:S01]  /*6a70*/  BSSY B0, `(.L_x_32) ;  /* 0x0000fdd000007945 */ /* 0x000fe20003800000 */
[----:B------:R-:W-:Y:S01]  /*6a80*/  IMAD.WIDE.U32 R6, R234, UR8, R6 ;  /* 0x00000008ea067c25 */ /* 0x000fe2000f8e0006 */
[----:B------:R-:W-:-:S03]  /*6a90*/  ISETP.GT.AND P1, PT, R0, RZ, P0 ;  /* 0x000000ff0000720c */ /* 0x000fc60000724270 */
[----:B------:R-:W-:-:S04]  /*6aa0*/  IMAD R12, R234, R12, UR4 ;  /* 0x00000004ea0c7e24 */ /* 0x000fc8000f8e020c */
[----:B------:R-:W-:Y:S01]  /*6ab0*/  IMAD.IADD R12, R7, 0x1, R12 ;  /* 0x00000001070c7824 */ /* 0x000fe200078e020c */
[----:B------:R-:W-:Y:S06]  /*6ac0*/  @!P2 BRA `(.L_x_33) ;  /* 0x000000b4005ca947 */ /* 0x000fec0003800000 */
[----:B------:R-:W0:Y:S01]  /*6ad0*/  LDC.64 R8, c[0x0][0x5b8] ;  /* 0x00016e00ff087b82 */ /* 0x000e220000000a00 */
[----:B------:R-:W2:Y:S01]  /*6ae0*/  LDL.LU R15, [R1+0x40] ;  /* 0x00004000010f7983 */ /* 0x000ea20000300800 */
[----:B------:R-:W-:-:S06]  /*6af0*/  ULDC.64 UR4, c[0x0][0x5c0] ;  /* 0x0001700000047ab9 */ /* 0x000fcc0000000a00 */
[----:B------:R-:W1:Y:S08]  /*6b00*/  LDC.64 R232, c[0x0][0x5b0] ;  /* 0x00016c00ffe87b82 */ /* 0x000e700000000a00 */
[----:B------:R-:W3:Y:S01]  /*6b10*/  LDC.64 R22, c[0x0][0x5a8] ;  /* 0x00016a00ff167b82 */ /* 0x000ee20000000a00 */
[----:B0-----:R-:W-:Y:S01]  /*6b20*/  IMAD.MOV.U32 R14, RZ, RZ, R8 ;  /* 0x000000ffff0e7224 */ /* 0x001fe200078e0008 */
[----:B------:R-:W-:Y:S01]  /*6b30*/  MOV R5, R9 ;  /* 0x0000000900057202 */ /* 0x000fe20000000f00 */
[----:B------:R0:W-:Y:S02]  /*6b40*/  STL [R1+0x88], R8 ;  /* 0x0000880801007387 */ /* 0x0001e40000100800 */
[----:B------:R-:W-:-:S04]  /*6b50*/  IMAD R4, R14, UR10, RZ ;  /* 0x0000000a0e047c24 */ /* 0x000fc8000f8e02ff */
[----:B------:R-:W-:Y:S02]  /*6b60*/  IMAD R13, R5, UR40, R4 ;  /* 0x00000028050d7c24 */ /* 0x000fe4000f8e0204 */
[----:B-1----:R-:W-:Y:S02]  /*6b70*/  IMAD R11, R232, UR7, RZ ;  /* 0x00000007e80b7c24 */ /* 0x002fe4000f8e02ff */
[----:B0-----:R-:W-:Y:S01]  /*6b80*/  IMAD.WIDE.U32 R8, R14, UR40, R236 ;  /* 0x000000280e087c25 */ /* 0x001fe2000f8e00ec */
[----:B------:R-:W-:Y:S03]  /*6b90*/  STL [R1+0x8c], R13 ;  /* 0x00008c0d01007387 */ /* 0x000fe60000100800 */
[----:B------:R-:W-:Y:S01]  /*6ba0*/  IMAD.IADD R19, R9, 0x1, R13 ;  /* 0x0000000109137824 */ /* 0x000fe200078e020d */
[----:B------:R3:W-:Y:S01]  /*6bb0*/  STL.64 [R1+0x98], R8 ;  /* 0x0000980801007387 */ /* 0x0007e20000100a00 */
[----:B------:R-:W-:-:S02]  /*6bc0*/  IMAD.MOV.U32 R18, RZ, RZ, R8 ;  /* 0x000000ffff127224 */ /* 0x000fc400078e0008 */
[C---:B------:R-:W-:Y:S02]  /*6bd0*/  IMAD R11, R234.reuse, R233, R11 ;  /* 0x000000e9ea0b7224 */ /* 0x040fe400078e020b */
[----:B------:R-:W-:Y:S01]  /*6be0*/  IMAD.WIDE.U32 R4, R234, R232, R18 ;  /* 0x000000e8ea047225 */ /* 0x000fe200078e0012 */
[----:B------:R-:W-:Y:S04]  /*6bf0*/  STL.64 [R1+0x80], R18 ;  /* 0x0000801201007387 */ /* 0x000fe80000100a00 */
[----:B------:R-:W-:Y:S02]  /*6c00*/  IADD3 R5, R5, R11, RZ ;  /* 0x0000000b05057210 */ /* 0x000fe40007ffe0ff */
[----:B---3--:R-:W-:-:S04]  /*6c10*/  LEA R8, P2, R4, R22, 0x1 ;  /* 0x0000001604087211 */ /* 0x008fc800078408ff */
[----:B------:R-:W-:-:S05]  /*6c20*/  LEA.HI.X R9, R4, R23, R5, 0x1, P2 ;  /* 0x0000001704097211 */ /* 0x000fca00010f0c05 */
[----:B------:R-:W3:Y:S01]  /*6c30*/  @P1 LDG.E.LTC128B.U16 R10, desc[UR46][R8.64] ;  /* 0x0000002e080a1981 */ /* 0x000ee2000c1e1520 */
[----:B------:R-:W-:Y:S01]  /*6c40*/  BSSY B1, `(.L_x_34) ;  /* 0x0000012000017945 */ /* 0x000fe20003800000 */
[----:B---3--:R-:W-:Y:S01]  /*6c50*/  HADD2.F32 R4, -RZ, R10.H0_H0 ;  /* 0x2000000aff047230 */ /* 0x008fe20000004100 */
[----:B------:R-:W-:-:S04]  /*6c60*/  PRMT R8, R10, 0x7610, R8 ;  /* 0x000076100a087816 */ /* 0x000fc80000000008 */
[----:B------:R-:W-:-:S04]  /*6c70*/  FMUL R4, R4, R16 ;  /* 0x0000001004047220 */ /* 0x000fc80000400000 */
[----:B--2---:R-:W-:Y:S01]  /*6c80*/  FFMA R7, R15, R2, R4 ;  /* 0x000000020f077223 */ /* 0x004fe20000000004 */
[----:B------:R-:W-:-:S04]  /*6c90*/  LEA R4, P2, R6, UR4, 0x1 ;  /* 0x0000000406047c11 */ /* 0x000fc8000f8408ff */
[----:B------:R-:W-:Y:S02]  /*6ca0*/  LEA.HI.X R5, R6, UR5, R12, 0x1, P2 ;  /* 0x0000000506057c11 */ /* 0x000fe400090f0c0c */
[----:B------:R-:W-:-:S05]  /*6cb0*/  F2FP.F16.F32.PACK_AB R6, RZ, R7 ;  /* 0x00000007ff06723e */ /* 0x000fca00000000ff */
[----:B------:R0:W-:Y:S02]  /*6cc0*/  @P1 STG.E.U16 desc[UR46][R4.64], R6 ;  /* 0x0000000604001986 */ /* 0x0001e4000c10152e */
[----:B0-----:R-:W-:-:S04]  /*6cd0*/  IMAD.WIDE.U32 R6, R234, R232, R236 ;  /* 0x000000e8ea067225 */ /* 0x001fc800078e00ec */
[----:B------:R-:W-:Y:S02]  /*6ce0*/  IMAD.IADD R7, R11, 0x1, R7 ;  /* 0x000000010b077824 */ /* 0x000fe400078e0207 */
[----:B------:R-:W-:-:S04]  /*6cf0*/  IMAD.WIDE.U32 R6, R14, UR40, R6 ;  /* 0x000000280e067c25 */ /* 0x000fc8000f8e0006 */
[----:B------:R-:W-:Y:S01]  /*6d00*/  IMAD.IADD R7, R13, 0x1, R7 ;  /* 0x000000010d077824 */ /* 0x000fe200078e0207 */
[----:B------:R-:W-:-:S04]  /*6d10*/  LEA R20, P1, R6, R22, 0x1 ;  /* 0x0000001606147211 */ /* 0x000fc800078208ff */
[----:B------:R-:W-:Y:S02]  /*6d20*/  LEA.HI.X R21, R6, R23, R7, 0x1, P1 ;  /* 0x0000001706157211 */ /* 0x000fe400008f0c07 */
[----:B------:R-:W-:-:S13]  /*6d30*/  ISETP.GT.AND P1, PT, R0, 0x1, P0 ;  /* 0x000000010000780c */ /* 0x000fda0000724270 */
[----:B------:R-:W-:Y:S05]  /*6d40*/  @!P1 BRA `(.L_x_35) ;  /* 0x0000000000049947 */ /* 0x000fea0003800000 */
[----:B------:R0:W5:Y:S02]  /*6d50*/  LDG.E.LTC128B.U16 R8, desc[UR46][R20.64+0x2] ;  /* 0x0000022e14087981 */ /* 0x000164000c1e1520 */
.L_x_35:
[----:B------:R-:W-:Y:S05]  /*6d60*/  BSYNC B1 ;  /* 0x0000000000017941 */ /* 0x000fea0003800000 */
.L_x_34:
[----:B------:R-:W2:Y:S01]  /*6d70*/  LDL.LU R7, [R1+0x44] ;  /* 0x0000440001077983 */ /* 0x000ea20000300800 */
[----:B-----5:R-:W-:-:S03]  /*6d80*/  HADD2.F32 R6, -RZ, R8.H0_H0 ;  /* 0x20000008ff067230 */ /* 0x020fc60000004100 */
[----:B------:R-:W3:Y:S01]  /*6d90*/  LDL.LU R12, [R1+0x48] ;  /* 0x00004800010c7983 */ /* 0x000ee20000300800 */
[----:B------:R-:W-:Y:S01]  /*6da0*/  ISETP.GT.AND P5, PT, R3, 0x8, PT ;  /* 0x000000080300780c */ /* 0x000fe20003fa4270 */
[----:B------:R-:W-:-:S04]  /*6db0*/  FMUL R6, R6, R16 ;  /* 0x0000001006067220 */ /* 0x000fc80000400000 */
[----:B--2---:R-:W-:Y:S01]  /*6dc0*/  FFMA R6, R7, R2, R6 ;  /* 0x0000000207067223 */ /* 0x004fe20000000006 */
[----:B------:R-:W-:-:S04]  /*6dd0*/  SHF.L.U64.HI R7, R232, 0x3, R233 ;  /* 0x00000003e8077819 */ /* 0x000fc800000102e9 */
[----:B------:R-:W-:-:S05]  /*6de0*/  F2FP.F16.F32.PACK_AB R6, RZ, R6 ;  /* 0x00000006ff06723e */ /* 0x000fca00000000ff */
[----:B------:R1:W-:Y:S01]  /*6df0*/  @P1 STG.E.U16 desc[UR46][R4.64+0x2], R6 ;  /* 0x0000020604001986 */ /* 0x0003e2000c10152e */
[----:B------:R-:W-:Y:S01]  /*6e00*/  ISETP.GT.AND P1, PT, R0, RZ, P5 ;  /* 0x000000ff0000720c */ /* 0x000fe20002f24270 */
[----:B-1----:R-:W-:-:S05]  /*6e10*/  IMAD.SHL.U32 R6, R232, 0x8, RZ ;  /* 0x00000008e8067824 */ /* 0x002fca00078e00ff */
[----:B------:R1:W-:Y:S02]  /*6e20*/  STL.64 [R1+0x40], R6 ;  /* 0x0000400601007387 */ /* 0x0003e40000100a00 */
[----:B-1----:R-:W-:-:S05]  /*6e30*/  IMAD.WIDE.U32 R6, R234, R232, R6 ;  /* 0x000000e8ea067225 */ /* 0x002fca00078e0006 */
[----:B------:R-:W-:Y:S02]  /*6e40*/  IADD3 R9, R11, R7, RZ ;  /* 0x000000070b097210 */ /* 0x000fe40007ffe0ff */
[----:B------:R-:W2:Y:S02]  /*6e50*/  LDL.64 R10, [R1+0x98] ;  /* 0x00009800010a7983 */ /* 0x000ea40000100a00 */
[----:B--2---:R-:W-:-:S05]  /*6e60*/  IADD3 R7, P2, R10, R6, RZ ;  /* 0x000000060a077210 */ /* 0x004fca0007f5e0ff */
[----:B------:R-:W-:Y:S01]  /*6e70*/  IMAD.X R11, R9, 0x1, R19, P2 ;  /* 0x00000001090b7824 */ /* 0x000fe200010e0613 */
[----:B------:R-:W-:-:S04]  /*6e80*/  LEA R10, P2, R7, R22, 0x1 ;  /* 0x00000016070a7211 */ /* 0x000fc800078408ff */
[----:B------:R-:W-:-:S05]  /*6e90*/  LEA.HI.X R11, R7, R23, R11, 0x1, P2 ;  /* 0x00000017070b7211 */ /* 0x000fca00010f0c0b */
[----:B------:R1:W2:Y:S01]  /*6ea0*/  @P1 LDG.E.LTC128B.U16 R8, desc[UR46][R10.64] ;  /* 0x0000002e0a081981 */ /* 0x0002a2000c1e1520 */
[----:B------:R-:W-:Y:S01]  /*6eb0*/  IADD3 R6, P2, R236, R6, RZ ;  /* 0x00000006ec067210 */ /* 0x000fe20007f5e0ff */
[----:B------:R-:W-:Y:S01]  /*6ec0*/  BSSY B1, `(.L_x_36) ;  /* 0x0000017000017945 */ /* 0x000fe20003800000 */
[----:B------:R-:W-:-:S03]  /*6ed0*/  ISETP.GT.AND P3, PT, R0, 0x1, P5 ;  /* 0x000000010000780c */ /* 0x000fc60002f64270 */
[----:B------:R-:W-:Y:S02]  /*6ee0*/  IMAD.X R7, R237, 0x1, R9, P2 ;  /* 0x00000001ed077824 */ /* 0x000fe400010e0609 */
[----:B------:R-:W-:Y:S02]  /*6ef0*/  IMAD.U32 R9, RZ, RZ, UR9 ;  /* 0x00000009ff097e24 */ /* 0x000fe4000f8e00ff */
[----:B------:R-:W-:-:S04]  /*6f00*/  IMAD.WIDE.U32 R6, R14, UR40, R6 ;  /* 0x000000280e067c25 */ /* 0x000fc8000f8e0006 */
[----:B------:R-:W-:Y:S01]  /*6f10*/  IMAD.IADD R7, R13, 0x1, R7 ;  /* 0x000000010d077824 */ /* 0x000fe200078e0207 */
[----:B------:R-:W-:Y:S01]  /*6f20*/  LEA R18, P2, R6, R22, 0x1 ;  /* 0x0000001606127211 */ /* 0x000fe200078408ff */
[----:B-1----:R-:W-:-:S03]  /*6f30*/  IMAD.U32 R10, RZ, RZ, UR8 ;  /* 0x00000008ff0a7e24 */ /* 0x002fc6000f8e00ff */
[----:B------:R-:W-:Y:S02]  /*6f40*/  LEA.HI.X R19, R6, R23, R7, 0x1, P2 ;  /* 0x0000001706137211 */ /* 0x000fe400010f0c07 */
[----:B------:R-:W-:-:S05]  /*6f50*/  SHF.L.U64.HI R11, R10, 0x4, R9 ;  /* 0x000000040a0b7819 */ /* 0x000fca0000010209 */
[----:B------:R1:W-:Y:S01]  /*6f60*/  STL [R1+0x48], R11 ;  /* 0x0000480b01007387 */ /* 0x0003e20000100800 */
[----:B--2---:R-:W-:-:S05]  /*6f70*/  HADD2.F32 R6, -RZ, R8.H0_H0 ;  /* 0x20000008ff067230 */ /* 0x004fca0000004100 */
[----:B------:R-:W-:-:S04]  /*6f80*/  FMUL R6, R6, R16 ;  /* 0x0000001006067220 */ /* 0x000fc80000400000 */
[----:B---3--:R-:W-:Y:S01]  /*6f90*/  FFMA R7, R12, R2, R6 ;  /* 0x000000020c077223 */ /* 0x008fe20000000006 */
[----:B------:R-:W-:-:S04]  /*6fa0*/  MOV R6, UR8 ;  /* 0x0000000800067c02 */ /* 0x000fc80008000f00 */
[----:B------:R-:W-:Y:S01]  /*6fb0*/  F2FP.F16.F32.PACK_AB R7, RZ, R7 ;  /* 0x00000007ff07723e */ /* 0x000fe200000000ff */
[----:B------:R-:W-:-:S03]  /*6fc0*/  IMAD.SHL.U32 R12, R6, 0x10, RZ ;  /* 0x00000010060c7824 */ /* 0x000fc600078e00ff */
[----:B------:R-:W-:Y:S02]  /*6fd0*/  PRMT R9, R7, 0x7610, R9 ;  /* 0x0000761007097816 */ /* 0x000fe40000000009 */
[----:B------:R-:W-:-:S04]  /*6fe0*/  IADD3 R6, P2, R12, R4, RZ ;  /* 0x000000040c067210 */ /* 0x000fc80007f5e0ff */
[----:B------:R-:W-:-:S05]  /*6ff0*/  IADD3.X R7, R11, R5, RZ, P2, !PT ;  /* 0x000000050b077210 */ /* 0x000fca00017fe4ff */
[----:B------:R1:W-:Y:S01]  /*7000*/  @P1 STG.E.U16 desc[UR46][R6.64], R9 ;  /* 0x0000000906001986 */ /* 0x0003e2000c10152e */
[----:B------:R-:W-:Y:S05]  /*7010*/  @!P3 BRA `(.L_x_37) ;  /* 0x000000000004b947 */ /* 0x000fea0003800000 */
[----:B------:R2:W5:Y:S02]  /*7020*/  LDG.E.LTC128B.U16 R8, desc[UR46][R18.64+0x2] ;  /* 0x0000022e12087981 */ /* 0x000564000c1e1520 */
.L_x_37:
[----:B------:R-:W-:Y:S05]  /*7030*/  BSYNC B1 ;  /* 0x0000000000017941 */ /* 0x000fea0003800000 */
.L_x_36:
[----:B------:R-:W3:Y:S01]  /*7040*/  LDL.LU R10, [R1+0x4c] ;  /* 0x00004c00010a7983 */ /* 0x000ee20000300800 */
[----:B-1---5:R-:W-:Y:S01]  /*7050*/  HADD2.F32 R9, -RZ, R8.H0_H0 ;  /* 0x20000008ff097230 */ /* 0x022fe20000004100 */
[----:B------:R-:W-:Y:S01]  /*7060*/  ISETP.GT.AND P1, PT, R0, 0x8, P0 ;  /* 0x000000080000780c */ /* 0x000fe20000724270 */
[----:B------:R-:W-:Y:S03]  /*7070*/  BSSY B1, `(.L_x_38) ;  /* 0x0000007000017945 */ /* 0x000fe60003800000 */
[----:B------:R-:W-:-:S04]  /*7080*/  FMUL R9, R9, R16 ;  /* 0x0000001009097220 */ /* 0x000fc80000400000 */
[----:B---3--:R-:W-:-:S05]  /*7090*/  FFMA R9, R10, R2, R9 ;  /* 0x000000020a097223 */ /* 0x008fca0000000009 */
[----:B------:R-:W-:-:S05]  /*70a0*/  F2FP.F16.F32.PACK_AB R9, RZ, R9 ;  /* 0x00000009ff09723e */ /* 0x000fca00000000ff */
[----:B------:R1:W-:Y:S01]  /*70b0*/  @P3 STG.E.U16 desc[UR46][R6.64+0x2], R9 ;  /* 0x0000020906003986 */ /* 0x0003e2000c10152e */
[----:B------:R-:W-:Y:S05]  /*70c0*/  @!P1 BRA `(.L_x_39) ;  /* 0x0000000000049947 */ /* 0x000fea0003800000 */
[----:B------:R3:W5:Y:S02]  /*70d0*/  LDG.E.LTC128B.U16 R8, desc[UR46][R20.64+0x10] ;  /* 0x0000102e14087981 */ /* 0x000764000c1e1520 */
.L_x_39:
[----:B------:R-:W-:Y:S05]  /*70e0*/  BSYNC B1 ;  /* 0x0000000000017941 */ /* 0x000fea0003800000 */
.L_x_38:
[----:B------:R-:W4:Y:S01]  /*70f0*/  LDL.LU R10, [R1+0x50] ;  /* 0x00005000010a7983 */ /* 0x000f220000300800 */
[----:B-1---5:R-:W-:Y:S01]  /*7100*/  HADD2.F32 R9, -RZ, R8.H0_H0 ;  /* 0x20000008ff097230 */ /* 0x022fe20000004100 */
[----:B------:R-:W-:Y:S01]  /*7110*/  ISETP.GT.AND P2, PT, R0, 0x9, P0 ;  /* 0x000000090000780c */ /* 0x000fe20000744270 */
[----:B------:R-:W-:Y:S03]  /*7120*/  BSSY B1, `(.L_x_40) ;  /* 0x0000007000017945 */ /* 0x000fe60003800000 */
[----:B------:R-:W-:-:S04]  /*7130*/  FMUL R9, R9, R16 ;  /* 0x0000001009097220 */ /* 0x000fc80000400000 */
[----:B----4-:R-:W-:-:S05]  /*7140*/  FFMA R9, R10, R2, R9 ;  /* 0x000000020a097223 */ /* 0x010fca0000000009 */
[----:B------:R-:W-:-:S05]  /*7150*/  F2FP.F16.F32.PACK_AB R9, RZ, R9 ;  /* 0x00000009ff09723e */ /* 0x000fca00000000ff */
[----:B------:R1:W-:Y:S01]  /*7160*/  @P1 STG.E.U16 desc[UR46][R4.64+0x10], R9 ;  /* 0x0000100904001986 */ /* 0x0003e2000c10152e */
[----:B------:R-:W-:Y:S05]  /*7170*/  @!P2 BRA `(.L_x_41) ;  /* 0x000000000004a947 */ /* 0x000fea0003800000 */
[----:B------:R4:W5:Y:S02]  /*7180*/  LDG.E.LTC128B.U16 R8, desc[UR46][R20.64+0x12] ;  /* 0x0000122e14087981 */ /* 0x000964000c1e1520 */
.L_x_41:
[----:B------:R-:W-:Y:S05]  /*7190*/  BSYNC B1 ;  /* 0x0000000000017941 */ /* 0x000fea0003800000 */
.L_x_40:
[----:B------:R-:W2:Y:S01]  /*71a0*/  LDL.LU R10, [R1+0x54] ;  /* 0x00005400010a7983 */ /* 0x000ea20000300800 */
[----:B-1---5:R-:W-:Y:S01]  /*71b0*/  HADD2.F32 R9, -RZ, R8.H0_H0 ;  /* 0x20000008ff097230 */ /* 0x022fe20000004100 */
[----:B------:R-:W-:Y:S01]  /*71c0*/  ISETP.GT.AND P1, PT, R0, 0x8, P5 ;  /* 0x000000080000780c */ /* 0x000fe20002f24270 */
[----:B------:R-:W-:Y:S03]  /*71d0*/  BSSY B1, `(.L_x_42) ;  /* 0x0000007000017945 */ /* 0x000fe60003800000 */
[----:B------:R-:W-:-:S04]  /*71e0*/  FMUL R9, R9, R16 ;  /* 0x0000001009097220 */ /* 0x000fc80000400000 */
[----:B--2---:R-:W-:-:S05]  /*71f0*/  FFMA R9, R10, R2, R9 ;  /* 0x000000020a097223 */ /* 0x004fca0000000009 */
[----:B------:R-:W-:-:S05]  /*7200*/  F2FP.F16.F32.PACK_AB R9, RZ, R9 ;  /* 0x00000009ff09723e */ /* 0x000fca00000000ff */
[----:B------:R1:W-:Y:S01]  /*7210*/  @P2 STG.E.U16 desc[UR46][R4.64+0x12], R9 ;  /* 0x0000120904002986 */ /* 0x0003e2000c10152e */
[----:B------:R-:W-:Y:S05]  /*7220*/  @!P1 BRA `(.L_x_43) ;  /* 0x0000000000049947 */ /* 0x000fea0003800000 */
[----:B------:R2:W5:Y:S02]  /*7230*/  LDG.E.LTC128B.U16 R8, desc[UR46][R18.64+0x10] ;  /* 0x0000102e12087981 */ /* 0x000564000c1e1520 */
.L_x_43:
[----:B------:R-:W-:Y:S05]  /*7240*/  BSYNC B1 ;  /* 0x0000000000017941 */ /* 0x000fea0003800000 */
.L_x_42:
        /* <DEDUP_REMOVED lines=10> */
.L_x_45:
[----:B------:R-:W-:Y:S05]  /*72f0*/  BSYNC B1 ;  /* 0x0000000000017941 */ /* 0x000fea0003800000 */
.L_x_44:
        /* <DEDUP_REMOVED lines=10> */
.L_x_47:
[----:B------:R-:W-:Y:S05]  /*73a0*/  BSYNC B1 ;  /* 0x0000000000017941 */ /* 0x000fea0003800000 */
.L_x_46:
        /* <DEDUP_REMOVED lines=10> */
.L_x_49:
[----:B------:R-:W-:Y:S05]  /*7450*/  BSYNC B1 ;  /* 0x0000000000017941 */ /* 0x000fea0003800000 */
.L_x_48:
        /* <DEDUP_REMOVED lines=10> */
.L_x_51:
[----:B------:R-:W-:Y:S05]  /*7500*/  BSYNC B1 ;  /* 0x0000000000017941 */ /* 0x000fea0003800000 */
.L_x_50:
        /* <DEDUP_REMOVED lines=10> */
.L_x_53:
[----:B------:R-:W-:Y:S05]  /*75b0*/  BSYNC B1 ;  /* 0x0000000000017941 */ /* 0x000fea0003800000 */
.L_x_52:
        /* <DEDUP_REMOVED lines=10> */
.L_x_55:
[----:B------:R-:W-:Y:S05]  /*7660*/  BSYNC B1 ;  /* 0x0000000000017941 */ /* 0x000fea0003800000 */
.L_x_54:
        /* <DEDUP_REMOVED lines=10> */
.L_x_57:
[----:B------:R-:W-:Y:S05]  /*7710*/  BSYNC B1 ;  /* 0x0000000000017941 */ /* 0x000fea0003800000 */
.L_x_56:
        /* <DEDUP_REMOVED lines=10> */
.L_x_59:
[----:B------:R-:W-:Y:S05]  /*77c0*/  BSYNC B1 ;  /* 0x0000000000017941 */ /* 0x000fea0003800000 */
.L_x_58:
[----:B------:R-:W3:Y:S01]  /*77d0*/  LDL.LU R10, [R1+0x78] ;  /* 0x00007800010a7983 */ /* 0x000ee20000300800 */
[----:B-1---5:R-:W-:Y:S01]  /*77e0*/  HADD2.F32 R9, -RZ, R8.H0_H0 ;  /* 0x20000008ff097230 */ /* 0x022fe20000004100 */
[----:B------:R-:W-:Y:S01]  /*77f0*/  ISETP.GT.AND P2, PT, R0, 0x19, P5 ;  /* 0x000000190000780c */ /* 0x000fe20002f44270 */
[----:B------:R-:W-:Y:S01]  /*7800*/  BSSY B1, `(.L_x_60) ;  /* 0x0000008000017945 */ /* 0x000fe20003800000 */
[----:B------:R-:W-:Y:S02]  /*7810*/  PRMT R14, R8, 0x7610, R14 ;  /* 0x00007610080e7816 */ /* 0x000fe4000000000e */
[----:B------:R-:W-:-:S04]  /*7820*/  FMUL R9, R9, R16 ;  /* 0x0000001009097220 */ /* 0x000fc80000400000 */
[----:B---3--:R-:W-:-:S05]  /*7830*/  FFMA R9, R10, R2, R9 ;  /* 0x000000020a097223 */ /* 0x008fca0000000009 */
[----:B------:R-:W-:-:S05]  /*7840*/  F2FP.F16.F32.PACK_AB R9, RZ, R9 ;  /* 0x00000009ff09723e */ /* 0x000fca00000000ff */
[----:B------:R1:W-:Y:S01]  /*7850*/  @P1 STG.E.U16 desc[UR46][R6.64+0x30], R9 ;  /* 0x0000300906001986 */ /* 0x0003e2000c10152e */
[----:B------:R-:W-:Y:S05]  /*7860*/  @!P2 BRA `(.L_x_61) ;  /* 0x000000000004a947 */ /* 0x000fea0003800000 */
[----:B------:R3:W5:Y:S02]  /*7870*/  LDG.E.LTC128B.U16 R14, desc[UR46][R18.64+0x32] ;  /* 0x0000322e120e7981 */ /* 0x000764000c1e1520 */
.L_x_61:
[----:B------:R-:W-:Y:S05]  /*7880*/  BSYNC B1 ;  /* 0x0000000000017941 */ /* 0x000fea0003800000 */
.L_x_60:
[----:B-1----:R-:W2:Y:S04]  /*7890*/  LDL.LU R9, [R1+0x7c] ;  /* 0x00007c0001097983 */ /* 0x002ea80000300800 */
[----:B------:R-:W4:Y:S01]  /*78a0*/  LDL.64 R10, [R1+0x80] ;  /* 0x00008000010a7983 */ /* 0x000f220000100a00 */
[----:B-----5:R-:W-:Y:S01]  /*78b0*/  HADD2.F32 R8, -RZ, R14.H0_H0 ;  /* 0x2000000eff087230 */ /* 0x020fe20000004100 */
[----:B------:R-:W-:Y:S02]  /*78c0*/  IADD3 R15, P1, R234, 0x80, RZ ;  /* 0x00000080ea0f7810 */ /* 0x000fe40007f3e0ff */
[----:B------:R-:W-:Y:S01]  /*78d0*/  ISETP.GT.AND P4, PT, R3, 0x80, PT ;  /* 0x000000800300780c */ /* 0x000fe20003f84270 */
[----:B------:R-:W3:Y:S01]  /*78e0*/  LDL.LU R12, [R1] ;  /* 0x00000000010c7983 */ /* 0x000ee20000300800 */
[----:B------:R-:W-:-:S04]  /*78f0*/  FMUL R8, R8, R16 ;  /* 0x0000001008087220 */ /* 0x000fc80000400000 */
[----:B--2---:R-:W-:-:S05]  /*7900*/  FFMA R8, R9, R2, R8 ;  /* 0x0000000209087223 */ /* 0x004fca0000000008 */
[----:B------:R-:W-:-:S05]  /*7910*/  F2FP.F16.F32.PACK_AB R8, RZ, R8 ;  /* 0x00000008ff08723e */ /* 0x000fca00000000ff */
[----:B------:R1:W-:Y:S01]  /*7920*/  @P2 STG.E.U16 desc[UR46][R6.64+0x32], R8 ;  /* 0x0000320806002986 */ /* 0x0003e2000c10152e */
[----:B------:R-:W-:Y:S01]  /*7930*/  ISETP.GT.AND P2, PT, R0, RZ, P4 ;  /* 0x000000ff0000720c */ /* 0x000fe20002744270 */
[----:B-1----:R-:W-:-:S04]  /*7940*/  IMAD.X R8, RZ, RZ, UR7, P1 ;  /* 0x00000007ff087e24 */ /* 0x002fc800088e06ff */
[----:B------:R-:W-:-:S04]  /*7950*/  IMAD R8, R8, R232, RZ ;  /* 0x000000e808087224 */ /* 0x000fc800078e02ff */
[C---:B------:R-:W-:Y:S02]  /*7960*/  IMAD R235, R15.reuse, R233, R8 ;  /* 0x000000e90feb7224 */ /* 0x040fe400078e0208 */
[----:B----4-:R-:W-:-:S04]  /*7970*/  IMAD.WIDE.U32 R8, R15, R232, R10 ;  /* 0x000000e80f087225 */ /* 0x010fc800078e000a */
[----:B------:R-:W-:Y:S01]  /*7980*/  IMAD.IADD R9, R9, 0x1, R235 ;  /* 0x0000000109097824 */ /* 0x000fe200078e02eb */
[----:B------:R-:W-:-:S04]  /*7990*/  LEA R10, P1, R8, R22, 0x1 ;  /* 0x00000016080a7211 */ /* 0x000fc800078208ff */
[----:B------:R-:W-:-:S05]  /*79a0*/  LEA.HI.X R11, R8, R23, R9, 0x1, P1 ;  /* 0x00000017080b7211 */ /* 0x000fca00008f0c09 */
[----:B------:R1:W2:Y:S04]  /*79b0*/  @P2 LDG.E.LTC128B.U16 R14, desc[UR46][R10.64] ;  /* 0x0000002e0a0e2981 */ /* 0x0002a8000c1e1520 */
[----:B------:R-:W1:Y:S01]  /*79c0*/  LDL R11, [R1+0x88] ;  /* 0x00008800010b7983 */ /* 0x000e620000100800 */
[----:B------:R-:W-:Y:S01]  /*79d0*/  IMAD.WIDE.U32 R8, R15, R232, R236 ;  /* 0x000000e80f087225 */ /* 0x000fe200078e00ec */
[----:B------:R-:W-:Y:S03]  /*79e0*/  BSSY B1, `(.L_x_62) ;  /* 0x0000018000017945 */ /* 0x000fe60003800000 */
[----:B------:R-:W-:Y:S02]  /*79f0*/  IMAD.IADD R9, R235, 0x1, R9 ;  /* 0x00000001eb097824 */ /* 0x000fe400078e0209 */
[----:B-1----:R-:W-:-:S05]  /*7a00*/  IMAD.WIDE.U32 R10, R11, UR40, R8 ;  /* 0x000000280b0a7c25 */ /* 0x002fca000f8e0008 */
[----:B------:R-:W-:Y:S01]  /*7a10*/  IADD3 R9, R13, R11, RZ ;  /* 0x0000000b0d097210 */ /* 0x000fe20007ffe0ff */
[----:B------:R-:W-:Y:S01]  /*7a20*/  IMAD.U32 R11, RZ, RZ, UR8 ;  /* 0x00000008ff0b7e24 */ /* 0x000fe2000f8e00ff */
[----:B------:R-:W-:Y:S01]  /*7a30*/  LEA R8, P1, R10, R22, 0x1 ;  /* 0x000000160a087211 */ /* 0x000fe200078208ff */
[----:B------:R-:W-:-:S03]  /*7a40*/  IMAD.U32 R13, RZ, RZ, UR8 ;  /* 0x00000008ff0d7e24 */ /* 0x000fc6000f8e00ff */
[----:B------:R-:W-:Y:S01]  /*7a50*/  LEA.HI.X R9, R10, R23, R9, 0x1, P1 ;  /* 0x000000170a097211 */ /* 0x000fe200008f0c09 */
[----:B--2---:R-:W-:Y:S01]  /*7a60*/  HADD2.F32 R10, -RZ, R14.H0_H0 ;  /* 0x2000000eff0a7230 */ /* 0x004fe20000004100 */
[----:B------:R-:W-:Y:S02]  /*7a70*/  SHF.L.U32 R11, R11, 0x8, RZ ;  /* 0x000000080b0b7819 */ /* 0x000fe400000006ff */
[----:B------:R-:W-:Y:S02]  /*7a80*/  ISETP.GT.AND P1, PT, R0, 0x1, P4 ;  /* 0x000000010000780c */ /* 0x000fe40002724270 */
[----:B------:R-:W-:-:S04]  /*7a90*/  FMUL R10, R10, R16 ;  /* 0x000000100a0a7220 */ /* 0x000fc80000400000 */
[----:B---3--:R-:W-:Y:S01]  /*7aa0*/  FFMA R10, R12, R2, R10 ;  /* 0x000000020c0a7223 */ /* 0x008fe2000000000a */
[----:B------:R-:W-:-:S04]  /*7ab0*/  IMAD.U32 R12, RZ, RZ, UR9 ;  /* 0x00000009ff0c7e24 */ /* 0x000fc8000f8e00ff */
[----:B------:R-:W-:Y:S02]  /*7ac0*/  F2FP.F16.F32.PACK_AB R10, RZ, R10 ;  /* 0x0000000aff0a723e */ /* 0x000fe400000000ff */
[----:B------:R-:W-:Y:S01]  /*7ad0*/  SHF.L.U64.HI R11, R13, 0x8, R12 ;  /* 0x000000080d0b7819 */ /* 0x000fe2000001020c */
[----:B------:R-:W-:-:S04]  /*7ae0*/  IMAD.U32 R12, RZ, RZ, UR8 ;  /* 0x00000008ff0c7e24 */ /* 0x000fc8000f8e00ff */
[----:B------:R-:W-:Y:S01]  /*7af0*/  IMAD.SHL.U32 R12, R12, 0x100, RZ ;  /* 0x000001000c0c7824 */ /* 0x000fe200078e00ff */
[----:B------:R1:W-:Y:S04]  /*7b00*/  STL [R1+0x54], R11 ;  /* 0x0000540b01007387 */ /* 0x0003e80000100800 */
[----:B------:R-:W-:-:S05]  /*7b10*/  IADD3 R12, P3, R12, R4, RZ ;  /* 0x000000040c0c7210 */ /* 0x000fca0007f7e0ff */
[----:B------:R-:W-:-:S05]  /*7b20*/  IMAD.X R13, R11, 0x1, R5, P3 ;  /* 0x000000010b0d7824 */ /* 0x000fca00018e0605 */
[----:B------:R1:W-:Y:S01]  /*7b30*/  @P2 STG.E.U16 desc[UR46][R12.64], R10 ;  /* 0x0000000a0c002986 */ /* 0x0003e2000c10152e */
[----:B------:R-:W-:Y:S05]  /*7b40*/  @!P1 BRA `(.L_x_63) ;  /* 0x0000000000049947 */ /* 0x000fea0003800000 */
[----:B------:R2:W5:Y:S02]  /*7b50*/  LDG.E.LTC128B.U16 R14, desc[UR46][R8.64+0x2] ;  /* 0x0000022e080e7981 */ /* 0x000564000c1e1520 */
.L_x_63:
[----:B------:R-:W-:Y:S05]  /*7b60*/  BSYNC B1 ;  /* 0x0000000000017941 */ /* 0x000fea0003800000 */
.L_x_62:
[----:B-1----:R-:W3:Y:S01]  /*7b70*/  LDL.LU R11, [R1+0x4] ;  /* 0x00000400010b7983 */ /* 0x002ee20000300800 */
[----:B-----5:R-:W-:-:S03]  /*7b80*/  HADD2.F32 R10, -RZ, R14.H0_H0 ;  /* 0x2000000eff0a7230 */ /* 0x020fc60000004100 */
[----:B------:R1:W-:Y:S02]  /*7b90*/  STL.64 [R1+0xc0], R18 ;  /* 0x0000c01201007387 */ /* 0x0003e40000100a00 */
[----:B------:R-:W-:Y:S02]  /*7ba0*/  FMUL R10, R10, R16 ;  /* 0x000000100a0a7220 */ /* 0x000fe40000400000 */
[----:B-1----:R-:W4:Y:S04]  /*7bb0*/  LDL.64 R18, [R1+0x98] ;  /* 0x0000980001127983 */ /* 0x002f280000100a00 */
[----:B------:R2:W-:Y:S04]  /*7bc0*/  STL.64 [R1+0xb8], R8 ;  /* 0x0000b80801007387 */ /* 0x0005e80000100a00 */
[----:B--2---:R-:W2:Y:S04]  /*7bd0*/  LDL.64 R8, [R1+0x80] ;  /* 0x0000800001087983 */ /* 0x004ea80000100a00 */
[----:B------:R-:W-:Y:S04]  /*7be0*/  STL.64 [R1+0xb0], R6 ;  /* 0x0000b00601007387 */ /* 0x000fe80000100a00 */
[----:B------:R-:W-:Y:S01]  /*7bf0*/  STL [R1+0xa8], R4 ;  /* 0x0000a80401007387 */ /* 0x000fe20000100800 */
[----:B---3--:R-:W-:-:S05]  /*7c00*/  FFMA R11, R11, R2, R10 ;  /* 0x000000020b0b7223 */ /* 0x008fca000000000a */
[----:B------:R1:W-:Y:S04]  /*7c10*/  STL [R1], R11 ;  /* 0x0000000b01007387 */ /* 0x0003e80000100800 */
[----:B-1----:R-:W3:Y:S02]  /*7c20*/  LDL.64 R10, [R1+0x40] ;  /* 0x00004000010a7983 */ /* 0x002ee40000100a00 */
[----:B---3--:R-:W-:Y:S02]  /*7c30*/  IMAD.WIDE.U32 R10, R15, R232, R10 ;  /* 0x000000e80f0a7225 */ /* 0x008fe400078e000a */
[----:B------:R-:W3:Y:S01]  /*7c40*/  LDL.LU R15, [R1] ;  /* 0x00000000010f7983 */ /* 0x000ee20000300800 */
[----:B------:R-:W-:Y:S02]  /*7c50*/  ISETP.GT.AND P3, PT, R3, 0x88, PT ;  /* 0x000000880300780c */ /* 0x000fe40003f64270 */
[----:B---3--:R-:W-:-:S02]  /*7c60*/  F2FP.F16.F32.PACK_AB R6, RZ, R15 ;  /* 0x0000000fff06723e */ /* 0x008fc400000000ff */
[----:B----4-:R-:W-:Y:S02]  /*7c70*/  IADD3 R15, P6, R18, R10, RZ ;  /* 0x0000000a120f7210 */ /* 0x010fe40007fde0ff */
[----:B------:R-:W-:Y:S01]  /*7c80*/  PRMT R7, R6, 0x7610, R7 ;  /* 0x0000761006077816 */ /* 0x000fe20000000007 */
[----:B------:R1:W5:Y:S01]  /*7c90*/  LDL.LU.64 R18, [R1+0xc0] ;  /* 0x0000c00001127983 */ /* 0x0003620000300a00 */
[----:B------:R-:W-:-:S05]  /*7ca0*/  IADD3 R6, R235, R11, RZ ;  /* 0x0000000beb067210 */ /* 0x000fca0007ffe0ff */
[----:B------:R3:W-:Y:S01]  /*7cb0*/  STL [R1+0x4c], R6 ;  /* 0x00004c0601007387 */ /* 0x0007e20000100800 */
[----:B--2---:R-:W-:Y:S01]  /*7cc0*/  IMAD.X R235, R6, 0x1, R9, P6 ;  /* 0x0000000106eb7824 */ /* 0x004fe200030e0609 */
[----:B------:R-:W-:Y:S02]  /*7cd0*/  PRMT R4, R7, 0x7610, R4 ;  /* 0x0000761007047816 */ /* 0x000fe40000000004 */
[----:B------:R1:W5:Y:S01]  /*7ce0*/  LDL.LU.64 R8, [R1+0xb8] ;  /* 0x0000b80001087983 */ /* 0x0003620000300a00 */
[----:B---3--:R-:W-:-:S04]  /*7cf0*/  LEA R6, P6, R15, R22, 0x1 ;  /* 0x000000160f067211 */ /* 0x008fc800078c08ff */
[--C-:B------:R-:W-:Y:S01]  /*7d00*/  LEA.HI.X R7, R15, R23, R235.reuse, 0x1, P6 ;  /* 0x000000170f077211 */ /* 0x100fe200030f0ceb */
[----:B------:R-:W-:Y:S04]  /*7d10*/  @P1 STG.E.U16 desc[UR46][R12.64+0x2], R4 ;  /* 0x000002040c001986 */ /* 0x000fe8000c10152e */
[----:B------:R2:W-:Y:S04]  /*7d20*/  STL.64 [R1], R6 ;  /* 0x0000000601007387 */ /* 0x0005e80000100a00 */
[----:B--2---:R1:W5:Y:S04]  /*7d30*/  LDL.LU.64 R6, [R1+0xb0] ;  /* 0x0000b00001067983 */ /* 0x0043680000300a00 */
[----:B------:R1:W5:Y:S01]  /*7d40*/  LDL.LU R4, [R1+0xa8] ;  /* 0x0000a80001047983 */ /* 0x0003620000300800 */
[----:B------:R-:W-:Y:S01]  /*7d50*/  ISETP.GT.AND P2, PT, R0, RZ, P3 ;  /* 0x000000ff0000720c */ /* 0x000fe20001f44270 */
[----:B------:R-:W-:Y:S01]  /*7d60*/  BSSY B1, `(.L_x_64) ;  /* 0x0000005000017945 */ /* 0x000fe20003800000 */
[----:B------:R-:W-:-:S11]  /*7d70*/  PRMT R235, R14, 0x7610, R235 ;  /* 0x000076100eeb7816 */ /* 0x000fd600000000eb */
[----:B-1----:R-:W-:Y:S05]  /*7d80*/  @!P2 BRA `(.L_x_65) ;  /* 0x000000000008a947 */ /* 0x002fea0003800000 */
[----:B------:R-:W2:Y:S04]  /*7d90*/  LDL.LU.64 R14, [R1] ;  /* 0x00000000010e7983 */ /* 0x000ea80000300a00 */
[----:B--2---:R1:W5:Y:S02]  /*7da0*/  LDG.E.LTC128B.U16 R235, desc[UR46][R14.64] ;  /* 0x0000002e0eeb7981 */ /* 0x004364000c1e1520 */
.L_x_65:
[----:B------:R-:W-:Y:S05]  /*7db0*/  BSYNC B1 ;  /* 0x0000000000017941 */ /* 0x000fea0003800000 */
.L_x_64:
[----:B-1----:R-:W2:Y:S01]  /*7dc0*/  LDL.LU R15, [R1+0x8] ;  /* 0x00000800010f7983 */ /* 0x002ea20000300800 */
[----:B-----5:R-:W-:Y:S02]  /*7dd0*/  HADD2.F32 R11, -RZ, R235.H0_H0 ;  /* 0x200000ebff0b7230 */ /* 0x020fe40000004100 */
[----:B------:R-:W-:-:S03]  /*7de0*/  IMAD.U32 R14, RZ, RZ, UR8 ;  /* 0x00000008ff0e7e24 */ /* 0x000fc6000f8e00ff */
[----:B------:R-:W-:Y:S01]  /*7df0*/  FMUL R11, R11, R16 ;  /* 0x000000100b0b7220 */ /* 0x000fe20000400000 */
[----:B------:R-:W-:-:S05]  /*7e00*/  IMAD.SHL.U32 R14, R14, 0x10, RZ ;  /* 0x000000100e0e7824 */ /* 0x000fca00078e00ff */
[----:B------:R-:W-:Y:S01]  /*7e10*/  IADD3 R14, P1, R12, R14, RZ ;  /* 0x0000000e0c0e7210 */ /* 0x000fe20007f3e0ff */
[----:B--2---:R-:W-:Y:S02]  /*7e20*/  FFMA R11, R15, R2, R11 ;  /* 0x000000020f0b7223 */ /* 0x004fe4000000000b */
[----:B------:R-:W2:Y:S03]  /*7e30*/  LDL R15, [R1+0x48] ;  /* 0x00004800010f7983 */ /* 0x000ea60000100800 */
[----:B------:R-:W-:Y:S02]  /*7e40*/  F2FP.F16.F32.PACK_AB R11, RZ, R11 ;  /* 0x0000000bff0b723e */ /* 0x000fe400000000ff */
[----:B--2---:R-:W-:-:S05]  /*7e50*/  IADD3.X R15, R13, R15, RZ, P1, !PT ;  /* 0x0000000f0d0f7210 */ /* 0x004fca0000ffe4ff */
[----:B------:R1:W-:Y:S04]  /*7e60*/  @P2 STG.E.U16 desc[UR46][R14.64], R11 ;  /* 0x0000000b0e002986 */ /* 0x0003e8000c10152e */
[----:B-1----:R-:W2:Y:S01]  /*7e70*/  LDL.LU R15, [R1+0x4c] ;  /* 0x00004c00010f7983 */ /* 0x002ea20000300800 */
[----:B------:R-:W-:-:S03]  /*7e80*/  IADD3 R14, P1, R236, R10, RZ ;  /* 0x0000000aec0e7210 */ /* 0x000fc60007f3e0ff */
[----:B------:R-:W3:Y:S04]  /*7e90*/  LDL R10, [R1+0x88] ;  /* 0x00008800010a7983 */ /* 0x000ee80000100800 */
[----:B------:R-:W4:Y:S01]  /*7ea0*/  LDL R11, [R1+0x8c] ;  /* 0x00008c00010b7983 */ /* 0x000f220000100800 */
[----:B------:R-:W-:Y:S01]  /*7eb0*/  ISETP.GT.AND P6, PT, R0, 0x1, P3 ;  /* 0x000000010000780c */ /* 0x000fe20001fc4270 */
[----:B------:R-:W-:Y:S01]  /*7ec0*/  BSSY B1, `(.L_x_66) ;  /* 0x0000008000017945 */ /* 0x000fe20003800000 */
[----:B--2---:R-:W-:Y:S02]  /*7ed0*/  IMAD.X R15, R237, 0x1, R15, P1 ;  /* 0x00000001ed0f7824 */ /* 0x004fe400008e060f */
[----:B---3--:R-:W-:-:S04]  /*7ee0*/  IMAD.WIDE.U32 R14, R10, UR40, R14 ;  /* 0x000000280a0e7c25 */ /* 0x008fc8000f8e000e */
[----:B----4-:R-:W-:Y:S01]  /*7ef0*/  IMAD.IADD R11, R11, 0x1, R15 ;  /* 0x000000010b0b7824 */ /* 0x010fe200078e020f */
[----:B------:R-:W-:-:S04]  /*7f00*/  LEA R10, P1, R14, R22, 0x1 ;  /* 0x000000160e0a7211 */ /* 0x000fc800078208ff */
[----:B------:R-:W-:Y:S01]  /*7f10*/  LEA.HI.X R11, R14, R23, R11, 0x1, P1 ;  /* 0x000000170e0b7211 */ /* 0x000fe200008f0c0b */
[----:B------:R-:W-:Y:S08]  /*7f20*/  @!P6 BRA `(.L_x_67) ;  /* 0x000000000004e947 */ /* 0x000ff00003800000 */
[----:B------:R1:W5:Y:S02]  /*7f30*/  LDG.E.LTC128B.U16 R235, desc[UR46][R10.64+0x2] ;  /* 0x0000022e0aeb7981 */ /* 0x000364000c1e1520 */
.L_x_67:
[----:B------:R-:W-:Y:S05]  /*7f40*/  BSYNC B1 ;  /* 0x0000000000017941 */ /* 0x000fea0003800000 */
.L_x_66:
[----:B------:R-:W2:Y:S01]  /*7f50*/  LDL.LU R15, [R1+0xc] ;  /* 0x00000c00010f7983 */ /* 0x000ea20000300800 */
[----:B-----5:R-:W-:-:S03]  /*7f60*/  HADD2.F32 R14, -RZ, R235.H0_H0 ;  /* 0x200000ebff0e7230 */ /* 0x020fc60000004100 */
[----:B------:R3:W-:Y:S02]  /*7f70*/  STL [R1+0xac], R4 ;  /* 0x0000ac0401007387 */ /* 0x0007e40000100800 */
[----:B------:R-:W-:Y:S02]  /*7f80*/  FMUL R14, R14, R16 ;  /* 0x000000100e0e7220 */ /* 0x000fe40000400000 */
[----:B------:R4:W-:Y:S02]  /*7f90*/  STL [R1+0xa8], R3 ;  /* 0x0000a80301007387 */ /* 0x0009e40000100800 */
[----:B--2---:R-:W-:Y:S01]  /*7fa0*/  FFMA R15, R15, R2, R14 ;  /* 0x000000020f0f7223 */ /* 0x004fe2000000000e */
[----:B------:R-:W-:-:S04]  /*7fb0*/  IMAD.U32 R14, RZ, RZ, UR8 ;  /* 0x00000008ff0e7e24 */ /* 0x000fc8000f8e00ff */
[----:B------:R-:W-:Y:S02]  /*7fc0*/  F2FP.F16.F32.PACK_AB R15, RZ, R15 ;  /* 0x0000000fff0f723e */ /* 0x000fe400000000ff */
[----:B------:R-:W-:Y:S02]  /*7fd0*/  SHF.L.U32 R14, R14, 0x4, RZ ;  /* 0x000000040e0e7819 */ /* 0x000fe400000006ff */
[----:B---3--:R-:W-:Y:S02]  /*7fe0*/  PRMT R4, R15, 0x7610, R4 ;  /* 0x000076100f047816 */ /* 0x008fe40000000004 */
[----:B------:R-:W2:Y:S01]  /*7ff0*/  LDL R15, [R1+0x48] ;  /* 0x00004800010f7983 */ /* 0x000ea20000100800 */
[----:B------:R-:W-:Y:S02]  /*8000*/  IADD3 R14, P2, R14, R12, RZ ;  /* 0x0000000c0e0e7210 */ /* 0x000fe40007f5e0ff */
[----:B----4-:R-:W-:Y:S02]  /*8010*/  PRMT R3, R4, 0x7610, R3 ;  /* 0x0000761004037816 */ /* 0x010fe40000000003 */
[----:B------:R3:W5:Y:S01]  /*8020*/  LDL.LU R4, [R1+0xac] ;  /* 0x0000ac0001047983 */ /* 0x0007620000300800 */
[----:B------:R-:W-:Y:S01]  /*8030*/  ISETP.GT.AND P1, PT, R0, 0x8, P4 ;  /* 0x000000080000780c */ /* 0x000fe20002724270 */
[----:B--2---:R-:W-:-:S05]  /*8040*/  IMAD.X R15, R15, 0x1, R13, P2 ;  /* 0x000000010f0f7824 */ /* 0x004fca00010e060d */
[----:B------:R2:W-:Y:S04]  /*8050*/  @P6 STG.E.U16 desc[UR46][R14.64+0x2], R3 ;  /* 0x000002030e006986 */ /* 0x0005e8000c10152e */
[----:B--2---:R3:W5:Y:S01]  /*8060*/  LDL.LU R3, [R1+0xa8] ;  /* 0x0000a80001037983 */ /* 0x0047620000300800 */
[----:B------:R-:W-:Y:S01]  /*8070*/  BSSY B1, `(.L_x_68) ;  /* 0x0000004000017945 */ /* 0x000fe20003800000 */
[----:B------:R-:W-:-:S03]  /*8080*/  PRMT R14, R235, 0x7610, R14 ;  /* 0x00007610eb0e7816 */ /* 0x000fc6000000000e */
[----:B------:R-:W-:Y:S05]  /*8090*/  @!P1 BRA `(.L_x_69) ;  /* 0x0000000000049947 */ /* 0x000fea0003800000 */
[----:B------:R2:W5:Y:S02]  /*80a0*/  LDG.E.LTC128B.U16 R14, desc[UR46][R8.64+0x10] ;  /* 0x0000102e080e7981 */ /* 0x000564000c1e1520 */
.L_x_69:
[----:B------:R-:W-:Y:S05]  /*80b0*/  BSYNC B1 ;  /* 0x0000000000017941 */ /* 0x000fea0003800000 */
.L_x_68:
[----:B------:R-:W4:Y:S01]  /*80c0*/  LDL.LU R235, [R1+0x10] ;  /* 0x0000100001eb7983 */ /* 0x000f220000300800 */
[----:B-----5:R-:W-:Y:S01]  /*80d0*/  HADD2.F32 R15, -RZ, R14.H0_H0 ;  /* 0x2000000eff0f7230 */ /* 0x020fe20000004100 */
        /* <DEDUP_REMOVED lines=8> */
.L_x_71:
[----:B------:R-:W-:Y:S05]  /*8160*/  BSYNC B1 ;  /* 0x0000000000017941 */ /* 0x000fea0003800000 */
.L_x_70:
[----:B------:R1:W-:Y:S04]  /*8170*/  STL [R1+0xa8], R3 ;  /* 0x0000a80301007387 */ /* 0x0003e80000100800 */
[----:B-1----:R-:W2:Y:S01]  /*8180*/  LDL.LU R3, [R1+0x14] ;  /* 0x0000140001037983 */ /* 0x002ea20000300800 */
[----:B----45:R-:W-:-:S05]  /*8190*/  HADD2.F32 R15, -RZ, R14.H0_H0 ;  /* 0x2000000eff0f7230 */ /* 0x030fca0000004100 */
[----:B------:R-:W-:Y:S01]  /*81a0*/  FMUL R15, R15, R16 ;  /* 0x000000100f0f7220 */ /* 0x000fe20000400000 */
[----:B------:R-:W-:-:S03]  /*81b0*/  ISETP.GT.AND P1, PT, R0, 0x8, P3 ;  /* 0x000000080000780c */ /* 0x000fc60001f24270 */
[----:B--2---:R-:W-:Y:S02]  /*81c0*/  FFMA R15, R3, R2, R15 ;  /* 0x00000002030f7223 */ /* 0x004fe4000000000f */
[----:B------:R1:W5:Y:S01]  /*81d0*/  LDL.LU R3, [R1+0xa8] ;  /* 0x0000a80001037983 */ /* 0x0003620000300800 */
[----:B------:R-:W-:Y:S01]  /*81e0*/  BSSY B1, `(.L_x_72) ;  /* 0x0000006000017945 */ /* 0x000fe20003800000 */
[----:B------:R-:W-:Y:S02]  /*81f0*/  PRMT R235, R14, 0x7610, R235 ;  /* 0x000076100eeb7816 */ /* 0x000fe400000000eb */
[----:B------:R-:W-:-:S05]  /*8200*/  F2FP.F16.F32.PACK_AB R15, RZ, R15 ;  /* 0x0000000fff0f723e */ /* 0x000fca00000000ff */
[----:B------:R1:W-:Y:S01]  /*8210*/  @P2 STG.E.U16 desc[UR46][R12.64+0x12], R15 ;  /* 0x0000120f0c002986 */ /* 0x0003e2000c10152e */
[----:B------:R-:W-:Y:S05]  /*8220*/  @!P1 BRA `(.L_x_73) ;  /* 0x0000000000049947 */ /* 0x000fea0003800000 */
[----:B------:R2:W5:Y:S02]  /*8230*/  LDG.E.LTC128B.U16 R235, desc[UR46][R10.64+0x10] ;  /* 0x0000102e0aeb7981 */ /* 0x000564000c1e1520 */
.L_x_73:
[----:B------:R-:W-:Y:S05]  /*8240*/  BSYNC B1 ;  /* 0x0000000000017941 */ /* 0x000fea0003800000 */
.L_x_72:
[----:B-1----:R-:W4:Y:S01]  /*8250*/  LDL.LU R15, [R1+0x18] ;  /* 0x00001800010f7983 */ /* 0x002f220000300800 */
[----:B-----5:R-:W-:-:S03]  /*8260*/  HADD2.F32 R14, -RZ, R235.H0_H0 ;  /* 0x200000ebff0e7230 */ /* 0x020fc60000004100 */
[----:B------:R0:W-:Y:S02]  /*8270*/  STL [R1+0xb4], R8 ;  /* 0x0000b40801007387 */ /* 0x0001e40000100800 */
[----:B------:R-:W-:Y:S02]  /*8280*/  FMUL R14, R14, R16 ;  /* 0x000000100e0e7220 */ /* 0x000fe40000400000 */
[----:B------:R1:W-:Y:S01]  /*8290*/  STL [R1+0xb0], R7 ;  /* 0x0000b00701007387 */ /* 0x0003e20000100800 */
[----:B0-----:R-:W-:-:S04]  /*82a0*/  IMAD.U32 R8, RZ, RZ, UR8 ;  /* 0x00000008ff087e24 */ /* 0x001fc8000f8e00ff */
[----:B------:R-:W-:Y:S01]  /*82b0*/  IMAD.SHL.U32 R8, R8, 0x100, RZ ;  /* 0x0000010008087824 */ /* 0x000fe200078e00ff */
[----:B-1----:R-:W3:Y:S04]  /*82c0*/  LDL.LU R7, [R1+0x54] ;  /* 0x0000540001077983 */ /* 0x002ee80000300800 */
[----:B------:R0:W-:Y:S04]  /*82d0*/  STL [R1+0xac], R6 ;  /* 0x0000ac0601007387 */ /* 0x0001e80000100800 */
[----:B------:R1:W-:Y:S01]  /*82e0*/  STL [R1+0xa8], R3 ;  /* 0x0000a80301007387 */ /* 0x0003e20000100800 */
[----:B----4-:R-:W-:Y:S01]  /*82f0*/  FFMA R15, R15, R2, R14 ;  /* 0x000000020f0f7223 */ /* 0x010fe2000000000e */
[----:B------:R-:W-:-:S04]  /*8300*/  MOV R14, UR8 ;  /* 0x00000008000e7c02 */ /* 0x000fc80008000f00 */
[----:B------:R-:W-:Y:S01]  /*8310*/  F2FP.F16.F32.PACK_AB R15, RZ, R15 ;  /* 0x0000000fff0f723e */ /* 0x000fe200000000ff */
[----:B------:R-:W-:-:S03]  /*8320*/  IMAD.SHL.U32 R14, R14, 0x10, RZ ;  /* 0x000000100e0e7824 */ /* 0x000fc600078e00ff */
[----:B0-----:R-:W-:Y:S02]  /*8330*/  PRMT R6, R15, 0x7610, R6 ;  /* 0x000076100f067816 */ /* 0x001fe40000000006 */
[----:B------:R-:W-:Y:S02]  /*8340*/  IADD3 R14, P2, P6, R14, R4, R8 ;  /* 0x000000040e0e7210 */ /* 0x000fe40007e5e008 */
[----:B------:R0:W5:Y:S04]  /*8350*/  LDL.LU R8, [R1+0xb4] ;  /* 0x0000b40001087983 */ /* 0x0001680000300800 */
[----:B------:R-:W3:Y:S01]  /*8360*/  LDL R15, [R1+0x48] ;  /* 0x00004800010f7983 */ /* 0x000ee20000100800 */
[----:B-1----:R-:W-:Y:S02]  /*8370*/  PRMT R3, R6, 0x7610, R3 ;  /* 0x0000761006037816 */ /* 0x002fe40000000003 */
[----:B---3--:R-:W-:-:S02]  /*8380*/  IADD3.X R15, R15, R5, R7, P2, P6 ;  /* 0x000000050f0f7210 */ /* 0x008fc400017ec407 */
[----:B------:R0:W5:Y:S01]  /*8390*/  LDL.LU R7, [R1+0xb0] ;  /* 0x0000b00001077983 */ /* 0x0001620000300800 */
[----:B------:R-:W-:-:S03]  /*83a0*/  ISETP.GT.AND P2, PT, R0, 0x9, P3 ;  /* 0x000000090000780c */ /* 0x000fc60001f44270 */
[----:B------:R0:W5:Y:S04]  /*83b0*/  LDL.LU R6, [R1+0xac] ;  /* 0x0000ac0001067983 */ /* 0x0001680000300800 */
[----:B------:R1:W-:Y:S04]  /*83c0*/  @P1 STG.E.U16 desc[UR46][R14.64+0x10], R3 ;  /* 0x000010030e001986 */ /* 0x0003e8000c10152e */
[----:B-1----:R0:W5:Y:S01]  /*83d0*/  LDL.LU R3, [R1+0xa8] ;  /* 0x0000a80001037983 */ /* 0x0021620000300800 */
[----:B------:R-:W-:Y:S04]  /*83e0*/  BSSY B1, `(.L_x_74) ;  /* 0x0000003000017945 */ /* 0x000fe80003800000 */
[----:B------:R-:W-:Y:S05]  /*83f0*/  @!P2 BRA `(.L_x_75) ;  /* 0x000000000004a947 */ /* 0x000fea0003800000 */
[----:B------:R1:W5:Y:S02]  /*8400*/  LDG.E.LTC128B.U16 R235, desc[UR46][R10.64+0x12] ;  /* 0x0000122e0aeb7981 */ /* 0x000364000c1e1520 */
.L_x_75:
[----:B------:R-:W-:Y:S05]  /*8410*/  BSYNC B1 ;  /* 0x0000000000017941 */ /* 0x000fea0003800000 */
.L_x_74:
[----:B-----5:R-:W-:Y:S04]  /*8420*/  STL [R1+0xb8], R7 ;  /* 0x0000b80701007387 */ /* 0x020fe80000100800 */
[----:B------:R3:W-:Y:S04]  /*8430*/  STL [R1+0xb4], R6 ;  /* 0x0000b40601007387 */ /* 0x0007e80000100800 */
[----:B---3--:R-:W3:Y:S01]  /*8440*/  LDL.LU R6, [R1+0x1c] ;  /* 0x00001c0001067983 */ /* 0x008ee20000300800 */
[----:B------:R-:W-:-:S03]  /*8450*/  HADD2.F32 R7, -RZ, R235.H0_H0 ;  /* 0x200000ebff077230 */ /* 0x000fc60000004100 */
[----:B------:R4:W-:Y:S02]  /*8460*/  STL [R1+0xb0], R5 ;  /* 0x0000b00501007387 */ /* 0x0009e40000100800 */
[----:B------:R-:W-:Y:S02]  /*8470*/  FMUL R7, R7, R16 ;  /* 0x0000001007077220 */ /* 0x000fe40000400000 */
[----:B------:R0:W-:Y:S04]  /*8480*/  STL [R1+0xac], R4 ;  /* 0x0000ac0401007387 */ /* 0x0001e80000100800 */
[----:B------:R2:W-:Y:S01]  /*8490*/  STL [R1+0xa8], R3 ;  /* 0x0000a80301007387 */ /* 0x0005e20000100800 */
[----:B---3--:R-:W-:-:S03]  /*84a0*/  FFMA R6, R6, R2, R7 ;  /* 0x0000000206067223 */ /* 0x008fc60000000007 */
[----:B------:R3:W5:Y:S02]  /*84b0*/  LDL.LU R7, [R1+0xb8] ;  /* 0x0000b80001077983 */ /* 0x0007640000300800 */
[----:B----4-:R-:W-:Y:S02]  /*84c0*/  F2FP.F16.F32.PACK_AB R5, RZ, R6 ;  /* 0x00000006ff05723e */ /* 0x010fe400000000ff */
[----:B------:R3:W5:Y:S02]  /*84d0*/  LDL.LU R6, [R1+0xb4] ;  /* 0x0000b40001067983 */ /* 0x0007640000300800 */
[----:B0-----:R-:W-:Y:S02]  /*84e0*/  PRMT R4, R5, 0x7610, R4 ;  /* 0x0000761005047816 */ /* 0x001fe40000000004 */
[----:B------:R3:W5:Y:S01]  /*84f0*/  LDL.LU R5, [R1+0xb0] ;  /* 0x0000b00001057983 */ /* 0x0007620000300800 */
[----:B------:R-:W-:Y:S02]  /*8500*/  ISETP.GT.AND P1, PT, R0, 0x10, P4 ;  /* 0x000000100000780c */ /* 0x000fe40002724270 */
[----:B--2---:R-:W-:-:S02]  /*8510*/  PRMT R3, R4, 0x7610, R3 ;  /* 0x0000761004037816 */ /* 0x004fc40000000003 */
[----:B------:R3:W5:Y:S04]  /*8520*/  LDL.LU R4, [R1+0xac] ;  /* 0x0000ac0001047983 */ /* 0x0007680000300800 */
[----:B------:R0:W-:Y:S04]  /*8530*/  @P2 STG.E.U16 desc[UR46][R14.64+0x12], R3 ;  /* 0x000012030e002986 */ /* 0x0001e8000c10152e */
[----:B0-----:R3:W5:Y:S01]  /*8540*/  LDL.LU R3, [R1+0xa8] ;  /* 0x0000a80001037983 */ /* 0x0017620000300800 */
[----:B------:R-:W-:Y:S04]  /*8550*/  BSSY B1, `(.L_x_76) ;  /* 0x0000003000017945 */ /* 0x000fe80003800000 */
[----:B------:R-:W-:Y:S05]  /*8560*/  @!P1 BRA `(.L_x_77) ;  /* 0x0000000000049947 */ /* 0x000fea0003800000 */
[----:B------:R0:W5:Y:S02]  /*8570*/  LDG.E.LTC128B.U16 R235, desc[UR46][R8.64+0x20] ;  /* 0x0000202e08eb7981 */ /* 0x000164000c1e1520 */
.L_x_77:
[----:B------:R-:W-:Y:S05]  /*8580*/  BSYNC B1 ;  /* 0x0000000000017941 */ /* 0x000fea0003800000 */
.L_x_76:
[----:B-----5:R-:W-:Y:S04]  /*8590*/  STL [R1+0xb8], R7 ;  /* 0x0000b80701007387 */ /* 0x020fe80000100800 */
[----:B------:R2:W-:Y:S04]  /*85a0*/  STL [R1+0xb4], R6 ;  /* 0x0000b40601007387 */ /* 0x0005e80000100800 */
[----:B--2---:R-:W2:Y:S01]  /*85b0*/  LDL.LU R6, [R1+0x20] ;  /* 0x0000200001067983 */ /* 0x004ea20000300800 */
[----:B------:R-:W-:-:S03]  /*85c0*/  HADD2.F32 R7, -RZ, R235.H0_H0 ;  /* 0x200000ebff077230 */ /* 0x000fc60000004100 */
[----:B------:R4:W-:Y:S02]  /*85d0*/  STL [R1+0xb0], R5 ;  /* 0x0000b00501007387 */ /* 0x0009e40000100800 */
[----:B------:R-:W-:Y:S02]  /*85e0*/  FMUL R7, R7, R16 ;  /* 0x0000001007077220 */ /* 0x000fe40000400000 */
[----:B------:R1:W-:Y:S04]  /*85f0*/  STL [R1+0xac], R4 ;  /* 0x0000ac0401007387 */ /* 0x0003e80000100800 */
[----:B------:R3:W-:Y:S01]  /*8600*/  STL [R1+0xa8], R3 ;  /* 0x0000a80301007387 */ /* 0x0007e20000100800 */
[----:B--2---:R-:W-:-:S03]  /*8610*/  FFMA R6, R6, R2, R7 ;  /* 0x0000000206067223 */ /* 0x004fc60000000007 */
[----:B------:R2:W5:Y:S02]  /*8620*/  LDL.LU R7, [R1+0xb8] ;  /* 0x0000b80001077983 */ /* 0x0005640000300800 */
[----:B----4-:R-:W-:Y:S02]  /*8630*/  F2FP.F16.F32.PACK_AB R5, RZ, R6 ;  /* 0x00000006ff05723e */ /* 0x010fe400000000ff */
[----:B------:R2:W5:Y:S02]  /*8640*/  LDL.LU R6, [R1+0xb4] ;  /* 0x0000b40001067983 */ /* 0x0005640000300800 */
[----:B-1----:R-:W-:Y:S02]  /*8650*/  PRMT R4, R5, 0x7610, R4 ;  /* 0x0000761005047816 */ /* 0x002fe40000000004 */
[----:B------:R2:W5:Y:S01]  /*8660*/  LDL.LU R5, [R1+0xb0] ;  /* 0x0000b00001057983 */ /* 0x0005620000300800 */
[----:B------:R-:W-:Y:S02]  /*8670*/  ISETP.GT.AND P2, PT, R0, 0x11, P4 ;  /* 0x000000110000780c */ /* 0x000fe40002744270 */
[----:B---3--:R-:W-:-:S02]  /*8680*/  PRMT R3, R4, 0x7610, R3 ;  /* 0x0000761004037816 */ /* 0x008fc40000000003 */
[----:B------:R2:W5:Y:S04]  /*8690*/  LDL.LU R4, [R1+0xac] ;  /* 0x0000ac0001047983 */ /* 0x0005680000300800 */
[----:B------:R1:W-:Y:S04]  /*86a0*/  @P1 STG.E.U16 desc[UR46][R12.64+0x20], R3 ;  /* 0x000020030c001986 */ /* 0x0003e8000c10152e */
[----:B-1----:R2:W5:Y:S01]  /*86b0*/  LDL.LU R3, [R1+0xa8] ;  /* 0x0000a80001037983 */ /* 0x0025620000300800 */
[----:B------:R-:W-:Y:S04]  /*86c0*/  BSSY B1, `(.L_x_78) ;  /* 0x0000003000017945 */ /* 0x000fe80003800000 */
[----:B------:R-:W-:Y:S05]  /*86d0*/  @!P2 BRA `(.L_x_79) ;  /* 0x000000000004a947 */ /* 0x000fea0003800000 */
[----:B------:R1:W5:Y:S02]  /*86e0*/  LDG.E.LTC128B.U16 R235, desc[UR46][R8.64+0x22] ;  /* 0x0000222e08eb7981 */ /* 0x000364000c1e1520 */
.L_x_79:
[----:B------:R-:W-:Y:S05]  /*86f0*/  BSYNC B1 ;  /* 0x0000000000017941 */ /* 0x000fea0003800000 */
.L_x_78:
        /* <DEDUP_REMOVED lines=22> */
.L_x_81:
[----:B------:R-:W-:Y:S05]  /*8860*/  BSYNC B1 ;  /* 0x0000000000017941 */ /* 0x000fea0003800000 */
.L_x_80:
        /* <DEDUP_REMOVED lines=22> */
.L_x_83:
[----:B------:R-:W-:Y:S05]  /*89d0*/  BSYNC B1 ;  /* 0x0000000000017941 */ /* 0x000fea0003800000 */
.L_x_82:
        /* <DEDUP_REMOVED lines=22> */
.L_x_85:
[----:B------:R-:W-:Y:S05]  /*8b40*/  BSYNC B1 ;  /* 0x0000000000017941 */ /* 0x000fea0003800000 */
.L_x_84:
        /* <DEDUP_REMOVED lines=22> */
.L_x_87:
[----:B------:R-:W-:Y:S05]  /*8cb0*/  BSYNC B1 ;  /* 0x0000000000017941 */ /* 0x000fea0003800000 */
.L_x_86:
        /* <DEDUP_REMOVED lines=8> */
[----:B------:R-:W-:Y:S01]  /*8d40*/  ISETP.GT.AND P1, PT, R0, 0x18, P3 ;  /* 0x000000180000780c */ /* 0x000fe20001f24270 */
[----:B------:R-:W-:Y:S01]  /*8d50*/  BSSY B1, `(.L_x_88) ;  /* 0x000000f000017945 */ /* 0x000fe20003800000 */
[----:B---3--:R-:W-:-:S02]  /*8d60*/  FFMA R6, R6, R2, R7 ;  /* 0x0000000206067223 */ /* 0x008fc40000000007 */
[----:B------:R3:W5:Y:S03]  /*8d70*/  LDL.LU R7, [R1+0xb8] ;  /* 0x0000b80001077983 */ /* 0x0007660000300800 */
[----:B----4-:R-:W-:Y:S02]  /*8d80*/  F2FP.F16.F32.PACK_AB R5, RZ, R6 ;  /* 0x00000006ff05723e */ /* 0x010fe400000000ff */
[----:B------:R3:W5:Y:S02]  /*8d90*/  LDL.LU R6, [R1+0xb4] ;  /* 0x0000b40001067983 */ /* 0x0007640000300800 */
[----:B0-----:R-:W-:Y:S02]  /*8da0*/  PRMT R4, R5, 0x7610, R4 ;  /* 0x0000761005047816 */ /* 0x001fe40000000004 */
[----:B------:R3:W5:Y:S02]  /*8db0*/  LDL.LU R5, [R1+0xb0] ;  /* 0x0000b00001057983 */ /* 0x0007640000300800 */
[----:B--2---:R-:W-:-:S02]  /*8dc0*/  PRMT R3, R4, 0x7610, R3 ;  /* 0x0000761004037816 */ /* 0x004fc40000000003 */
[----:B------:R3:W5:Y:S04]  /*8dd0*/  LDL.LU R4, [R1+0xac] ;  /* 0x0000ac0001047983 */ /* 0x0007680000300800 */
[----:B------:R0:W-:Y:S04]  /*8de0*/  @P2 STG.E.U16 desc[UR46][R12.64+0x32], R3 ;  /* 0x000032030c002986 */ /* 0x0001e8000c10152e */
[----:B0-----:R3:W5:Y:S04]  /*8df0*/  LDL.LU R3, [R1+0xa8] ;  /* 0x0000a80001037983 */ /* 0x0017680000300800 */
[----:B------:R3:W-:Y:S01]  /*8e00*/  STL.S16 [R1], R235 ;  /* 0x000000eb01007387 */ /* 0x0007e20000100600 */
[----:B------:R-:W-:Y:S05]  /*8e10*/  @!P1 BRA `(.L_x_89) ;  /* 0x0000000000089947 */ /* 0x000fea0003800000 */
[----:B---3--:R-:W2:Y:S04]  /*8e20*/  LDG.E.LTC128B.U16 R235, desc[UR46][R10.64+0x30] ;  /* 0x0000302e0aeb7981 */ /* 0x008ea8000c1e1520 */
[----:B--2---:R0:W-:Y:S02]  /*8e30*/  STL [R1], R235 ;  /* 0x000000eb01007387 */ /* 0x0041e40000100800 */
.L_x_89:
[----:B------:R-:W-:Y:S05]  /*8e40*/  BSYNC B1 ;  /* 0x0000000000017941 */ /* 0x000fea0003800000 */
.L_x_88:
[----:B-----5:R-:W-:Y:S04]  /*8e50*/  STL [R1+0xac], R4 ;  /* 0x0000ac0401007387 */ /* 0x020fe80000100800 */
[----:B------:R2:W-:Y:S04]  /*8e60*/  STL [R1+0xa8], R3 ;  /* 0x0000a80301007387 */ /* 0x0005e80000100800 */
[----:B--2---:R-:W0:Y:S01]  /*8e70*/  LDL.LU R3, [R1] ;  /* 0x0000000001037983 */ /* 0x004e220000300800 */
[----:B------:R-:W-:-:S03]  /*8e80*/  IADD3 R4, P2, R234, 0x100, RZ ;  /* 0x00000100ea047810 */ /* 0x000fc60007f5e0ff */
[----:B------:R-:W2:Y:S04]  /*8e90*/  LDL.LU R234, [R1+0x38] ;  /* 0x0000380001ea7983 */ /* 0x000ea80000300800 */
[----:B------:R-:W-:Y:S01]  /*8ea0*/  STL [R1+0xc], R4 ;  /* 0x00000c0401007387 */ /* 0x000fe20000100800 */
[----:B0--3--:R-:W-:-:S05]  /*8eb0*/  HADD2.F32 R235, -RZ, R3.H0_H0 ;  /* 0x20000003ffeb7230 */ /* 0x009fca0000004100 */
[----:B------:R-:W-:-:S04]  /*8ec0*/  FMUL R235, R235, R16 ;  /* 0x00000010ebeb7220 */ /* 0x000fc80000400000 */
[----:B--2---:R-:W-:Y:S01]  /*8ed0*/  FFMA R234, R234, R2, R235 ;  /* 0x00000002eaea7223 */ /* 0x004fe200000000eb */
[----:B------:R-:W-:-:S04]  /*8ee0*/  IMAD.X R235, RZ, RZ, UR7, P2 ;  /* 0x00000007ffeb7e24 */ /* 0x000fc800090e06ff */
[----:B------:R-:W-:Y:S01]  /*8ef0*/  IMAD R235, R235, R232, RZ ;  /* 0x000000e8ebeb7224 */ /* 0x000fe200078e02ff */
[----:B------:R-:W-:-:S03]  /*8f00*/  F2FP.F16.F32.PACK_AB R234, RZ, R234 ;  /* 0x000000eaffea723e */ /* 0x000fc600000000ff */
[----:B------:R-:W-:Y:S02]  /*8f10*/  IMAD R235, R4, R233, R235 ;  /* 0x000000e904eb7224 */ /* 0x000fe400078e02eb */
[----:B------:R-:W-:Y:S04]  /*8f20*/  @P1 STG.E.U16 desc[UR46][R14.64+0x30], R234 ;  /* 0x000030ea0e001986 */ /* 0x000fe8000c10152e */
[----:B------:R0:W-:Y:S04]  /*8f30*/  STL [R1+0x10], R235 ;  /* 0x000010eb01007387 */ /* 0x0001e80000100800 */
[----:B0-----:R-:W2:Y:S01]  /*8f40*/  LDL.64 R234, [R1+0x80] ;  /* 0x0000800001ea7983 */ /* 0x001ea20000100a00 */
[----:B------:R-:W-:-:S02]  /*8f50*/  PRMT R233, R3, 0x7610, R233 ;  /* 0x0000761003e97816 */ /* 0x000fc400000000e9 */
[----:B------:R-:W-:Y:S01]  /*8f60*/  ISETP.GT.AND P6, PT, R0, 0x19, P3 ;  /* 0x000000190000780c */ /* 0x000fe20001fc4270 */
[----:B------:R-:W-:Y:S01]  /*8f70*/  BSSY B1, `(.L_x_90) ;  /* 0x0000006000017945 */ /* 0x000fe20003800000 */
[----:B--2---:R-:W-:Y:S02]  /*8f80*/  IMAD.WIDE.U32 R234, R4, R232, R234 ;  /* 0x000000e804ea7225 */ /* 0x004fe400078e00ea */
[----:B------:R0:W5:Y:S04]  /*8f90*/  LDL.LU R4, [R1+0xac] ;  /* 0x0000ac0001047983 */ /* 0x0001680000300800 */
[----:B------:R0:W5:Y:S05]  /*8fa0*/  LDL.LU R3, [R1+0xa8] ;  /* 0x0000a80001037983 */ /* 0x00016a0000300800 */
[----:B------:R-:W-:Y:S05]  /*8fb0*/  @!P6 BRA `(.L_x_91) ;  /* 0x000000000004e947 */ /* 0x000fea0003800000 */
[----:B------:R2:W5:Y:S02]  /*8fc0*/  LDG.E.LTC128B.U16 R233, desc[UR46][R10.64+0x32] ;  /* 0x0000322e0ae97981 */ /* 0x000564000c1e1520 */
.L_x_91:
[----:B------:R-:W-:Y:S05]  /*8fd0*/  BSYNC B1 ;  /* 0x0000000000017941 */ /* 0x000fea0003800000 */
.L_x_90:
[----:B------:R-:W-:Y:S04]  /*8fe0*/  STL.64 [R1+0xe8], R24 ;  /* 0x0000e81801007387 */ /* 0x000fe80000100a00 */
[----:B------:R3:W-:Y:S04]  /*8ff0*/  STL.64 [R1+0xe0], R20 ;  /* 0x0000e01401007387 */ /* 0x0007e80000100a00 */
[----:B---3--:R-:W3:Y:S04]  /*9000*/  LDL.LU R20, [R1+0x3c] ;  /* 0x00003c0001147983 */ /* 0x008ee80000300800 */
[----:B------:R-:W4:Y:S04]  /*9010*/  LDL R21, [R1+0x88] ;  /* 0x0000880001157983 */ /* 0x000f280000100800 */
[----:B------:R0:W-:Y:S04]  /*9020*/  STL.64 [R1+0xd8], R18 ;  /* 0x0000d81201007387 */ /* 0x0001e80000100a00 */
[----:B0-----:R-:W4:Y:S04]  /*9030*/  LDL.LU.64 R18, [R1+0x40] ;  /* 0x0000400001127983 */ /* 0x001f280000300a00 */
[----:B------:R0:W-:Y:S04]  /*9040*/  STL [R1+0xd0], R17 ;  /* 0x0000d01101007387 */ /* 0x0001e80000100800 */
[----:B0-----:R-:W4:Y:S04]  /*9050*/  LDL.LU R17, [R1+0xc] ;  /* 0x00000c0001117983 */ /* 0x001f280000300800 */
[----:B------:R-:W-:Y:S04]  /*9060*/  STL.64 [R1+0xc8], R12 ;  /* 0x0000c80c01007387 */ /* 0x000fe80000100a00 */
[----:B------:R0:W-:Y:S04]  /*9070*/  STL [R1+0xc0], R7 ;  /* 0x0000c00701007387 */ /* 0x0001e80000100800 */
[----:B0-----:R-:W1:Y:S01]  /*9080*/  LDL.LU R7, [R1+0x10] ;  /* 0x0000100001077983 */ /* 0x001e620000300800 */
[----:B-----5:R-:W-:-:S03]  /*9090*/  HADD2.F32 R13, -RZ, R233.H0_H0 ;  /* 0x200000e9ff0d7230 */ /* 0x020fc60000004100 */
[----:B------:R2:W-:Y:S01]  /*90a0*/  STL.64 [R1+0xb8], R10 ;  /* 0x0000b80a01007387 */ /* 0x0005e20000100a00 */
[----:B------:R-:W-:Y:S02]  /*90b0*/  LEA R24, P1, R234, R22, 0x1 ;  /* 0x00000016ea187211 */ /* 0x000fe400078208ff */
[----:B------:R-:W-:Y:S01]  /*90c0*/  ISETP.GT.AND P2, PT, R3, 0x100, PT ;  /* 0x000001000300780c */ /* 0x000fe20003f44270 */
[----:B--2---:R-:W2:Y:S04]  /*90d0*/  LDL R10, [R1+0x8c] ;  /* 0x00008c00010a7983 */ /* 0x004ea80000100800 */
[----:B------:R1:W-:Y:S01]  /*90e0*/  STL.64 [R1+0xb0], R8 ;  /* 0x0000b00801007387 */ /* 0x0003e20000100a00 */
[----:B------:R-:W-:-:S03]  /*90f0*/  PRMT R11, R233, 0x7610, R11 ;  /* 0x00007610e90b7816 */ /* 0x000fc6000000000b */
[----:B------:R-:W-:Y:S01]  /*9100*/  STL [R1+0xa8], R6 ;  /* 0x0000a80601007387 */ /* 0x000fe20000100800 */
[----:B-1----:R-:W-:Y:S02]  /*9110*/  IMAD.IADD R9, R235, 0x1, R7 ;  /* 0x00000001eb097824 */ /* 0x002fe400078e0207 */
[----:B------:R-:W-:Y:S02]  /*9120*/  FMUL R235, R13, R16 ;  /* 0x000000100deb7220 */ /* 0x000fe40000400000 */
[----:B------:R-:W2:Y:S01]  /*9130*/  LDL.LU.64 R12, [R1+0x98] ;  /* 0x00009800010c7983 */ /* 0x000ea20000300a00 */
[----:B------:R-:W-:Y:S01]  /*9140*/  LEA.HI.X R25, R234, R23, R9, 0x1, P1 ;  /* 0x00000017ea197211 */ /* 0x000fe200008f0c09 */
[----:B---3--:R-:W-:Y:S01]  /*9150*/  FFMA R234, R20, R2, R235 ;  /* 0x0000000214ea7223 */ /* 0x008fe200000000eb */
[----:B------:R-:W-:Y:S01]  /*9160*/  ISETP.GT.AND P1, PT, R0, RZ, P2 ;  /* 0x000000ff0000720c */ /* 0x000fe20001724270 */
[----:B------:R-:W3:Y:S03]  /*9170*/  LDL.LU.64 R8, [R1+0x80] ;  /* 0x0000800001087983 */ /* 0x000ee60000300a00 */
[----:B------:R-:W-:-:S05]  /*9180*/  F2FP.F16.F32.PACK_AB R234, RZ, R234 ;  /* 0x000000eaffea723e */ /* 0x000fca00000000ff */
[----:B------:R4:W-:Y:S04]  /*9190*/  @P6 STG.E.U16 desc[UR46][R14.64+0x32], R234 ;  /* 0x000032ea0e006986 */ /* 0x0009e8000c10152e */
[----:B------:R-:W2:Y:S01]  /*91a0*/  @P1 LDG.E.LTC128B.U16 R11, desc[UR46][R24.64] ;  /* 0x0000002e180b1981 */ /* 0x000ea2000c1e1520 */
[----:B----4-:R-:W-:-:S03]  /*91b0*/  IMAD.WIDE.U32 R234, R17, R232, R236 ;  /* 0x000000e811ea7225 */ /* 0x010fc600078e00ec */
[----:B------:R0:W5:Y:S02]  /*91c0*/  LDL.LU.64 R24, [R1+0xe8] ;  /* 0x0000e80001187983 */ /* 0x0001640000300a00 */
[----:B------:R-:W-:-:S03]  /*91d0*/  IADD3 R235, R7, R235, RZ ;  /* 0x000000eb07eb7210 */ /* 0x000fc60007ffe0ff */
[----:B------:R-:W-:-:S04]  /*91e0*/  IMAD.WIDE.U32 R20, R21, UR40, R234 ;  /* 0x0000002815147c25 */ /* 0x000fc8000f8e00ea */
[----:B------:R-:W-:Y:S01]  /*91f0*/  IMAD.U32 R235, RZ, RZ, UR8 ;  /* 0x00000008ffeb7e24 */ /* 0x000fe2000f8e00ff */
[----:B------:R-:W-:Y:S01]  /*9200*/  LEA R234, P6, R20, R22, 0x1 ;  /* 0x0000001614ea7211 */ /* 0x000fe200078c08ff */
[----:B--2---:R-:W-:Y:S01]  /*9210*/  HADD2.F32 R233, -RZ, R11.H0_H0 ;  /* 0x2000000bffe97230 */ /* 0x004fe20000004100 */
[----:B------:R1:W-:Y:S04]  /*9220*/  STL [R1+0x8], R11 ;  /* 0x0000080b01007387 */ /* 0x0003e80000100800 */
[----:B------:R-:W-:-:S04]  /*9230*/  FMUL R233, R233, R16 ;  /* 0x00000010e9e97220 */ /* 0x000fc80000400000 */
[----:B------:R-:W-:Y:S01]  /*9240*/  FFMA R233, R216, R2, R233 ;  /* 0x00000002d8e97223 */ /* 0x000fe200000000e9 */
[----:B------:R-:W-:Y:S01]  /*9250*/  IMAD.IADD R216, R10, 0x1, R21 ;  /* 0x000000010ad87824 */ /* 0x000fe200078e0215 */
[----:B------:R-:W-:Y:S01]  /*9260*/  SHF.L.U32 R10, R235, 0x9, RZ ;  /* 0x00000009eb0a7819 */ /* 0x000fe200000006ff */
[----:B-1----:R-:W-:Y:S02]  /*9270*/  IMAD.U32 R11, RZ, RZ, UR8 ;  /* 0x00000008ff0b7e24 */ /* 0x002fe4000f8e00ff */
[----:B------:R-:W-:-:S05]  /*9280*/  IMAD.U32 R235, RZ, RZ, UR9 ;  /* 0x00000009ffeb7e24 */ /* 0x000fca000f8e00ff */
[----:B------:R-:W-:Y:S02]  /*9290*/  SHF.L.U64.HI R11, R11, 0x9, R235 ;  /* 0x000000090b0b7819 */ /* 0x000fe400000102eb */
[----:B------:R-:W-:Y:S02]  /*92a0*/  LEA.HI.X R235, R20, R23, R216, 0x1, P6 ;  /* 0x0000001714eb7211 */ /* 0x000fe400030f0cd8 */
[----:B------:R0:W5:Y:S01]  /*92b0*/  LDL.LU.64 R20, [R1+0xe0] ;  /* 0x0000e00001147983 */ /* 0x0001620000300a00 */
[----:B------:R-:W-:-:S03]  /*92c0*/  IADD3 R10, P6, R10, R4, RZ ;  /* 0x000000040a0a7210 */ /* 0x000fc60007fde0ff */
[----:B------:R1:W-:Y:S04]  /*92d0*/  STL [R1+0x18], R11 ;  /* 0x0000180b01007387 */ /* 0x0003e80000100800 */
[----:B-1----:R-:W2:Y:S01]  /*92e0*/  LDL R11, [R1+0x18] ;  /* 0x00001800010b7983 */ /* 0x002ea20000100800 */
[----:B------:R-:W-:Y:S01]  /*92f0*/  F2FP.F16.F32.PACK_AB R216, RZ, R233 ;  /* 0x000000e9ffd8723e */ /* 0x000fe200000000ff */
[----:B------:R-:W-:Y:S02]  /*9300*/  IMAD.WIDE.U32 R232, R17, R232, R18 ;  /* 0x000000e811e87225 */ /* 0x000fe400078e0012 */
[----:B------:R0:W5:Y:S01]  /*9310*/  LDL.LU.64 R18, [R1+0xd8] ;  /* 0x0000d80001127983 */ /* 0x0001620000300a00 */
[----:B------:R-:W-:-:S03]  /*9320*/  PRMT R6, R216, 0x7610, R6 ;  /* 0x00007610d8067816 */ /* 0x000fc60000000006 */
[----:B------:R0:W5:Y:S01]  /*9330*/  LDL.LU R17, [R1+0xd0] ;  /* 0x0000d00001117983 */ /* 0x0001620000300800 */
[----:B--2---:R-:W-:Y:S01]  /*9340*/  IMAD.X R11, R11, 0x1, R5, P6 ;  /* 0x000000010b0b7824 */ /* 0x004fe200030e0605 */
[----:B------:R-:W-:Y:S02]  /*9350*/  IADD3 R216, P6, R12, R232, RZ ;  /* 0x000000e80cd87210 */ /* 0x000fe40007fde0ff */
[----:B------:R0:W5:Y:S04]  /*9360*/  LDL.LU.64 R12, [R1+0xc8] ;  /* 0x0000c800010c7983 */ /* 0x0001680000300a00 */
[----:B------:R1:W-:Y:S04]  /*9370*/  STL [R1+0xc], R216 ;  /* 0x00000cd801007387 */ /* 0x0003e80000100800 */
[----:B------:R3:W-:Y:S01]  /*9380*/  @P1 STG.E.U16 desc[UR46][R10.64], R6 ;  /* 0x000000060a001986 */ /* 0x0007e2000c10152e */
[----:B-1----:R-:W-:-:S03]  /*9390*/  IMAD.IADD R216, R7, 0x1, R233 ;  /* 0x0000000107d87824 */ /* 0x002fc600078e02e9 */
[----:B------:R0:W5:Y:S02]  /*93a0*/  LDL.LU R7, [R1+0xc0] ;  /* 0x0000c00001077983 */ /* 0x0001640000300800 */
[----:B---3--:R-:W-:Y:S02]  /*93b0*/  IADD3.X R6, R216, R9, RZ, P6, !PT ;  /* 0x00000009d8067210 */ /* 0x008fe400037fe4ff */
[----:B------:R1:W-:Y:S04]  /*93c0*/  STL.64 [R1], R10 ;  /* 0x0000000a01007387 */ /* 0x0003e80000100a00 */
[----:B-1----:R0:W5:Y:S01]  /*93d0*/  LDL.LU.64 R10, [R1+0xb8] ;  /* 0x0000b800010a7983 */ /* 0x0021620000300a00 */
[----:B------:R-:W-:-:S03]  /*93e0*/  ISETP.GT.AND P1, PT, R0, 0x1, P2 ;  /* 0x000000010000780c */ /* 0x000fc60001724270 */
[----:B------:R0:W5:Y:S04]  /*93f0*/  LDL.LU.64 R8, [R1+0xb0] ;  /* 0x0000b00001087983 */ /* 0x0001680000300a00 */
[----:B------:R1:W-:Y:S04]  /*9400*/  STL [R1+0x10], R6 ;  /* 0x0000100601007387 */ /* 0x0003e80000100800 */
[----:B-1----:R0:W5:Y:S01]  /*9410*/  LDL.LU R6, [R1+0xa8] ;  /* 0x0000a80001067983 */ /* 0x0021620000300800 */
[----:B------:R-:W-:Y:S01]  /*9420*/  BSSY B1, `(.L_x_92) ;  /* 0x0000007000017945 */ /* 0x000fe20003800000 */
[----:B------:R-:W-:-:S03]  /*9430*/  IADD3 R232, P6, R236, R232, RZ ;  /* 0x000000e8ece87210 */ /* 0x000fc60007fde0ff */
[----:B------:R-:W-:Y:S10]  /*9440*/  @!P1 BRA `(.L_x_93) ;  /* 0x0000000000109947 */ /* 0x000ff40003800000 */
[----:B------:R1:W-:Y:S04]  /*9450*/  STL [R1+0xa8], R0 ;  /* 0x0000a80001007387 */ /* 0x0003e80000100800 */
[----:B-1----:R-:W2:Y:S04]  /*9460*/  LDG.E.LTC128B.U16 R0, desc[UR46][R234.64+0x2] ;  /* 0x0000022eea007981 */ /* 0x002ea8000c1e1520 */
[----:B--2---:R1:W-:Y:S04]  /*9470*/  STL [R1+0x8], R0 ;  /* 0x0000080001007387 */ /* 0x0043e80000100800 */
[----:B-1----:R1:W5:Y:S02]  /*9480*/  LDL.LU R0, [R1+0xa8] ;  /* 0x0000a80001007983 */ /* 0x0023640000300800 */
.L_x_93:
[----:B------:R-:W-:Y:S05]  /*9490*/  BSYNC B1 ;  /* 0x0000000000017941 */ /* 0x000fea0003800000 */
.L_x_92:
[----:B-----5:R2:W-:Y:S04]  /*94a0*/  STL [R1+0xbc], R10 ;  /* 0x0000bc0a01007387 */ /* 0x0205e80000100800 */
[----:B--2---:R-:W2:Y:S04]  /*94b0*/  LDL.LU R10, [R1+0x10] ;  /* 0x00001000010a7983 */ /* 0x004ea80000300800 */
[----:B------:R3:W-:Y:S04]  /*94c0*/  STL [R1+0xb8], R7 ;  /* 0x0000b80701007387 */ /* 0x0007e80000100800 */
[----:B---3--:R-:W3:Y:S04]  /*94d0*/  LDL.LU R7, [R1+0xc] ;  /* 0x00000c0001077983 */ /* 0x008ee80000300800 */
[----:B------:R4:W-:Y:S04]  /*94e0*/  STL.64 [R1+0xb0], R8 ;  /* 0x0000b00801007387 */ /* 0x0009e80000100a00 */
[----:B----4-:R-:W4:Y:S04]  /*94f0*/  LDL.64 R8, [R1] ;  /* 0x0000000001087983 */ /* 0x010f280000100a00 */
[----:B------:R0:W-:Y:S04]  /*9500*/  STL [R1+0xa8], R6 ;  /* 0x0000a80601007387 */ /* 0x0001e80000100800 */
[----:B0-----:R-:W2:Y:S01]  /*9510*/  LDL.LU R6, [R1+0x8] ;  /* 0x0000080001067983 */ /* 0x001ea20000300800 */
[----:B------:R-:W-:-:S02]  /*9520*/  IMAD.X R233, R237, 0x1, R216, P6 ;  /* 0x00000001ede97824 */ /* 0x000fc400030e06d8 */
[----:B--2---:R-:W-:-:S05]  /*9530*/  HADD2.F32 R236, -RZ, R6.H0_H0 ;  /* 0x20000006ffec7230 */ /* 0x004fca0000004100 */
[----:B------:R-:W-:-:S04]  /*9540*/  FMUL R216, R236, R16 ;  /* 0x00000010ecd87220 */ /* 0x000fc80000400000 */
[----:B------:R-:W-:Y:S02]  /*9550*/  FFMA R237, R217, R2, R216 ;  /* 0x00000002d9ed7223 */ /* 0x000fe400000000d8 */
[----:B------:R-:W2:Y:S01]  /*9560*/  LDL.LU R216, [R1+0x88] ;  /* 0x0000880001d87983 */ /* 0x000ea20000300800 */
[CC--:B---3--:R-:W-:Y:S01]  /*9570*/  LEA R236, P6, R7.reuse, R22.reuse, 0x1 ;  /* 0x0000001607ec7211 */ /* 0x0c8fe200078c08ff */
[----:B--2---:R-:W-:Y:S02]  /*9580*/  IMAD.WIDE.U32 R216, R216, UR40, R232 ;  /* 0x00000028d8d87c25 */ /* 0x004fe4000f8e00e8 */
[----:B------:R-:W2:Y:S01]  /*9590*/  LDL.LU R233, [R1+0x8c] ;  /* 0x00008c0001e97983 */ /* 0x000ea20000300800 */
[----:B------:R-:W-:Y:S02]  /*95a0*/  F2FP.F16.F32.PACK_AB R232, RZ, R237 ;  /* 0x000000edffe8723e */ /* 0x000fe400000000ff */
[----:B------:R-:W-:Y:S02]  /*95b0*/  LEA.HI.X R237, R7, R23, R10, 0x1, P6 ;  /* 0x0000001707ed7211 */ /* 0x000fe400030f0c0a */
[----:B------:R-:W-:Y:S01]  /*95c0*/  LEA R22, P6, R216, R22, 0x1 ;  /* 0x00000016d8167211 */ /* 0x000fe200078c08ff */
[----:B------:R0:W5:Y:S04]  /*95d0*/  LDL.LU R10, [R1+0xbc] ;  /* 0x0000bc00010a7983 */ /* 0x0001680000300800 */
[----:B------:R0:W5:Y:S01]  /*95e0*/  LDL.LU R7, [R1+0xb8] ;  /* 0x0000b80001077983 */ /* 0x0001620000300800 */
[----:B--2---:R-:W-:-:S02]  /*95f0*/  IMAD.IADD R217, R233, 0x1, R217 ;  /* 0x00000001e9d97824 */ /* 0x004fc400078e02d9 */
[----:B------:R-:W-:-:S03]  /*9600*/  IMAD.U32 R233, RZ, RZ, UR8 ;  /* 0x00000008ffe97e24 */ /* 0x000fc6000f8e00ff */
[----:B------:R-:W-:Y:S01]  /*9610*/  LEA.HI.X R23, R216, R23, R217, 0x1, P6 ;  /* 0x00000017d8177211 */ /* 0x000fe200030f0cd9 */
[----:B----4-:R-:W-:Y:S01]  /*9620*/  @P1 IMAD.MOV.U32 R216, RZ, RZ, R8 ;  /* 0x000000ffffd81224 */ /* 0x010fe200078e0008 */
[----:B------:R-:W-:Y:S01]  /*9630*/  SHF.L.U32 R233, R233, 0x4, RZ ;  /* 0x00000004e9e97819 */ /* 0x000fe200000006ff */
[----:B------:R-:W-:-:S05]  /*9640*/  @P1 IMAD.MOV.U32 R217, RZ, RZ, R9 ;  /* 0x000000ffffd91224 */ /* 0x000fca00078e0009 */
[----:B------:R2:W-:Y:S02]  /*9650*/  @P1 STG.E.U16 desc[UR46][R216.64+0x2], R232 ;  /* 0x000002e8d8001986 */ /* 0x0005e4000c10152e */
[----:B--2---:R-:W-:Y:S02]  /*9660*/  IMAD.U32 R217, RZ, RZ, UR8 ;  /* 0x00000008ffd97e24 */ /* 0x004fe4000f8e00ff */
[----:B------:R-:W2:Y:S03]  /*9670*/  LDL R232, [R1+0x48] ;  /* 0x0000480001e87983 */ /* 0x000ea60000100800 */
[----:B------:R-:W-:-:S04]  /*9680*/  SHF.L.U32 R217, R217, 0x9, RZ ;  /* 0x00000009d9d97819 */ /* 0x000fc800000006ff */
[----:B------:R-:W-:Y:S02]  /*9690*/  IADD3 R216, P1, P6, R233, R4, R217 ;  /* 0x00000004e9d87210 */ /* 0x000fe40007e3e0d9 */
[----:B------:R-:W2:Y:S02]  /*96a0*/  LDL.LU R217, [R1+0x18] ;  /* 0x0000180001d97983 */ /* 0x000ea40000300800 */
[----:B--2---:R-:W-:Y:S02]  /*96b0*/  IADD3.X R217, R232, R5, R217, P1, P6 ;  /* 0x00000005e8d97210 */ /* 0x004fe40000fec4d9 */
[----:B------:R-:W-:Y:S02]  /*96c0*/  IADD3 R232, P6, R8, R233, RZ ;  /* 0x000000e908e87210 */ /* 0x000fe40007fde0ff */
[----:B------:R-:W2:Y:S01]  /*96d0*/  LDL R233, [R1+0x48] ;  /* 0x0000480001e97983 */ /* 0x000ea20000100800 */
[----:B------:R-:W-:Y:S02]  /*96e0*/  ISETP.GT.AND P1, PT, R3, 0x108, PT ;  /* 0x000001080300780c */ /* 0x000fe40003f24270 */
[----:B------:R-:W-:Y:S01]  /*96f0*/  PRMT R3, R6, 0x7610, R3 ;  /* 0x0000761006037816 */ /* 0x000fe20000000003 */
[----:B------:R-:W-:Y:S01]  /*9700*/  BSSY B1, `(.L_x_94) ;  /* 0x0000007000017945 */ /* 0x000fe20003800000 */
[----:B--2---:R-:W-:-:S02]  /*9710*/  IMAD.X R233, R9, 0x1, R233, P6 ;  /* 0x0000000109e97824 */ /* 0x004fc400030e06e9 */
[----:B------:R0:W5:Y:S04]  /*9720*/  LDL.LU.64 R8, [R1+0xb0] ;  /* 0x0000b00001087983 */ /* 0x0001680000300a00 */
[----:B------:R0:W5:Y:S01]  /*9730*/  LDL.LU R6, [R1+0xa8] ;  /* 0x0000a80001067983 */ /* 0x0001620000300800 */
[----:B------:R-:W-:-:S13]  /*9740*/  ISETP.GT.AND P6, PT, R0, RZ, P1 ;  /* 0x000000ff0000720c */ /* 0x000fda0000fc4270 */
[----:B0-----:R-:W-:Y:S05]  /*9750*/  @!P6 BRA `(.L_x_95) ;  /* 0x000000000004e947 */ /* 0x001fea0003800000 */
[----:B------:R0:W5:Y:S02]  /*9760*/  LDG.E.LTC128B.U16 R3, desc[UR46][R236.64] ;  /* 0x0000002eec037981 */ /* 0x000164000c1e1520 */
.L_x_95:
[----:B------:R-:W-:Y:S05]  /*9770*/  BSYNC B1 ;  /* 0x0000000000017941 */ /* 0x000fea0003800000 */
.L_x_94:
[----:B0----5:R-:W-:Y:S01]  /*9780*/  HADD2.F32 R236, -RZ, R3.H0_H0 ;  /* 0x20000003ffec7230 */ /* 0x021fe20000004100 */
[----:B------:R-:W-:Y:S04]  /*9790*/  BSSY B1, `(.L_x_96) ;  /* 0x0000008000017945 */ /* 0x000fe80003800000 */
[----:B------:R-:W-:-:S04]  /*97a0*/  FMUL R236, R236, R16 ;  /* 0x00000010ecec7220 */ /* 0x000fc80000400000 */
[----:B------:R-:W-:-:S05]  /*97b0*/  FFMA R218, R218, R2, R236 ;  /* 0x00000002dada7223 */ /* 0x000fca00000000ec */
[----:B------:R-:W-:-:S05]  /*97c0*/  F2FP.F16.F32.PACK_AB R218, RZ, R218 ;  /* 0x000000daffda723e */ /* 0x000fca00000000ff */
[----:B------:R0:W-:Y:S01]  /*97d0*/  @P6 STG.E.U16 desc[UR46][R232.64], R218 ;  /* 0x000000dae8006986 */ /* 0x0001e2000c10152e */
[----:B------:R-:W-:-:S13]  /*97e0*/  ISETP.GT.AND P6, PT, R0, 0x1, P1 ;  /* 0x000000010000780c */ /* 0x000fda0000fc4270 */
[----:B0-----:R-:W-:Y:S05]  /*97f0*/  @!P6 BRA `(.L_x_97) ;  /* 0x000000000004e947 */ /* 0x001fea0003800000 */
[----:B------:R0:W5:Y:S02]  /*9800*/  LDG.E.LTC128B.U16 R3, desc[UR46][R22.64+0x2] ;  /* 0x0000022e16037981 */ /* 0x000164000c1e1520 */
.L_x_97:
[----:B------:R-:W-:Y:S05]  /*9810*/  BSYNC B1 ;  /* 0x0000000000017941 */ /* 0x000fea0003800000 */
.L_x_96:
[----:B-----5:R-:W-:Y:S01]  /*9820*/  HADD2.F32 R218, -RZ, R3.H0_H0 ;  /* 0x20000003ffda7230 */ /* 0x020fe20000004100 */
[----:B------:R-:W-:Y:S04]  /*9830*/  BSSY B1, `(.L_x_98) ;  /* 0x0000008000017945 */ /* 0x000fe80003800000 */
[----:B------:R-:W-:-:S04]  /*9840*/  FMUL R218, R218, R16 ;  /* 0x00000010dada7220 */ /* 0x000fc80000400000 */
[----:B------:R-:W-:-:S05]  /*9850*/  FFMA R218, R219, R2, R218 ;  /* 0x00000002dbda7223 */ /* 0x000fca00000000da */
[----:B------:R-:W-:-:S05]  /*9860*/  F2FP.F16.F32.PACK_AB R218, RZ, R218 ;  /* 0x000000daffda723e */ /* 0x000fca00000000ff */
[----:B------:R2:W-:Y:S01]  /*9870*/  @P6 STG.E.U16 desc[UR46][R232.64+0x2], R218 ;  /* 0x000002dae8006986 */ /* 0x0005e2000c10152e */
[----:B------:R-:W-:-:S13]  /*9880*/  ISETP.GT.AND P6, PT, R0, 0x8, P2 ;  /* 0x000000080000780c */ /* 0x000fda00017c4270 */
[----:B--2---:R-:W-:Y:S05]  /*9890*/  @!P6 BRA `(.L_x_99) ;  /* 0x000000000004e947 */ /* 0x004fea0003800000 */
[----:B------:R2:W5:Y:S02]  /*98a0*/  LDG.E.LTC128B.U16 R3, desc[UR46][R234.64+0x10] ;  /* 0x0000102eea037981 */ /* 0x000564000c1e1520 */
.L_x_99:
[----:B------:R-:W-:Y:S05]  /*98b0*/  BSYNC B1 ;  /* 0x0000000000017941 */ /* 0x000fea0003800000 */
.L_x_98:
[----:B------:R-:W3:Y:S01]  /*98c0*/  LDL.64 R232, [R1] ;  /* 0x0000000001e87983 */ /* 0x000ee20000100a00 */
[----:B-----5:R-:W-:Y:S01]  /*98d0*/  HADD2.F32 R218, -RZ, R3.H0_H0 ;  /* 0x20000003ffda7230 */ /* 0x020fe20000004100 */
[----:B------:R-:W-:Y:S04]  /*98e0*/  BSSY B1, `(.L_x_100) ;  /* 0x000000b000017945 */ /* 0x000fe80003800000 */
[----:B------:R-:W-:-:S04]  /*98f0*/  FMUL R218, R218, R16 ;  /* 0x00000010dada7220 */ /* 0x000fc80000400000 */
[----:B------:R-:W-:-:S05]  /*9900*/  FFMA R218, R220, R2, R218 ;  /* 0x00000002dcda7223 */ /* 0x000fca00000000da */
[----:B------:R-:W-:-:S04]  /*9910*/  F2FP.F16.F32.PACK_AB R218, RZ, R218 ;  /* 0x000000daffda723e */ /* 0x000fc800000000ff */
[----:B------:R-:W-:Y:S01]  /*9920*/  PRMT R220, R218, 0x7610, R220 ;  /* 0x00007610dadc7816 */ /* 0x000fe200000000dc */
[----:B---3--:R-:W-:Y:S02]  /*9930*/  IMAD.MOV.U32 R218, RZ, RZ, R232 ;  /* 0x000000ffffda7224 */ /* 0x008fe400078e00e8 */
[----:B------:R-:W-:-:S05]  /*9940*/  IMAD.MOV.U32 R219, RZ, RZ, R233 ;  /* 0x000000ffffdb7224 */ /* 0x000fca00078e00e9 */
[----:B------:R3:W-:Y:S01]  /*9950*/  @P6 STG.E.U16 desc[UR46][R218.64+0x10], R220 ;  /* 0x000010dcda006986 */ /* 0x0007e2000c10152e */
[----:B------:R-:W-:-:S13]  /*9960*/  ISETP.GT.AND P6, PT, R0, 0x9, P2 ;  /* 0x000000090000780c */ /* 0x000fda00017c4270 */
[----:B---3--:R-:W-:Y:S05]  /*9970*/  @!P6 BRA `(.L_x_101) ;  /* 0x000000000004e947 */ /* 0x008fea0003800000 */
[----:B------:R3:W5:Y:S02]  /*9980*/  LDG.E.LTC128B.U16 R3, desc[UR46][R234.64+0x12] ;  /* 0x0000122eea037981 */ /* 0x000764000c1e1520 */
.L_x_101:
[----:B------:R-:W-:Y:S05]  /*9990*/  BSYNC B1 ;  /* 0x0000000000017941 */ /* 0x000fea0003800000 */
.L_x_100:
[----:B------:R4:W-:Y:S04]  /*99a0*/  STL.64 [R1+0xa8], R4 ;  /* 0x0000a80401007387 */ /* 0x0009e80000100a00 */
[----:B----4-:R-:W4:Y:S01]  /*99b0*/  LDL.LU.64 R4, [R1] ;  /* 0x0000000001047983 */ /* 0x010f220000300a00 */
[----:B-----5:R-:W-:Y:S01]  /*99c0*/  HADD2.F32 R220, -RZ, R3.H0_H0 ;  /* 0x20000003ffdc7230 */ /* 0x020fe20000004100 */
[----:B------:R-:W-:Y:S01]  /*99d0*/  MOV R233, UR9 ;  /* 0x0000000900e97c02 */ /* 0x000fe20008000f00 */
[----:B------:R-:W-:-:S03]  /*99e0*/  IMAD.U32 R232, RZ, RZ, UR8 ;  /* 0x00000008ffe87e24 */ /* 0x000fc6000f8e00ff */
[----:B------:R-:W-:Y:S02]  /*99f0*/  FMUL R220, R220, R16 ;  /* 0x00000010dcdc7220 */ /* 0x000fe40000400000 */
[----:B------:R-:W-:Y:S02]  /*9a00*/  SHF.L.U64.HI R232, R232, 0x4, R233 ;  /* 0x00000004e8e87819 */ /* 0x000fe400000102e9 */
[----:B------:R-:W-:Y:S01]  /*9a10*/  FFMA R220, R221, R2, R220 ;  /* 0x00000002dddc7223 */ /* 0x000fe200000000dc */
[----:B------:R-:W-:-:S04]  /*9a20*/  IMAD.U32 R221, RZ, RZ, UR8 ;  /* 0x00000008ffdd7e24 */ /* 0x000fc8000f8e00ff */
[----:B------:R-:W-:Y:S01]  /*9a30*/  F2FP.F16.F32.PACK_AB R220, RZ, R220 ;  /* 0x000000dcffdc723e */ /* 0x000fe200000000ff */
[----:B------:R-:W-:-:S04]  /*9a40*/  IMAD.SHL.U32 R221, R221, 0x10, RZ ;  /* 0x00000010dddd7824 */ /* 0x000fc800078e00ff */
[----:B------:R4:W-:Y:S02]  /*9a50*/  @P6 STG.E.U16 desc[UR46][R218.64+0x12], R220 ;  /* 0x000012dcda006986 */ /* 0x0009e4000c10152e */
[----:B----4-:R-:W-:-:S04]  /*9a60*/  IADD3 R220, P6, R221, R4, RZ ;  /* 0x00000004dddc7210 */ /* 0x010fc80007fde0ff */
[----:B------:R-:W-:Y:S02]  /*9a70*/  IADD3.X R221, R232, R5, RZ, P6, !PT ;  /* 0x00000005e8dd7210 */ /* 0x000fe400037fe4ff */
[----:B------:R4:W5:Y:S01]  /*9a80*/  LDL.LU.64 R4, [R1+0xa8] ;  /* 0x0000a80001047983 */ /* 0x0009620000300a00 */
[----:B------:R-:W-:Y:S01]  /*9a90*/  ISETP.GT.AND P6, PT, R0, 0x8, P1 ;  /* 0x000000080000780c */ /* 0x000fe20000fc4270 */
[----:B------:R-:W-:-:S12]  /*9aa0*/  BSSY B1, `(.L_x_102) ;  /* 0x0000003000017945 */ /* 0x000fd80003800000 */
[----:B----4-:R-:W-:Y:S05]  /*9ab0*/  @!P6 BRA `(.L_x_103) ;  /* 0x000000000004e947 */ /* 0x010fea0003800000 */
[----:B------:R4:W5:Y:S02]  /*9ac0*/  LDG.E.LTC128B.U16 R3, desc[UR46][R22.64+0x10] ;  /* 0x0000102e16037981 */ /* 0x000964000c1e1520 */
.L_x_103:
[----:B------:R-:W-:Y:S05]  /*9ad0*/  BSYNC B1 ;  /* 0x0000000000017941 */ /* 0x000fea0003800000 */
.L_x_102:
[----:B-----5:R-:W-:Y:S01]  /*9ae0*/  HADD2.F32 R232, -RZ, R3.H0_H0 ;  /* 0x20000003ffe87230 */ /* 0x020fe20000004100 */
        /* <DEDUP_REMOVED lines=8> */
.L_x_105:
[----:B------:R-:W-:Y:S05]  /*9b70*/  BSYNC B1 ;  /* 0x0000000000017941 */ /* 0x000fea0003800000 */
.L_x_104:
        /* <DEDUP_REMOVED lines=9> */
.L_x_107:
[----:B------:R-:W-:Y:S05]  /*9c10*/  BSYNC B1 ;  /* 0x0000000000017941 */ /* 0x000fea0003800000 */
.L_x_106:
        /* <DEDUP_REMOVED lines=9> */
.L_x_109:
[----:B------:R-:W-:Y:S05]  /*9cb0*/  BSYNC B1 ;  /* 0x0000000000017941 */ /* 0x000fea0003800000 */
.L_x_108:
        /* <DEDUP_REMOVED lines=9> */
.L_x_111:
[----:B------:R-:W-:Y:S05]  /*9d50*/  BSYNC B1 ;  /* 0x0000000000017941 */ /* 0x000fea0003800000 */
.L_x_110:
        /* <DEDUP_REMOVED lines=9> */
.L_x_113:
[----:B------:R-:W-:Y:S05]  /*9df0*/  BSYNC B1 ;  /* 0x0000000000017941 */ /* 0x000fea0003800000 */
.L_x_112:
        /* <DEDUP_REMOVED lines=9> */
.L_x_115:
[----:B------:R-:W-:Y:S05]  /*9e90*/  BSYNC B1 ;  /* 0x0000000000017941 */ /* 0x000fea0003800000 */
.L_x_114:
        /* <DEDUP_REMOVED lines=9> */
.L_x_117:
[----:B------:R-:W-:Y:S05]  /*9f30*/  BSYNC B1 ;  /* 0x0000000000017941 */ /* 0x000fea0003800000 */
.L_x_116:
        /* <DEDUP_REMOVED lines=9> */
.L_x_119:
[----:B------:R-:W-:Y:S05]  /*9fd0*/  BSYNC B1 ;  /* 0x0000000000017941 */ /* 0x000fea0003800000 */
.L_x_118:
        /* <DEDUP_REMOVED lines=9> */
.L_x_121:
[----:B------:R-:W-:Y:S05]  /*a070*/  BSYNC B1 ;  /* 0x0000000000017941 */ /* 0x000fea0003800000 */
.L_x_120:
        /* <DEDUP_REMOVED lines=9> */
.L_x_123:
[----:B------:R-:W-:Y:S05]  /*a110*/  BSYNC B1 ;  /* 0x0000000000017941 */ /* 0x000fea0003800000 */
.L_x_122:
        /* <DEDUP_REMOVED lines=9> */
.L_x_125:
[----:B------:R-:W-:Y:S05]  /*a1b0*/  BSYNC B1 ;  /* 0x0000000000017941 */ /* 0x000fea0003800000 */
.L_x_124:
        /* <DEDUP_REMOVED lines=9> */
.L_x_127:
[----:B------:R-:W-:Y:S05]  /*a250*/  BSYNC B1 ;  /* 0x0000000000017941 */ /* 0x000fea0003800000 */
.L_x_126:
        /* <DEDUP_REMOVED lines=9> */
.L_x_129:
[----:B------:R-:W-:Y:S05]  /*a2f0*/  BSYNC B1 ;  /* 0x0000000000017941 */ /* 0x000fea0003800000 */
.L_x_128:
        /* <DEDUP_REMOVED lines=9> */
.L_x_131:
[----:B------:R-:W-:Y:S05]  /*a390*/  BSYNC B1 ;  /* 0x0000000000017941 */ /* 0x000fea0003800000 */
.L_x_130:
        /* <DEDUP_REMOVED lines=9> */
.L_x_133:
[----:B------:R-:W-:Y:S05]  /*a430*/  BSYNC B1 ;  /* 0x0000000000017941 */ /* 0x000fea0003800000 */
.L_x_132:
        /* <DEDUP_REMOVED lines=9> */
.L_x_135:
[----:B------:R-:W-:Y:S05]  /*a4d0*/  BSYNC B1 ;  /* 0x0000000000017941 */ /* 0x000fea0003800000 */
.L_x_134:
        /* <DEDUP_REMOVED lines=9> */
.L_x_137:
[----:B------:R-:W-:Y:S05]  /*a570*/  BSYNC B1 ;  /* 0x0000000000017941 */ /* 0x000fea0003800000 */
.L_x_136:
        /* <DEDUP_REMOVED lines=9> */
.L_x_139:
[----:B------:R-:W-:Y:S05]  /*a610*/  BSYNC B1 ;  /* 0x0000000000017941 */ /* 0x000fea0003800000 */
.L_x_138:
        /* <DEDUP_REMOVED lines=9> */
.L_x_141:
[----:B------:R-:W-:Y:S05]  /*a6b0*/  BSYNC B1 ;  /* 0x0000000000017941 */ /* 0x000fea0003800000 */
.L_x_140:
        /* <DEDUP_REMOVED lines=9> */
.L_x_143:
[----:B------:R-:W-:Y:S05]  /*a750*/  BSYNC B1 ;  /* 0x0000000000017941 */ /* 0x000fea0003800000 */
.L_x_142:
        /* <DEDUP_REMOVED lines=9> */
.L_x_145:
[----:B------:R-:W-:Y:S05]  /*a7f0*/  BSYNC B1 ;  /* 0x0000000000017941 */ /* 0x000fea0003800000 */
.L_x_144:
        /* <DEDUP_REMOVED lines=9> */
.L_x_147:
[----:B------:R-:W-:Y:S05]  /*a890*/  BSYNC B1 ;  /* 0x0000000000017941 */ /* 0x000fea0003800000 */
.L_x_146:
        /* <DEDUP_REMOVED lines=9> */
.L_x_149:
[----:B------:R-:W-:Y:S05]  /*a930*/  BSYNC B1 ;  /* 0x0000000000017941 */ /* 0x000fea0003800000 */
.L_x_148:
        /* <DEDUP_REMOVED lines=9> */
.L_x_151:
[----:B------:R-:W-:Y:S05]  /*a9d0*/  BSYNC B1 ;  /* 0x0000000000017941 */ /* 0x000fea0003800000 */
.L_x_150:
        /* <DEDUP_REMOVED lines=9> */
.L_x_153:
[----:B------:R-:W-:Y:S05]  /*aa70*/  BSYNC B1 ;  /* 0x0000000000017941 */ /* 0x000fea0003800000 */
.L_x_152:
        /* <DEDUP_REMOVED lines=9> */
.L_x_155:
[----:B------:R-:W-:Y:S05]  /*ab10*/  BSYNC B1 ;  /* 0x0000000000017941 */ /* 0x000fea0003800000 */
.L_x_154:
        /* <DEDUP_REMOVED lines=9> */
.L_x_157:
[----:B------:R-:W-:Y:S05]  /*abb0*/  BSYNC B1 ;  /* 0x0000000000017941 */ /* 0x000fea0003800000 */
.L_x_156:
        /* <DEDUP_REMOVED lines=9> */
.L_x_159:
[----:B------:R-:W-:Y:S05]  /*ac50*/  BSYNC B1 ;  /* 0x0000000000017941 */ /* 0x000fea0003800000 */
.L_x_158:
        /* <DEDUP_REMOVED lines=9> */
.L_x_161:
[----:B------:R-:W-:Y:S05]  /*acf0*/  BSYNC B1 ;  /* 0x0000000000017941 */ /* 0x000fea0003800000 */
.L_x_160:
        /* <DEDUP_REMOVED lines=9> */
.L_x_163:
[----:B------:R-:W-:Y:S05]  /*ad90*/  BSYNC B1 ;  /* 0x0000000000017941 */ /* 0x000fea0003800000 */
.L_x_162:
        /* <DEDUP_REMOVED lines=9> */
.L_x_165:
[----:B------:R-:W-:Y:S05]  /*ae30*/  BSYNC B1 ;  /* 0x0000000000017941 */ /* 0x000fea0003800000 */
.L_x_164:
        /* <DEDUP_REMOVED lines=9> */
.L_x_167:
[----:B------:R-:W-:Y:S05]  /*aed0*/  BSYNC B1 ;  /* 0x0000000000017941 */ /* 0x000fea0003800000 */
.L_x_166:
        /* <DEDUP_REMOVED lines=9> */
.L_x_169:
[----:B------:R-:W-:Y:S05]  /*af70*/  BSYNC B1 ;  /* 0x0000000000017941 */ /* 0x000fea0003800000 */
.L_x_168:
        /* <DEDUP_REMOVED lines=9> */
.L_x_171:
[----:B------:R-:W-:Y:S05]  /*b010*/  BSYNC B1 ;  /* 0x0000000000017941 */ /* 0x000fea0003800000 */
.L_x_170:
        /* <DEDUP_REMOVED lines=9> */
.L_x_173:
[----:B------:R-:W-:Y:S05]  /*b0b0*/  BSYNC B1 ;  /* 0x0000000000017941 */ /* 0x000fea0003800000 */
.L_x_172:
        /* <DEDUP_REMOVED lines=9> */
.L_x_175:
[----:B------:R-:W-:Y:S05]  /*b150*/  BSYNC B1 ;  /* 0x0000000000017941 */ /* 0x000fea0003800000 */
.L_x_174:
        /* <DEDUP_REMOVED lines=9> */
.L_x_177:
[----:B------:R-:W-:Y:S05]  /*b1f0*/  BSYNC B1 ;  /* 0x0000000000017941 */ /* 0x000fea0003800000 */
.L_x_176:
        /* <DEDUP_REMOVED lines=9> */
.L_x_179:
[----:B------:R-:W-:Y:S05]  /*b290*/  BSYNC B1 ;  /* 0x0000000000017941 */ /* 0x000fea0003800000 */
.L_x_178:
        /* <DEDUP_REMOVED lines=9> */
.L_x_181:
[----:B------:R-:W-:Y:S05]  /*b330*/  BSYNC B1 ;  /* 0x0000000000017941 */ /* 0x000fea0003800000 */
.L_x_180:
        /* <DEDUP_REMOVED lines=9> */
.L_x_183:
[----:B------:R-:W-:Y:S05]  /*b3d0*/  BSYNC B1 ;  /* 0x0000000000017941 */ /* 0x000fea0003800000 */
.L_x_182:
        /* <DEDUP_REMOVED lines=9> */
.L_x_185:
[----:B------:R-:W-:Y:S05]  /*b470*/  BSYNC B1 ;  /* 0x0000000000017941 */ /* 0x000fea0003800000 */
.L_x_184:
        /* <DEDUP_REMOVED lines=9> */
.L_x_187:
[----:B------:R-:W-:Y:S05]  /*b510*/  BSYNC B1 ;  /* 0x0000000000017941 */ /* 0x000fea0003800000 */
.L_x_186:
        /* <DEDUP_REMOVED lines=9> */
.L_x_189:
[----:B------:R-:W-:Y:S05]  /*b5b0*/  BSYNC B1 ;  /* 0x0000000000017941 */ /* 0x000fea0003800000 */
.L_x_188:
        /* <DEDUP_REMOVED lines=9> */
.L_x_191:
[----:B------:R-:W-:Y:S05]  /*b650*/  BSYNC B1 ;  /* 0x0000000000017941 */ /* 0x000fea0003800000 */
.L_x_190:
[----:B-----5:R-:W-:Y:S01]  /*b660*/  HADD2.F32 R169, -RZ, R3.H0_H0 ;  /* 0x20000003ffa97230 */ /* 0x020fe20000004100 */
[----:B------:R-:W-:Y:S01]  /*b670*/  BSSY B1, `(.L_x_192) ;  /* 0x000000b000017945 */ /* 0x000fe20003800000 */
[----:B------:R-:W-:-:S03]  /*b680*/  @P6 IMAD.MOV.U32 R168, RZ, RZ, R216 ;  /* 0x000000ffffa86224 */ /* 0x000fc600078e00d8 */
[----:B------:R-:W-:-:S04]  /*b690*/  FMUL R169, R169, R16 ;  /* 0x00000010a9a97220 */ /* 0x000fc80000400000 */
[----:B------:R-:W-:-:S05]  /*b6a0*/  FFMA R169, R170, R2, R169 ;  /* 0x00000002aaa97223 */ /* 0x000fca00000000a9 */
[----:B------:R-:W-:-:S04]  /*b6b0*/  F2FP.F16.F32.PACK_AB R169, RZ, R169 ;  /* 0x000000a9ffa9723e */ /* 0x000fc800000000ff */
[----:B------:R-:W-:Y:S01]  /*b6c0*/  PRMT R170, R169, 0x7610, R170 ;  /* 0x00007610a9aa7816 */ /* 0x000fe200000000aa */
[----:B------:R-:W-:-:S05]  /*b6d0*/  @P6 IMAD.MOV.U32 R169, RZ, RZ, R217 ;  /* 0x000000ffffa96224 */ /* 0x000fca00078e00d9 */
[----:B------:R0:W-:Y:S01]  /*b6e0*/  @P6 STG.E.U16 desc[UR46][R168.64+0x40], R170 ;  /* 0x000040aaa8006986 */ /* 0x0001e2000c10152e */
[----:B------:R-:W-:-:S13]  /*b6f0*/  ISETP.GT.AND P6, PT, R0, 0x21, P1 ;  /* 0x000000210000780c */ /* 0x000fda0000fc4270 */
[----:B0-----:R-:W-:Y:S05]  /*b700*/  @!P6 BRA `(.L_x_193) ;  /* 0x000000000004e947 */ /* 0x001fea0003800000 */
[----:B------:R0:W5:Y:S02]  /*b710*/  LDG.E.LTC128B.U16 R3, desc[UR46][R22.64+0x42] ;  /* 0x0000422e16037981 */ /* 0x000164000c1e1520 */
.L_x_193:
[----:B------:R-:W-:Y:S05]  /*b720*/  BSYNC B1 ;  /* 0x0000000000017941 */ /* 0x000fea0003800000 */
.L_x_192:
[----:B-----5:R-:W-:Y:S01]  /*b730*/  HADD2.F32 R169, -RZ, R3.H0_H0 ;  /* 0x20000003ffa97230 */ /* 0x020fe20000004100 */
[----:B------:R-:W-:Y:S04]  /*b740*/  BSSY B1, `(.L_x_194) ;  /* 0x000000b000017945 */ /* 0x000fe80003800000 */
[----:B------:R-:W-:Y:S01]  /*b750*/  FMUL R168, R169, R16 ;  /* 0x00000010a9a87220 */ /* 0x000fe20000400000 */
[----:B------:R-:W-:-:S03]  /*b760*/  @P6 MOV R169, R217 ;  /* 0x000000d900a96202 */ /* 0x000fc60000000f00 */
        /* <DEDUP_REMOVED lines=8> */
.L_x_195:
[----:B------:R-:W-:Y:S05]  /*b7f0*/  BSYNC B1 ;  /* 0x0000000000017941 */ /* 0x000fea0003800000 */
.L_x_194:
        /* <DEDUP_REMOVED lines=9> */
.L_x_197:
[----:B------:R-:W-:Y:S05]  /*b890*/  BSYNC B1 ;  /* 0x0000000000017941 */ /* 0x000fea0003800000 */
.L_x_196:
        /* <DEDUP_REMOVED lines=9> */
.L_x_199:
[----:B------:R-:W-:Y:S05]  /*b930*/  BSYNC B1 ;  /* 0x0000000000017941 */ /* 0x000fea0003800000 */
.L_x_198:
        /* <DEDUP_REMOVED lines=12> */
.L_x_201:
[----:B------:R-:W-:Y:S05]  /*ba00*/  BSYNC B1 ;  /* 0x0000000000017941 */ /* 0x000fea0003800000 */
.L_x_200:
        /* <DEDUP_REMOVED lines=12> */
.L_x_203:
[----:B------:R-:W-:Y:S05]  /*bad0*/  BSYNC B1 ;  /* 0x0000000000017941 */ /* 0x000fea0003800000 */
.L_x_202:
        /* <DEDUP_REMOVED lines=9> */
.L_x_205:
[----:B------:R-:W-:Y:S05]  /*bb70*/  BSYNC B1 ;  /* 0x0000000000017941 */ /* 0x000fea0003800000 */
.L_x_204:
        /* <DEDUP_REMOVED lines=9> */
.L_x_207:
[----:B------:R-:W-:Y:S05]  /*bc10*/  BSYNC B1 ;  /* 0x0000000000017941 */ /* 0x000fea0003800000 */
.L_x_206:
        /* <DEDUP_REMOVED lines=12> */
.L_x_209:
[----:B------:R-:W-:Y:S05]  /*bce0*/  BSYNC B1 ;  /* 0x0000000000017941 */ /* 0x000fea0003800000 */
.L_x_208:
        /* <DEDUP_REMOVED lines=12> */
.L_x_211:
[----:B------:R-:W-:Y:S05]  /*bdb0*/  BSYNC B1 ;  /* 0x0000000000017941 */ /* 0x000fea0003800000 */
.L_x_210:
        /* <DEDUP_REMOVED lines=9> */
.L_x_213:
[----:B------:R-:W-:Y:S05]  /*be50*/  BSYNC B1 ;  /* 0x0000000000017941 */ /* 0x000fea0003800000 */
.L_x_212:
        /* <DEDUP_REMOVED lines=9> */
.L_x_215:
[----:B------:R-:W-:Y:S05]  /*bef0*/  BSYNC B1 ;  /* 0x0000000000017941 */ /* 0x000fea0003800000 */
.L_x_214:
        /* <DEDUP_REMOVED lines=12> */
.L_x_217:
[----:B------:R-:W-:Y:S05]  /*bfc0*/  BSYNC B1 ;  /* 0x0000000000017941 */ /* 0x000fea0003800000 */
.L_x_216:
        /* <DEDUP_REMOVED lines=12> */
.L_x_219:
[----:B------:R-:W-:Y:S05]  /*c090*/  BSYNC B1 ;  /* 0x0000000000017941 */ /* 0x000fea0003800000 */
.L_x_218:
        /* <DEDUP_REMOVED lines=9> */
.L_x_221:
[----:B------:R-:W-:Y:S05]  /*c130*/  BSYNC B1 ;  /* 0x0000000000017941 */ /* 0x000fea0003800000 */
.L_x_220:
        /* <DEDUP_REMOVED lines=9> */
.L_x_223:
[----:B------:R-:W-:Y:S05]  /*c1d0*/  BSYNC B1 ;  /* 0x0000000000017941 */ /* 0x000fea0003800000 */
.L_x_222:
        /* <DEDUP_REMOVED lines=9> */
.L_x_225:
[----:B------:R-:W-:Y:S05]  /*c270*/  BSYNC B1 ;  /* 0x0000000000017941 */ /* 0x000fea0003800000 */
.L_x_224:
        /* <DEDUP_REMOVED lines=9> */
.L_x_227:
[----:B------:R-:W-:Y:S05]  /*c310*/  BSYNC B1 ;  /* 0x0000000000017941 */ /* 0x000fea0003800000 */
.L_x_226:
        /* <DEDUP_REMOVED lines=9> */
.L_x_229:
[----:B------:R-:W-:Y:S05]  /*c3b0*/  BSYNC B1 ;  /* 0x0000000000017941 */ /* 0x000fea0003800000 */
.L_x_228:
        /* <DEDUP_REMOVED lines=9> */
.L_x_231:
[----:B------:R-:W-:Y:S05]  /*c450*/  BSYNC B1 ;  /* 0x0000000000017941 */ /* 0x000fea0003800000 */
.L_x_230:
        /* <DEDUP_REMOVED lines=9> */
.L_x_233:
[----:B------:R-:W-:Y:S05]  /*c4f0*/  BSYNC B1 ;  /* 0x0000000000017941 */ /* 0x000fea0003800000 */
.L_x_232:
        /* <DEDUP_REMOVED lines=9> */
.L_x_235:
[----:B------:R-:W-:Y:S05]  /*c590*/  BSYNC B1 ;  /* 0x0000000000017941 */ /* 0x000fea0003800000 */
.L_x_234:
        /* <DEDUP_REMOVED lines=9> */
.L_x_237:
[----:B------:R-:W-:Y:S05]  /*c630*/  BSYNC B1 ;  /* 0x0000000000017941 */ /* 0x000fea0003800000 */
.L_x_236:
        /* <DEDUP_REMOVED lines=9> */
.L_x_239:
[----:B------:R-:W-:Y:S05]  /*c6d0*/  BSYNC B1 ;  /* 0x0000000000017941 */ /* 0x000fea0003800000 */
.L_x_238:
        /* <DEDUP_REMOVED lines=9> */
.L_x_241:
[----:B------:R-:W-:Y:S05]  /*c770*/  BSYNC B1 ;  /* 0x0000000000017941 */ /* 0x000fea0003800000 */
.L_x_240:
        /* <DEDUP_REMOVED lines=9> */
.L_x_243:
[----:B------:R-:W-:Y:S05]  /*c810*/  BSYNC B1 ;  /* 0x0000000000017941 */ /* 0x000fea0003800000 */
.L_x_242:
        /* <DEDUP_REMOVED lines=9> */
.L_x_245:
[----:B------:R-:W-:Y:S05]  /*c8b0*/  BSYNC B1 ;  /* 0x0000000000017941 */ /* 0x000fea0003800000 */
.L_x_244:
        /* <DEDUP_REMOVED lines=9> */
.L_x_247:
[----:B------:R-:W-:Y:S05]  /*c950*/  BSYNC B1 ;  /* 0x0000000000017941 */ /* 0x000fea0003800000 */
.L_x_246:
        /* <DEDUP_REMOVED lines=9> */
.L_x_249:
[----:B------:R-:W-:Y:S05]  /*c9f0*/  BSYNC B1 ;  /* 0x0000000000017941 */ /* 0x000fea0003800000 */
.L_x_248:
        /* <DEDUP_REMOVED lines=9> */
.L_x_251:
[----:B------:R-:W-:Y:S05]  /*ca90*/  BSYNC B1 ;  /* 0x0000000000017941 */ /* 0x000fea0003800000 */
.L_x_250:
        /* <DEDUP_REMOVED lines=9> */
.L_x_253:
[----:B------:R-:W-:Y:S05]  /*cb30*/  BSYNC B1 ;  /* 0x0000000000017941 */ /* 0x000fea0003800000 */
.L_x_252:
        /* <DEDUP_REMOVED lines=9> */
.L_x_255:
[----:B------:R-:W-:Y:S05]  /*cbd0*/  BSYNC B1 ;  /* 0x0000000000017941 */ /* 0x000fea0003800000 */
.L_x_254:
        /* <DEDUP_REMOVED lines=9> */
.L_x_257:
[----:B------:R-:W-:Y:S05]  /*cc70*/  BSYNC B1 ;  /* 0x0000000000017941 */ /* 0x000fea0003800000 */
.L_x_256:
        /* <DEDUP_REMOVED lines=9> */
.L_x_259:
[----:B------:R-:W-:Y:S05]  /*cd10*/  BSYNC B1 ;  /* 0x0000000000017941 */ /* 0x000fea0003800000 */
.L_x_258:
        /* <DEDUP_REMOVED lines=9> */
.L_x_261:
[----:B------:R-:W-:Y:S05]  /*cdb0*/  BSYNC B1 ;  /* 0x0000000000017941 */ /* 0x000fea0003800000 */
.L_x_260:
        /* <DEDUP_REMOVED lines=9> */
.L_x_263:
[----:B------:R-:W-:Y:S05]  /*ce50*/  BSYNC B1 ;  /* 0x0000000000017941 */ /* 0x000fea0003800000 */
.L_x_262:
        /* <DEDUP_REMOVED lines=9> */
.L_x_265:
[----:B------:R-:W-:Y:S05]  /*cef0*/  BSYNC B1 ;  /* 0x0000000000017941 */ /* 0x000fea0003800000 */
.L_x_264:
        /* <DEDUP_REMOVED lines=9> */
.L_x_267:
[----:B------:R-:W-:Y:S05]  /*cf90*/  BSYNC B1 ;  /* 0x0000000000017941 */ /* 0x000fea0003800000 */
.L_x_266:
        /* <DEDUP_REMOVED lines=9> */
.L_x_269:
[----:B------:R-:W-:Y:S05]  /*d030*/  BSYNC B1 ;  /* 0x0000000000017941 */ /* 0x000fea0003800000 */
.L_x_268:
        /* <DEDUP_REMOVED lines=9> */
.L_x_271:
[----:B------:R-:W-:Y:S05]  /*d0d0*/  BSYNC B1 ;  /* 0x0000000000017941 */ /* 0x000fea0003800000 */
.L_x_270:
        /* <DEDUP_REMOVED lines=9> */
.L_x_273:
[----:B------:R-:W-:Y:S05]  /*d170*/  BSYNC B1 ;  /* 0x0000000000017941 */ /* 0x000fea0003800000 */
.L_x_272:
        /* <DEDUP_REMOVED lines=9> */
.L_x_275:
[----:B------:R-:W-:Y:S05]  /*d210*/  BSYNC B1 ;  /* 0x0000000000017941 */ /* 0x000fea0003800000 */
.L_x_274:
        /* <DEDUP_REMOVED lines=9> */
.L_x_277:
[----:B------:R-:W-:Y:S05]  /*d2b0*/  BSYNC B1 ;  /* 0x0000000000017941 */ /* 0x000fea0003800000 */
.L_x_276:
        /* <DEDUP_REMOVED lines=9> */
.L_x_279:
[----:B------:R-:W-:Y:S05]  /*d350*/  BSYNC B1 ;  /* 0x0000000000017941 */ /* 0x000fea0003800000 */
.L_x_278:
        /* <DEDUP_REMOVED lines=9> */
.L_x_281:
[----:B------:R-:W-:Y:S05]  /*d3f0*/  BSYNC B1 ;  /* 0x0000000000017941 */ /* 0x000fea0003800000 */
.L_x_280:
        /* <DEDUP_REMOVED lines=9> */
.L_x_283:
[----:B------:R-:W-:Y:S05]  /*d490*/  BSYNC B1 ;  /* 0x0000000000017941 */ /* 0x000fea0003800000 */
.L_x_282:
        /* <DEDUP_REMOVED lines=9> */
.L_x_285:
[----:B------:R-:W-:Y:S05]  /*d530*/  BSYNC B1 ;  /* 0x0000000000017941 */ /* 0x000fea0003800000 */
.L_x_284:
        /* <DEDUP_REMOVED lines=9> */
.L_x_287:
[----:B------:R-:W-:Y:S05]  /*d5d0*/  BSYNC B1 ;  /* 0x0000000000017941 */ /* 0x000fea0003800000 */
.L_x_286:
        /* <DEDUP_REMOVED lines=12> */
.L_x_289:
[----:B------:R-:W-:Y:S05]  /*d6a0*/  BSYNC B1 ;  /* 0x0000000000017941 */ /* 0x000fea0003800000 */
.L_x_288:
        /* <DEDUP_REMOVED lines=12> */
.L_x_291:
[----:B------:R-:W-:Y:S05]  /*d770*/  BSYNC B1 ;  /* 0x0000000000017941 */ /* 0x000fea0003800000 */
.L_x_290:
        /* <DEDUP_REMOVED lines=9> */
.L_x_293:
[----:B------:R-:W-:Y:S05]  /*d810*/  BSYNC B1 ;  /* 0x0000000000017941 */ /* 0x000fea0003800000 */
.L_x_292:
        /* <DEDUP_REMOVED lines=9> */
.L_x_295:
[----:B------:R-:W-:Y:S05]  /*d8b0*/  BSYNC B1 ;  /* 0x0000000000017941 */ /* 0x000fea0003800000 */
.L_x_294:
        /* <DEDUP_REMOVED lines=12> */
.L_x_297:
[----:B------:R-:W-:Y:S05]  /*d980*/  BSYNC B1 ;  /* 0x0000000000017941 */ /* 0x000fea0003800000 */
.L_x_296:
        /* <DEDUP_REMOVED lines=12> */
.L_x_299:
[----:B------:R-:W-:Y:S05]  /*da50*/  BSYNC B1 ;  /* 0x0000000000017941 */ /* 0x000fea0003800000 */
.L_x_298:
        /* <DEDUP_REMOVED lines=9> */
.L_x_301:
[----:B------:R-:W-:Y:S05]  /*daf0*/  BSYNC B1 ;  /* 0x0000000000017941 */ /* 0x000fea0003800000 */
.L_x_300:
        /* <DEDUP_REMOVED lines=9> */
.L_x_303:
[----:B------:R-:W-:Y:S05]  /*db90*/  BSYNC B1 ;  /* 0x0000000000017941 */ /* 0x000fea0003800000 */
.L_x_302:
        /* <DEDUP_REMOVED lines=12> */
.L_x_305:
[----:B------:R-:W-:Y:S05]  /*dc60*/  BSYNC B1 ;  /* 0x0000000000017941 */ /* 0x000fea0003800000 */
.L_x_304:
        /* <DEDUP_REMOVED lines=12> */
.L_x_307:
[----:B------:R-:W-:Y:S05]  /*dd30*/  BSYNC B1 ;  /* 0x0000000000017941 */ /* 0x000fea0003800000 */
.L_x_306:
        /* <DEDUP_REMOVED lines=9> */
.L_x_309:
[----:B------:R-:W-:Y:S05]  /*ddd0*/  BSYNC B1 ;  /* 0x0000000000017941 */ /* 0x000fea0003800000 */
.L_x_308:
        /* <DEDUP_REMOVED lines=9> */
.L_x_311:
[----:B------:R-:W-:Y:S05]  /*de70*/  BSYNC B1 ;  /* 0x0000000000017941 */ /* 0x000fea0003800000 */
.L_x_310:
        /* <DEDUP_REMOVED lines=12> */
.L_x_313:
[----:B------:R-:W-:Y:S05]  /*df40*/  BSYNC B1 ;  /* 0x0000000000017941 */ /* 0x000fea0003800000 */
.L_x_312:
        /* <DEDUP_REMOVED lines=12> */
.L_x_315:
[----:B------:R-:W-:Y:S05]  /*e010*/  BSYNC B1 ;  /* 0x0000000000017941 */ /* 0x000fea0003800000 */
.L_x_314:
        /* <DEDUP_REMOVED lines=9> */
.L_x_317:
[----:B------:R-:W-:Y:S05]  /*e0b0*/  BSYNC B1 ;  /* 0x0000000000017941 */ /* 0x000fea0003800000 */
.L_x_316:
        /* <DEDUP_REMOVED lines=9> */
.L_x_319:
[----:B------:R-:W-:Y:S05]  /*e150*/  BSYNC B1 ;  /* 0x0000000000017941 */ /* 0x000fea0003800000 */
.L_x_318:
        /* <DEDUP_REMOVED lines=9> */
.L_x_321:
[----:B------:R-:W-:Y:S05]  /*e1f0*/  BSYNC B1 ;  /* 0x0000000000017941 */ /* 0x000fea0003800000 */
.L_x_320:
        /* <DEDUP_REMOVED lines=9> */
.L_x_323:
[----:B------:R-:W-:Y:S05]  /*e290*/  BSYNC B1 ;  /* 0x0000000000017941 */ /* 0x000fea0003800000 */
.L_x_322:
        /* <DEDUP_REMOVED lines=9> */
.L_x_325:
[----:B------:R-:W-:Y:S05]  /*e330*/  BSYNC B1 ;  /* 0x0000000000017941 */ /* 0x000fea0003800000 */
.L_x_324:
        /* <DEDUP_REMOVED lines=9> */
.L_x_327:
[----:B------:R-:W-:Y:S05]  /*e3d0*/  BSYNC B1 ;  /* 0x0000000000017941 */ /* 0x000fea0003800000 */
.L_x_326:
        /* <DEDUP_REMOVED lines=9> */
.L_x_329:
[----:B------:R-:W-:Y:S05]  /*e470*/  BSYNC B1 ;  /* 0x0000000000017941 */ /* 0x000fea0003800000 */
.L_x_328:
        /* <DEDUP_REMOVED lines=9> */
.L_x_331:
[----:B------:R-:W-:Y:S05]  /*e510*/  BSYNC B1 ;  /* 0x0000000000017941 */ /* 0x000fea0003800000 */
.L_x_330:
        /* <DEDUP_REMOVED lines=9> */
.L_x_333:
[----:B------:R-:W-:Y:S05]  /*e5b0*/  BSYNC B1 ;  /* 0x0000000000017941 */ /* 0x000fea0003800000 */
.L_x_332:
        /* <DEDUP_REMOVED lines=9> */
.L_x_335:
[----:B------:R-:W-:Y:S05]  /*e650*/  BSYNC B1 ;  /* 0x0000000000017941 */ /* 0x000fea0003800000 */
.L_x_334:
        /* <DEDUP_REMOVED lines=9> */
.L_x_337:
[----:B------:R-:W-:Y:S05]  /*e6f0*/  BSYNC B1 ;  /* 0x0000000000017941 */ /* 0x000fea0003800000 */
.L_x_336:
        /* <DEDUP_REMOVED lines=9> */
.L_x_339:
[----:B------:R-:W-:Y:S05]  /*e790*/  BSYNC B1 ;  /* 0x0000000000017941 */ /* 0x000fea0003800000 */
.L_x_338:
        /* <DEDUP_REMOVED lines=9> */
.L_x_341:
[----:B------:R-:W-:Y:S05]  /*e830*/  BSYNC B1 ;  /* 0x0000000000017941 */ /* 0x000fea0003800000 */
.L_x_340:
        /* <DEDUP_REMOVED lines=9> */
.L_x_343:
[----:B------:R-:W-:Y:S05]  /*e8d0*/  BSYNC B1 ;  /* 0x0000000000017941 */ /* 0x000fea0003800000 */
.L_x_342:
        /* <DEDUP_REMOVED lines=9> */
.L_x_345:
[----:B------:R-:W-:Y:S05]  /*e970*/  BSYNC B1 ;  /* 0x0000000000017941 */ /* 0x000fea0003800000 */
.L_x_344:
        /* <DEDUP_REMOVED lines=9> */
.L_x_347:
[----:B------:R-:W-:Y:S05]  /*ea10*/  BSYNC B1 ;  /* 0x0000000000017941 */ /* 0x000fea0003800000 */
.L_x_346:
        /* <DEDUP_REMOVED lines=9> */
.L_x_349:
[----:B------:R-:W-:Y:S05]  /*eab0*/  BSYNC B1 ;  /* 0x0000000000017941 */ /* 0x000fea0003800000 */
.L_x_348:
        /* <DEDUP_REMOVED lines=9> */
.L_x_351:
[----:B------:R-:W-:Y:S05]  /*eb50*/  BSYNC B1 ;  /* 0x0000000000017941 */ /* 0x000fea0003800000 */
.L_x_350:
        /* <DEDUP_REMOVED lines=9> */
.L_x_353:
[----:B------:R-:W-:Y:S05]  /*ebf0*/  BSYNC B1 ;  /* 0x0000000000017941 */ /* 0x000fea0003800000 */
.L_x_352:
        /* <DEDUP_REMOVED lines=9> */
.L_x_355:
[----:B------:R-:W-:Y:S05]  /*ec90*/  BSYNC B1 ;  /* 0x0000000000017941 */ /* 0x000fea0003800000 */
.L_x_354:
        /* <DEDUP_REMOVED lines=9> */
.L_x_357:
[----:B------:R-:W-:Y:S05]  /*ed30*/  BSYNC B1 ;  /* 0x0000000000017941 */ /* 0x000fea0003800000 */
.L_x_356:
        /* <DEDUP_REMOVED lines=9> */
.L_x_359:
[----:B------:R-:W-:Y:S05]  /*edd0*/  BSYNC B1 ;  /* 0x0000000000017941 */ /* 0x000fea0003800000 */
.L_x_358:
        /* <DEDUP_REMOVED lines=9> */
.L_x_361:
[----:B------:R-:W-:Y:S05]  /*ee70*/  BSYNC B1 ;  /* 0x0000000000017941 */ /* 0x000fea0003800000 */
.L_x_360:
        /* <DEDUP_REMOVED lines=9> */
.L_x_363:
[----:B------:R-:W-:Y:S05]  /*ef10*/  BSYNC B1 ;  /* 0x0000000000017941 */ /* 0x000fea0003800000 */
.L_x_362:
        /* <DEDUP_REMOVED lines=9> */
.L_x_365:
[----:B------:R-:W-:Y:S05]  /*efb0*/  BSYNC B1 ;  /* 0x0000000000017941 */ /* 0x000fea0003800000 */
.L_x_364:
        /* <DEDUP_REMOVED lines=9> */
.L_x_367:
[----:B------:R-:W-:Y:S05]  /*f050*/  BSYNC B1 ;  /* 0x0000000000017941 */ /* 0x000fea0003800000 */
.L_x_366:
        /* <DEDUP_REMOVED lines=9> */
.L_x_369:
[----:B------:R-:W-:Y:S05]  /*f0f0*/  BSYNC B1 ;  /* 0x0000000000017941 */ /* 0x000fea0003800000 */
.L_x_368:
        /* <DEDUP_REMOVED lines=9> */
.L_x_371:
[----:B------:R-:W-:Y:S05]  /*f190*/  BSYNC B1 ;  /* 0x0000000000017941 */ /* 0x000fea0003800000 */
.L_x_370:
        /* <DEDUP_REMOVED lines=9> */
.L_x_373:
[----:B------:R-:W-:Y:S05]  /*f230*/  BSYNC B1 ;  /* 0x0000000000017941 */ /* 0x000fea0003800000 */
.L_x_372:
        /* <DEDUP_REMOVED lines=9> */
.L_x_375:
[----:B------:R-:W-:Y:S05]  /*f2d0*/  BSYNC B1 ;  /* 0x0000000000017941 */ /* 0x000fea0003800000 */
.L_x_374:
        /* <DEDUP_REMOVED lines=9> */
.L_x_377:
[----:B------:R-:W-:Y:S05]  /*f370*/  BSYNC B1 ;  /* 0x0000000000017941 */ /* 0x000fea0003800000 */
.L_x_376:
        /* <DEDUP_REMOVED lines=9> */
.L_x_379:
[----:B------:R-:W-:Y:S05]  /*f410*/  BSYNC B1 ;  /* 0x0000000000017941 */ /* 0x000fea0003800000 */
.L_x_378:
        /* <DEDUP_REMOVED lines=9> */
.L_x_381:
[----:B------:R-:W-:Y:S05]  /*f4b0*/  BSYNC B1 ;  /* 0x0000000000017941 */ /* 0x000fea0003800000 */
.L_x_380:
        /* <DEDUP_REMOVED lines=9> */
.L_x_383:
[----:B------:R-:W-:Y:S05]  /*f550*/  BSYNC B1 ;  /* 0x0000000000017941 */ /* 0x000fea0003800000 */
.L_x_382:
        /* <DEDUP_REMOVED lines=12> */
.L_x_385:
[----:B------:R-:W-:Y:S05]  /*f620*/  BSYNC B1 ;  /* 0x0000000000017941 */ /* 0x000fea0003800000 */
.L_x_384:
        /* <DEDUP_REMOVED lines=12> */
.L_x_387:
[----:B------:R-:W-:Y:S05]  /*f6f0*/  BSYNC B1 ;  /* 0x0000000000017941 */ /* 0x000fea0003800000 */
.L_x_386:
        /* <DEDUP_REMOVED lines=9> */
.L_x_389:
[----:B------:R-:W-:Y:S05]  /*f790*/  BSYNC B1 ;  /* 0x0000000000017941 */ /* 0x000fea0003800000 */
.L_x_388:
        /* <DEDUP_REMOVED lines=9> */
.L_x_391:
[----:B------:R-:W-:Y:S05]  /*f830*/  BSYNC B1 ;  /* 0x0000000000017941 */ /* 0x000fea0003800000 */
.L_x_390:
        /* <DEDUP_REMOVED lines=12> */
.L_x_393:
[----:B------:R-:W-:Y:S05]  /*f900*/  BSYNC B1 ;  /* 0x0000000000017941 */ /* 0x000fea0003800000 */
.L_x_392:
        /* <DEDUP_REMOVED lines=12> */
.L_x_395:
[----:B------:R-:W-:Y:S05]  /*f9d0*/  BSYNC B1 ;  /* 0x0000000000017941 */ /* 0x000fea0003800000 */
.L_x_394:
        /* <DEDUP_REMOVED lines=9> */
.L_x_397:
[----:B------:R-:W-:Y:S05]  /*fa70*/  BSYNC B1 ;  /* 0x0000000000017941 */ /* 0x000fea0003800000 */
.L_x_396:
        /* <DEDUP_REMOVED lines=9> */
.L_x_399:
[----:B------:R-:W-:Y:S05]  /*fb10*/  BSYNC B1 ;  /* 0x0000000000017941 */ /* 0x000fea0003800000 */
.L_x_398:
        /* <DEDUP_REMOVED lines=12> */
.L_x_401:
[----:B------:R-:W-:Y:S05]  /*fbe0*/  BSYNC B1 ;  /* 0x0000000000017941 */ /* 0x000fea0003800000 */
.L_x_400:
        /* <DEDUP_REMOVED lines=12> */
.L_x_403:
[----:B------:R-:W-:Y:S05]  /*fcb0*/  BSYNC B1 ;  /* 0x0000000000017941 */ /* 0x000fea0003800000 */
.L_x_402:
        /* <DEDUP_REMOVED lines=9> */
.L_x_405:
[----:B------:R-:W-:Y:S05]  /*fd50*/  BSYNC B1 ;  /* 0x0000000000017941 */ /* 0x000fea0003800000 */
.L_x_404:
        /* <DEDUP_REMOVED lines=9> */
.L_x_407:
[----:B------:R-:W-:Y:S05]  /*fdf0*/  BSYNC B1 ;  /* 0x0000000000017941 */ /* 0x000fea0003800000 */
.L_x_406:
        /* <DEDUP_REMOVED lines=12> */
.L_x_409:
[----:B------:R-:W-:Y:S05]  /*fec0*/  BSYNC B1 ;  /* 0x0000000000017941 */ /* 0x000fea0003800000 */
.L_x_408:
        /* <DEDUP_REMOVED lines=12> */
.L_x_411:
[----:B------:R-:W-:Y:S05]  /*ff90*/  BSYNC B1 ;  /* 0x0000000000017941 */ /* 0x000fea0003800000 */
.L_x_410:
        /* <DEDUP_REMOVED lines=9> */
.L_x_413:
[----:B------:R-:W-:Y:S05]  /*10030*/  BSYNC B1 ;  /* 0x0000000000017941 */ /* 0x000fea0003800000 */
.L_x_412:
        /* <DEDUP_REMOVED lines=9> */
.L_x_415:
[----:B------:R-:W-:Y:S05]  /*100d0*/  BSYNC B1 ;  /* 0x0000000000017941 */ /* 0x000fea0003800000 */
.L_x_414:
        /* <DEDUP_REMOVED lines=9> */
.L_x_417:
[----:B------:R-:W-:Y:S05]  /*10170*/  BSYNC B1 ;  /* 0x0000000000017941 */ /* 0x000fea0003800000 */
.L_x_416:
        /* <DEDUP_REMOVED lines=9> */
.L_x_419:
[----:B------:R-:W-:Y:S05]  /*10210*/  BSYNC B1 ;  /* 0x0000000000017941 */ /* 0x000fea0003800000 */
.L_x_418:
        /* <DEDUP_REMOVED lines=9> */
.L_x_421:
[----:B------:R-:W-:Y:S05]  /*102b0*/  BSYNC B1 ;  /* 0x0000000000017941 */ /* 0x000fea0003800000 */
.L_x_420:
        /* <DEDUP_REMOVED lines=9> */
.L_x_423:
[----:B------:R-:W-:Y:S05]  /*10350*/  BSYNC B1 ;  /* 0x0000000000017941 */ /* 0x000fea0003800000 */
.L_x_422:
        /* <DEDUP_REMOVED lines=9> */
.L_x_425:
[----:B------:R-:W-:Y:S05]  /*103f0*/  BSYNC B1 ;  /* 0x0000000000017941 */ /* 0x000fea0003800000 */
.L_x_424:
        /* <DEDUP_REMOVED lines=9> */
.L_x_427:
[----:B------:R-:W-:Y:S05]  /*10490*/  BSYNC B1 ;  /* 0x0000000000017941 */ /* 0x000fea0003800000 */
.L_x_426:
        /* <DEDUP_REMOVED lines=9> */
.L_x_429:
[----:B------:R-:W-:Y:S05]  /*10530*/  BSYNC B1 ;  /* 0x0000000000017941 */ /* 0x000fea0003800000 */
.L_x_428:
        /* <DEDUP_REMOVED lines=9> */
.L_x_431:
[----:B------:R-:W-:Y:S05]  /*105d0*/  BSYNC B1 ;  /* 0x0000000000017941 */ /* 0x000fea0003800000 */
.L_x_430:
        /* <DEDUP_REMOVED lines=9> */
.L_x_433:
[----:B------:R-:W-:Y:S05]  /*10670*/  BSYNC B1 ;  /* 0x0000000000017941 */ /* 0x000fea0003800000 */
.L_x_432:
        /* <DEDUP_REMOVED lines=9> */
.L_x_435:
[----:B------:R-:W-:Y:S05]  /*10710*/  BSYNC B1 ;  /* 0x0000000000017941 */ /* 0x000fea0003800000 */
.L_x_434:
[----:B-----5:R-:W-:Y:S01]  /*10720*/  HADD2.F32 R57, -RZ, R3.H0_H0 ;  /* 0x20000003ff397230 */ /* 0x020fe20000004100 */
[----:B------:R-:W-:Y:S01]  /*10730*/  ISETP.GT.AND P0, PT, R0, 0x99, P0 ;  /* 0x000000990000780c */ /* 0x000fe20000704270 */
[----:B------:R-:W-:Y:S03]  /*10740*/  BSSY B1, `(.L_x_436) ;  /* 0x0000007000017945 */ /* 0x000fe60003800000 */
[----:B------:R-:W-:-:S04]  /*10750*/  FMUL R57, R57, R16 ;  /* 0x0000001039397220 */ /* 0x000fc80000400000 */
[----:B------:R-:W-:-:S05]  /*10760*/  FFMA R57, R68, R2, R57 ;  /* 0x0000000244397223 */ /* 0x000fca0000000039 */
[----:B------:R-:W-:-:S05]  /*10770*/  F2FP.F16.F32.PACK_AB R57, RZ, R57 ;  /* 0x00000039ff39723e */ /* 0x000fca00000000ff */
[----:B------:R0:W-:Y:S01]  /*10780*/  @P6 STG.E.U16 desc[UR46][R4.64+0x130], R57 ;  /* 0x0001303904006986 */ /* 0x0001e2000c10152e */
[----:B------:R-:W-:Y:S05]  /*10790*/  @!P0 BRA `(.L_x_437) ;  /* 0x0000000000048947 */ /* 0x000fea0003800000 */
[----:B------:R0:W5:Y:S02]  /*107a0*/  LDG.E.LTC128B.U16 R3, desc[UR46][R20.64+0x132] ;  /* 0x0001322e14037981 */ /* 0x000164000c1e1520 */
.L_x_437:
[----:B------:R-:W-:Y:S05]  /*107b0*/  BSYNC B1 ;  /* 0x0000000000017941 */ /* 0x000fea0003800000 */
.L_x_436:
[----:B0----5:R-:W-:Y:S01]  /*107c0*/  HADD2.F32 R21, -RZ, R3.H0_H0 ;  /* 0x20000003ff157230 */ /* 0x021fe20000004100 */
        /* <DEDUP_REMOVED lines=8> */
.L_x_439:
[----:B------:R-:W-:Y:S05]  /*10850*/  BSYNC B1 ;  /* 0x0000000000017941 */ /* 0x000fea0003800000 */
.L_x_438:
[----:B0----5:R-:W-:Y:S01]  /*10860*/  HADD2.F32 R5, -RZ, R3.H0_H0 ;  /* 0x20000003ff057230 */ /* 0x021fe20000004100 */
[----:B------:R-:W-:Y:S01]  /*10870*/  ISETP.GT.AND P5, PT, R0, 0x99, P5 ;  /* 0x000000990000780c */ /* 0x000fe20002fa4270 */
[----:B------:R-:W-:Y:S01]  /*10880*/  @P6 IMAD.MOV.U32 R4, RZ, RZ, R6 ;  /* 0x000000ffff046224 */ /* 0x000fe200078e0006 */
[----:B------:R-:W-:Y:S02]  /*10890*/  BSSY B1, `(.L_x_440) ;  /* 0x0000009000017945 */ /* 0x000fe40003800000 */
[----:B------:R-:W-:-:S04]  /*108a0*/  FMUL R5, R5, R16 ;  /* 0x0000001005057220 */ /* 0x000fc80000400000 */
[----:B------:R-:W-:-:S05]  /*108b0*/  FFMA R5, R70, R2, R5 ;  /* 0x0000000246057223 */ /* 0x000fca0000000005 */
[----:B------:R-:W-:-:S04]  /*108c0*/  F2FP.F16.F32.PACK_AB R5, RZ, R5 ;  /* 0x00000005ff05723e */ /* 0x000fc800000000ff */
[----:B------:R-:W-:Y:S01]  /*108d0*/  PRMT R20, R5, 0x7610, R20 ;  /* 0x0000761005147816 */ /* 0x000fe20000000014 */
[----:B------:R-:W-:-:S05]  /*108e0*/  @P6 IMAD.MOV.U32 R5, RZ, RZ, R7 ;  /* 0x000000ffff056224 */ /* 0x000fca00078e0007 */
[----:B------:R0:W-:Y:S01]  /*108f0*/  @P6 STG.E.U16 desc[UR46][R4.64+0x130], R20 ;  /* 0x0001301404006986 */ /* 0x0001e2000c10152e */
[----:B------:R-:W-:Y:S05]  /*10900*/  @!P5 BRA `(.L_x_441) ;  /* 0x000000000004d947 */ /* 0x000fea0003800000 */
[----:B------:R0:W5:Y:S02]  /*10910*/  LDG.E.LTC128B.U16 R3, desc[UR46][R18.64+0x132] ;  /* 0x0001322e12037981 */ /* 0x000164000c1e1520 */
.L_x_441:
[----:B------:R-:W-:Y:S05]  /*10920*/  BSYNC B1 ;  /* 0x0000000000017941 */ /* 0x000fea0003800000 */
.L_x_440:
        /* <DEDUP_REMOVED lines=9> */
.L_x_443:
[----:B------:R-:W-:Y:S05]  /*109c0*/  BSYNC B1 ;  /* 0x0000000000017941 */ /* 0x000fea0003800000 */
.L_x_442:
        /* <DEDUP_REMOVED lines=9> */
.L_x_445:
[----:B------:R-:W-:Y:S05]  /*10a60*/  BSYNC B1 ;  /* 0x0000000000017941 */ /* 0x000fea0003800000 */
.L_x_444:
        /* <DEDUP_REMOVED lines=9> */
.L_x_447:
[----:B------:R-:W-:Y:S05]  /*10b00*/  BSYNC B1 ;  /* 0x0000000000017941 */ /* 0x000fea0003800000 */
.L_x_446:
[----:B-----5:R-:W-:Y:S01]  /*10b10*/  HADD2.F32 R5, -RZ, R3.H0_H0 ;  /* 0x20000003ff057230 */ /* 0x020fe20000004100 */
[----:B------:R-:W-:Y:S01]  /*10b20*/  ISETP.GT.AND P5, PT, R0, 0x81, P3 ;  /* 0x000000810000780c */ /* 0x000fe20001fa4270 */
[----:B0-----:R-:W-:Y:S01]  /*10b30*/  @P0 IMAD.MOV.U32 R4, RZ, RZ, R14 ;  /* 0x000000ffff040224 */ /* 0x001fe200078e000e */
[----:B------:R-:W-:Y:S02]  /*10b40*/  BSSY B1, `(.L_x_448) ;  /* 0x0000009000017945 */ /* 0x000fe40003800000 */
[----:B------:R-:W-:-:S04]  /*10b50*/  FMUL R5, R5, R16 ;  /* 0x0000001005057220 */ /* 0x000fc80000400000 */
[----:B------:R-:W-:-:S05]  /*10b60*/  FFMA R5, R42, R2, R5 ;  /* 0x000000022a057223 */ /* 0x000fca0000000005 */
[----:B------:R-:W-:-:S04]  /*10b70*/  F2FP.F16.F32.PACK_AB R5, RZ, R5 ;  /* 0x00000005ff05723e */ /* 0x000fc800000000ff */
[----:B------:R-:W-:Y:S02]  /*10b80*/  PRMT R6, R5, 0x7610, R6 ;  /* 0x0000761005067816 */ /* 0x000fe40000000006 */
[----:B------:R-:W-:-:S05]  /*10b90*/  @P0 MOV R5, R15 ;  /* 0x0000000f00050202 */ /* 0x000fca0000000f00 */
[----:B------:R0:W-:Y:S01]  /*10ba0*/  @P0 STG.E.U16 desc[UR46][R4.64+0x100], R6 ;  /* 0x0001000604000986 */ /* 0x0001e2000c10152e */
[----:B------:R-:W-:Y:S05]  /*10bb0*/  @!P5 BRA `(.L_x_449) ;  /* 0x000000000004d947 */ /* 0x000fea0003800000 */
[----:B------:R0:W5:Y:S02]  /*10bc0*/  LDG.E.LTC128B.U16 R3, desc[UR46][R10.64+0x102] ;  /* 0x0001022e0a037981 */ /* 0x000164000c1e1520 */
.L_x_449:
[----:B------:R-:W-:Y:S05]  /*10bd0*/  BSYNC B1 ;  /* 0x0000000000017941 */ /* 0x000fea0003800000 */
.L_x_448:
[----:B0----5:R-:W-:Y:S01]  /*10be0*/  HADD2.F32 R5, -RZ, R3.H0_H0 ;  /* 0x20000003ff057230 */ /* 0x021fe20000004100 */
[----:B------:R-:W-:Y:S01]  /*10bf0*/  ISETP.GT.AND P0, PT, R0, 0x88, P4 ;  /* 0x000000880000780c */ /* 0x000fe20002704270 */
[----:B------:R-:W-:Y:S03]  /*10c00*/  BSSY B1, `(.L_x_450) ;  /* 0x000000a000017945 */ /* 0x000fe60003800000 */
[----:B------:R-:W-:Y:S01]  /*10c10*/  FMUL R4, R5, R16 ;  /* 0x0000001005047220 */ /* 0x000fe20000400000 */
[----:B------:R-:W-:-:S03]  /*10c20*/  @P5 IMAD.MOV.U32 R5, RZ, RZ, R15 ;  /* 0x000000ffff055224 */ /* 0x000fc600078e000f */
[----:B------:R-:W-:-:S05]  /*10c30*/  FFMA R4, R43, R2, R4 ;  /* 0x000000022b047223 */ /* 0x000fca0000000004 */
[----:B------:R-:W-:-:S04]  /*10c40*/  F2FP.F16.F32.PACK_AB R4, RZ, R4 ;  /* 0x00000004ff04723e */ /* 0x000fc800000000ff */
[----:B------:R-:W-:Y:S01]  /*10c50*/  PRMT R6, R4, 0x7610, R6 ;  /* 0x0000761004067816 */ /* 0x000fe20000000006 */
[----:B------:R-:W-:-:S05]  /*10c60*/  @P5 IMAD.MOV.U32 R4, RZ, RZ, R14 ;  /* 0x000000ffff045224 */ /* 0x000fca00078e000e */
[----:B------:R0:W-:Y:S01]  /*10c70*/  @P5 STG.E.U16 desc[UR46][R4.64+0x102], R6 ;  /* 0x0001020604005986 */ /* 0x0001e2000c10152e */
[----:B------:R-:W-:Y:S05]  /*10c80*/  @!P0 BRA `(.L_x_451) ;  /* 0x0000000000048947 */ /* 0x000fea0003800000 */
[----:B------:R0:W5:Y:S02]  /*10c90*/  LDG.E.LTC128B.U16 R3, desc[UR46][R8.64+0x110] ;  /* 0x0001102e08037981 */ /* 0x000164000c1e1520 */
.L_x_451:
[----:B------:R-:W-:Y:S05]  /*10ca0*/  BSYNC B1 ;  /* 0x0000000000017941 */ /* 0x000fea0003800000 */
.L_x_450:
        /* <DEDUP_REMOVED lines=9> */
.L_x_453:
[----:B------:R-:W-:Y:S05]  /*10d40*/  BSYNC B1 ;  /* 0x0000000000017941 */ /* 0x000fea0003800000 */
.L_x_452:
        /* <DEDUP_REMOVED lines=9> */
.L_x_455:
[----:B------:R-:W-:Y:S05]  /*10de0*/  BSYNC B1 ;  /* 0x0000000000017941 */ /* 0x000fea0003800000 */
.L_x_454:
        /* <DEDUP_REMOVED lines=12> */
.L_x_457:
[----:B------:R-:W-:Y:S05]  /*10eb0*/  BSYNC B1 ;  /* 0x0000000000017941 */ /* 0x000fea0003800000 */
.L_x_456:
        /* <DEDUP_REMOVED lines=12> */
.L_x_459:
[----:B------:R-:W-:Y:S05]  /*10f80*/  BSYNC B1 ;  /* 0x0000000000017941 */ /* 0x000fea0003800000 */
.L_x_458:
        /* <DEDUP_REMOVED lines=9> */
.L_x_461:
[----:B------:R-:W-:Y:S05]  /*11020*/  BSYNC B1 ;  /* 0x0000000000017941 */ /* 0x000fea0003800000 */
.L_x_460:
        /* <DEDUP_REMOVED lines=9> */
.L_x_463:
[----:B------:R-:W-:Y:S05]  /*110c0*/  BSYNC B1 ;  /* 0x0000000000017941 */ /* 0x000fea0003800000 */
.L_x_462:
        /* <DEDUP_REMOVED lines=12> */
.L_x_465:
[----:B------:R-:W-:Y:S05]  /*11190*/  BSYNC B1 ;  /* 0x0000000000017941 */ /* 0x000fea0003800000 */
.L_x_464:
        /* <DEDUP_REMOVED lines=12> */
.L_x_467:
[----:B------:R-:W-:Y:S05]  /*11260*/  BSYNC B1 ;  /* 0x0000000000017941 */ /* 0x000fea0003800000 */
.L_x_466:
        /* <DEDUP_REMOVED lines=9> */
.L_x_469:
[----:B------:R-:W-:Y:S05]  /*11300*/  BSYNC B1 ;  /* 0x0000000000017941 */ /* 0x000fea0003800000 */
.L_x_468:
        /* <DEDUP_REMOVED lines=9> */
.L_x_471:
[----:B------:R-:W-:Y:S05]  /*113a0*/  BSYNC B1 ;  /* 0x0000000000017941 */ /* 0x000fea0003800000 */
.L_x_470:
        /* <DEDUP_REMOVED lines=12> */
.L_x_473:
[----:B------:R-:W-:Y:S05]  /*11470*/  BSYNC B1 ;  /* 0x0000000000017941 */ /* 0x000fea0003800000 */
.L_x_472:
        /* <DEDUP_REMOVED lines=9> */
.L_x_475:
[----:B------:R-:W-:Y:S05]  /*11510*/  BSYNC B1 ;  /* 0x0000000000017941 */ /* 0x000fea0003800000 */
.L_x_474:
        /* <DEDUP_REMOVED lines=9> */
.L_x_477:
[----:B------:R-:W-:Y:S05]  /*115b0*/  BSYNC B1 ;  /* 0x0000000000017941 */ /* 0x000fea0003800000 */
.L_x_476:
        /* <DEDUP_REMOVED lines=9> */
.L_x_479:
[----:B------:R-:W-:Y:S05]  /*11650*/  BSYNC B1 ;  /* 0x0000000000017941 */ /* 0x000fea0003800000 */
.L_x_478:
[----:B-----5:R-:W-:Y:S01]  /*11660*/  HADD2.F32 R5, -RZ, R3.H0_H0 ;  /* 0x20000003ff057230 */ /* 0x020fe20000004100 */
[----:B------:R-:W-:Y:S01]  /*11670*/  ISETP.GT.AND P3, PT, R0, 0x81, P1 ;  /* 0x000000810000780c */ /* 0x000fe20000f64270 */
[----:B0-----:R-:W-:Y:S01]  /*11680*/  @P0 IMAD.MOV.U32 R4, RZ, RZ, R216 ;  /* 0x000000ffff040224 */ /* 0x001fe200078e00d8 */
        /* <DEDUP_REMOVED lines=9> */
.L_x_481:
[----:B------:R-:W-:Y:S05]  /*11720*/  BSYNC B1 ;  /* 0x0000000000017941 */ /* 0x000fea0003800000 */
.L_x_480:
[----:B0----5:R-:W-:Y:S01]  /*11730*/  HADD2.F32 R5, -RZ, R3.H0_H0 ;  /* 0x20000003ff057230 */ /* 0x021fe20000004100 */
[----:B------:R-:W-:Y:S01]  /*11740*/  ISETP.GT.AND P0, PT, R0, 0x88, P2 ;  /* 0x000000880000780c */ /* 0x000fe20001704270 */
[----:B------:R-:W-:Y:S03]  /*11750*/  BSSY B1, `(.L_x_482) ;  /* 0x000000a000017945 */ /* 0x000fe60003800000 */
[----:B------:R-:W-:Y:S01]  /*11760*/  FMUL R4, R5, R16 ;  /* 0x0000001005047220 */ /* 0x000fe20000400000 */
[----:B------:R-:W-:-:S03]  /*11770*/  @P3 MOV R5, R217 ;  /* 0x000000d900053202 */ /* 0x000fc60000000f00 */
[----:B------:R-:W-:-:S05]  /*11780*/  FFMA R4, R27, R2, R4 ;  /* 0x000000021b047223 */ /* 0x000fca0000000004 */
[----:B------:R-:W-:-:S04]  /*11790*/  F2FP.F16.F32.PACK_AB R4, RZ, R4 ;  /* 0x00000004ff04723e */ /* 0x000fc800000000ff */
[----:B------:R-:W-:Y:S01]  /*117a0*/  PRMT R6, R4, 0x7610, R6 ;  /* 0x0000761004067816 */ /* 0x000fe20000000006 */
[----:B------:R-:W-:-:S05]  /*117b0*/  @P3 IMAD.MOV.U32 R4, RZ, RZ, R216 ;  /* 0x000000ffff043224 */ /* 0x000fca00078e00d8 */
[----:B------:R0:W-:Y:S01]  /*117c0*/  @P3 STG.E.U16 desc[UR46][R4.64+0x102], R6 ;  /* 0x0001020604003986 */ /* 0x0001e2000c10152e */
[----:B------:R-:W-:Y:S05]  /*117d0*/  @!P0 BRA `(.L_x_483) ;  /* 0x0000000000048947 */ /* 0x000fea0003800000 */
[----:B------:R0:W5:Y:S02]  /*117e0*/  LDG.E.LTC128B.U16 R3, desc[UR46][R234.64+0x110] ;  /* 0x0001102eea037981 */ /* 0x000164000c1e1520 */
.L_x_483:
[----:B------:R-:W-:Y:S05]  /*117f0*/  BSYNC B1 ;  /* 0x0000000000017941 */ /* 0x000fea0003800000 */
.L_x_482:
        /* <DEDUP_REMOVED lines=9> */
.L_x_485:
[----:B------:R-:W-:Y:S05]  /*11890*/  BSYNC B1 ;  /* 0x0000000000017941 */ /* 0x000fea0003800000 */
.L_x_484:
        /* <DEDUP_REMOVED lines=9> */
.L_x_487:
[----:B------:R-:W-:Y:S05]  /*11930*/  BSYNC B1 ;  /* 0x0000000000017941 */ /* 0x000fea0003800000 */
.L_x_486:
        /* <DEDUP_REMOVED lines=12> */
.L_x_489:
[----:B------:R-:W-:Y:S05]  /*11a00*/  BSYNC B1 ;  /* 0x0000000000017941 */ /* 0x000fea0003800000 */
.L_x_488:
        /* <DEDUP_REMOVED lines=12> */
.L_x_491:
[----:B------:R-:W-:Y:S05]  /*11ad0*/  BSYNC B1 ;  /* 0x0000000000017941 */ /* 0x000fea0003800000 */
.L_x_490:
        /* <DEDUP_REMOVED lines=9> */
.L_x_493:
[----:B------:R-:W-:Y:S05]  /*11b70*/  BSYNC B1 ;  /* 0x0000000000017941 */ /* 0x000fea0003800000 */
.L_x_492:
        /* <DEDUP_REMOVED lines=9> */
.L_x_495:
[----:B------:R-:W-:Y:S05]  /*11c10*/  BSYNC B1 ;  /* 0x0000000000017941 */ /* 0x000fea0003800000 */
.L_x_494:
        /* <DEDUP_REMOVED lines=12> */
.L_x_497:
[----:B------:R-:W-:Y:S05]  /*11ce0*/  BSYNC B1 ;  /* 0x0000000000017941 */ /* 0x000fea0003800000 */
.L_x_496:
        /* <DEDUP_REMOVED lines=12> */
.L_x_499:
[----:B------:R-:W-:Y:S05]  /*11db0*/  BSYNC B1 ;  /* 0x0000000000017941 */ /* 0x000fea0003800000 */
.L_x_498:
        /* <DEDUP_REMOVED lines=9> */
.L_x_501:
[----:B------:R-:W-:Y:S05]  /*11e50*/  BSYNC B1 ;  /* 0x0000000000017941 */ /* 0x000fea0003800000 */
.L_x_500:
        /* <DEDUP_REMOVED lines=9> */
.L_x_503:
[----:B------:R-:W-:Y:S05]  /*11ef0*/  BSYNC B1 ;  /* 0x0000000000017941 */ /* 0x000fea0003800000 */
.L_x_502:
        /* <DEDUP_REMOVED lines=12> */
.L_x_505:
[----:B------:R-:W-:Y:S05]  /*11fc0*/  BSYNC B1 ;  /* 0x0000000000017941 */ /* 0x000fea0003800000 */
.L_x_504:
[----:B------:R-:W-:Y:S05]  /*11fd0*/  @!P1 BRA `(.L_x_506) ;  /* 0x0000004800189947 */ /* 0x000fea0003800000 */
[----:B-----5:R-:W-:-:S05]  /*11fe0*/  HADD2.F32 R3, -RZ, R3.H0_H0 ;  /* 0x20000003ff037230 */ /* 0x020fca0000004100 */
[----:B------:R-:W-:-:S04]  /*11ff0*/  FMUL R0, R3, R16 ;  /* 0x0000001003007220 */ /* 0x000fc80000400000 */
[----:B------:R-:W-:-:S05]  /*12000*/  FFMA R0, R39, R2, R0 ;  /* 0x0000000227007223 */ /* 0x000fca0000000000 */
[----:B------:R-:W-:-:S05]  /*12010*/  F2FP.F16.F32.PACK_AB R0, RZ, R0 ;  /* 0x00000000ff00723e */ /* 0x000fca00000000ff */
[----:B------:R0:W-:Y:S01]  /*12020*/  STG.E.U16 desc[UR46][R216.64+0x132], R0 ;  /* 0x00013200d8007986 */ /* 0x0001e2000c10152e */
[----:B------:R-:W-:Y:S05]  /*12030*/  BRA `(.L_x_506) ;  /* 0x0000004800007947 */ /* 0x000fea0003800000 */
.L_x_33:
[----:B------:R-:W2:Y:S01]  /*12040*/  LDL.LU R10, [R1+0x48] ;  /* 0x00004800010a7983 */ /* 0x000ea20000300800 */
[----:B------:R-:W-:-:S03]  /*12050*/  ULDC.64 UR4, c[0x0][0x5c0] ;  /* 0x0001700000047ab9 */ /* 0x000fc60000000a00 */
[----:B------:R-:W3:Y:S04]  /*12060*/  LDL.LU R9, [R1+0x4c] ;  /* 0x00004c0001097983 */ /* 0x000ee80000300800 */
[----:B------:R-:W4:Y:S04]  /*12070*/  LDL.LU R8, [R1+0x50] ;  /* 0x0000500001087983 */ /* 0x000f280000300800 */
[----:B------:R-:W5:Y:S01]  /*12080*/  LDL.LU R235, [R1+0x5c] ;  /* 0x00005c0001eb7983 */ /* 0x000f620000300800 */
[----:B------:R-:W-:-:S03]  /*12090*/  LEA R4, P2, R6, UR4, 0x1 ;  /* 0x0000000406047c11 */ /* 0x000fc6000f8408ff */
[----:B------:R-:W5:Y:S04]  /*120a0*/  LDL.LU R234, [R1+0x60] ;  /* 0x0000600001ea7983 */ /* 0x000f680000300800 */
[----:B------:R-:W5:Y:S04]  /*120b0*/  LDL.LU R233, [R1+0x64] ;  /* 0x0000640001e97983 */ /* 0x000f680000300800 */
[----:B------:R-:W5:Y:S04]  /*120c0*/  LDL.LU R232, [R1+0x68] ;  /* 0x0000680001e87983 */ /* 0x000f680000300800 */
[----:B------:R-:W5:Y:S01]  /*120d0*/  LDL.LU R23, [R1+0x6c] ;  /* 0x00006c0001177983 */ /* 0x000f620000300800 */
[----:B------:R-:W-:-:S03]  /*120e0*/  LEA.HI.X R5, R6, UR5, R12, 0x1, P2 ;  /* 0x0000000506057c11 */ /* 0x000fc600090f0c0c */
[----:B------:R-:W5:Y:S04]  /*120f0*/  LDL.LU R21, [R1+0x70] ;  /* 0x0000700001157983 */ /* 0x000f680000300800 */
[----:B------:R-:W5:Y:S04]  /*12100*/  LDL.LU R20, [R1+0x74] ;  /* 0x0000740001147983 */ /* 0x000f680000300800 */
[----:B------:R-:W5:Y:S04]  /*12110*/  LDL.LU R19, [R1+0x78] ;  /* 0x0000780001137983 */ /* 0x000f680000300800 */
[----:B------:R-:W5:Y:S04]  /*12120*/  LDL.LU R14, [R1+0x7c] ;  /* 0x00007c00010e7983 */ /* 0x000f680000300800 */
[----:B------:R-:W5:Y:S04]  /*12130*/  LDL.LU R6, [R1+0x44] ;  /* 0x0000440001067983 */ /* 0x000f680000300800 */
[----:B------:R-:W5:Y:S01]  /*12140*/  LDL.LU R7, [R1+0x40] ;  /* 0x0000400001077983 */ /* 0x000f620000300800 */
[----:B------:R-:W-:Y:S01]  /*12150*/  ISETP.GT.AND P2, PT, R0, 0x1, P0 ;  /* 0x000000010000780c */ /* 0x000fe20000744270 */
[----:B------:R-:W-:Y:S01]  /*12160*/  USHF.L.U32 UR11, UR8, 0x4, URZ ;  /* 0x00000004080b7899 */ /* 0x000fe2000800063f */
[----:B------:R-:W-:Y:S01]  /*12170*/  ISETP.GT.AND P5, PT, R3, 0x8, PT ;  /* 0x000000080300780c */ /* 0x000fe20003fa4270 */
[----:B------:R-:W-:Y:S01]  /*12180*/  USHF.L.U64.HI UR5, UR8, 0x4, UR9 ;  /* 0x0000000408057899 */ /* 0x000fe20008010209 */
[-C--:B--2---:R-:W-:Y:S01]  /*12190*/  FMUL R10, R10, R2.reuse ;  /* 0x000000020a0a7220 */ /* 0x084fe20000400000 */
[----:B---3--:R-:W-:-:S04]  /*121a0*/  FMUL R9, R9, R2 ;  /* 0x0000000209097220 */ /* 0x008fc80000400000 */
[----:B------:R-:W-:Y:S01]  /*121b0*/  F2FP.F16.F32.PACK_AB R10, RZ, R10 ;  /* 0x0000000aff0a723e */ /* 0x000fe200000000ff */
[----:B----4-:R-:W-:Y:S01]  /*121c0*/  FMUL R8, R8, R2 ;  /* 0x0000000208087220 */ /* 0x010fe20000400000 */
[----:B------:R-:W-:-:S04]  /*121d0*/  F2FP.F16.F32.PACK_AB R9, RZ, R9 ;  /* 0x00000009ff09723e */ /* 0x000fc800000000ff */
[----:B------:R-:W-:Y:S01]  /*121e0*/  F2FP.F16.F32.PACK_AB R8, RZ, R8 ;  /* 0x00000008ff08723e */ /* 0x000fe200000000ff */
[-C--:B-----5:R-:W-:Y:S01]  /*121f0*/  FMUL R6, R6, R2.reuse ;  /* 0x0000000206067220 */ /* 0x0a0fe20000400000 */
[----:B------:R-:W-:-:S04]  /*12200*/  FMUL R7, R7, R2 ;  /* 0x0000000207077220 */ /* 0x000fc80000400000 */
[----:B------:R-:W-:Y:S02]  /*12210*/  F2FP.F16.F32.PACK_AB R6, RZ, R6 ;  /* 0x00000006ff06723e */ /* 0x000fe400000000ff */
[----:B------:R-:W-:-:S03]  /*12220*/  F2FP.F16.F32.PACK_AB R7, RZ, R7 ;  /* 0x00000007ff07723e */ /* 0x000fc600000000ff */
[----:B------:R0:W-:Y:S01]  /*12230*/  @P2 STG.E.U16 desc[UR46][R4.64+0x2], R6 ;  /* 0x0000020604002986 */ /* 0x0001e2000c10152e */
[----:B------:R-:W-:Y:S02]  /*12240*/  ISETP.GT.AND P2, PT, R0, RZ, P5 ;  /* 0x000000ff0000720c */ /* 0x000fe40002f44270 */
[----:B------:R-:W-:-:S05]  /*12250*/  PRMT R11, R7, 0x7610, R11 ;  /* 0x00007610070b7816 */ /* 0x000fca000000000b */
[----:B------:R-:W-:Y:S01]  /*12260*/  @P1 STG.E.U16 desc[UR46][R4.64], R11 ;  /* 0x0000000b04001986 */ /* 0x000fe2000c10152e */
[----:B------:R-:W-:Y:S02]  /*12270*/  ISETP.GT.AND P1, PT, R0, 0x1, P5 ;  /* 0x000000010000780c */ /* 0x000fe40002f24270 */
[----:B0-----:R-:W-:-:S04]  /*12280*/  IADD3 R6, P3, R4, UR11, RZ ;  /* 0x0000000b04067c10 */ /* 0x001fc8000ff7e0ff */
[----:B------:R-:W-:-:S05]  /*12290*/  IADD3.X R7, R5, UR5, RZ, P3, !PT ;  /* 0x0000000505077c10 */ /* 0x000fca0009ffe4ff */
[----:B------:R0:W-:Y:S04]  /*122a0*/  @P2 STG.E.U16 desc[UR46][R6.64], R10 ;  /* 0x0000000a06002986 */ /* 0x0001e8000c10152e */
[----:B------:R1:W-:Y:S04]  /*122b0*/  @P1 STG.E.U16 desc[UR46][R6.64+0x2], R9 ;  /* 0x0000020906001986 */ /* 0x0003e8000c10152e */
[----:B0-----:R-:W2:Y:S04]  /*122c0*/  LDL.LU R10, [R1+0x58] ;  /* 0x00005800010a7983 */ /* 0x001ea80000300800 */
[----:B-1----:R-:W3:Y:S01]  /*122d0*/  LDL.LU R9, [R1+0x54] ;  /* 0x0000540001097983 */ /* 0x002ee20000300800 */
[----:B------:R-:W-:-:S02]  /*122e0*/  ISETP.GT.AND P1, PT, R0, 0x8, P0 ;  /* 0x000000080000780c */ /* 0x000fc40000724270 */
[C---:B------:R-:W-:Y:S02]  /*122f0*/  ISETP.GT.AND P3, PT, R0.reuse, 0x9, P0 ;  /* 0x000000090000780c */ /* 0x040fe40000764270 */
[C---:B------:R-:W-:Y:S02]  /*12300*/  ISETP.GT.AND P2, PT, R0.reuse, 0x9, P5 ;  /* 0x000000090000780c */ /* 0x040fe40002f44270 */
[----:B------:R-:W-:-:S07]  /*12310*/  ISETP.GT.AND P4, PT, R0, 0x11, P0 ;  /* 0x000000110000780c */ /* 0x000fce0000784270 */
[----:B------:R3:W-:Y:S01]  /*12320*/  @P1 STG.E.U16 desc[UR46][R4.64+0x10], R8 ;  /* 0x0000100804001986 */ /* 0x0007e2000c10152e */
[----:B------:R-:W-:Y:S01]  /*12330*/  ISETP.GT.AND P1, PT, R0, 0x8, P5 ;  /* 0x000000080000780c */ /* 0x000fe20002f24270 */
[-C--:B---3--:R-:W-:Y:S01]  /*12340*/  FMUL R8, R9, R2.reuse ;  /* 0x0000000209087220 */ /* 0x088fe20000400000 */
[-C--:B--2---:R-:W-:Y:S01]  /*12350*/  FMUL R9, R10, R2.reuse ;  /* 0x000000020a097220 */ /* 0x084fe20000400000 */
[----:B------:R-:W-:-:S03]  /*12360*/  FMUL R10, R235, R2 ;  /* 0x00000002eb0a7220 */ /* 0x000fc60000400000 */
[----:B------:R-:W-:Y:S02]  /*12370*/  F2FP.F16.F32.PACK_AB R8, RZ, R8 ;  /* 0x00000008ff08723e */ /* 0x000fe400000000ff */
[----:B------:R-:W-:Y:S02]  /*12380*/  F2FP.F16.F32.PACK_AB R9, RZ, R9 ;  /* 0x00000009ff09723e */ /* 0x000fe400000000ff */
[----:B------:R-:W-:Y:S02]  /*12390*/  PRMT R11, R8, 0x7610, R11 ;  /* 0x00007610080b7816 */ /* 0x000fe4000000000b */
[----:B------:R-:W-:-:S03]  /*123a0*/  F2FP.F16.F32.PACK_AB R8, RZ, R10 ;  /* 0x0000000aff08723e */ /* 0x000fc600000000ff */
[----:B------:R0:W-:Y:S01]  /*123b0*/  @P3 STG.E.U16 desc[UR46][R4.64+0x12], R11 ;  /* 0x0000120b04003986 */ /* 0x0001e2000c10152e */
[----:B------:R-:W-:Y:S01]  /*123c0*/  PRMT R10, R8, 0x7610, R10 ;  /* 0x00007610080a7816 */ /* 0x000fe2000000000a */
[----:B------:R-:W-:Y:S01]  /*123d0*/  FMUL R8, R233, R2 ;  /* 0x00000002e9087220 */ /* 0x000fe20000400000 */
[----:B------:R-:W-:-:S03]  /*123e0*/  ISETP.GT.AND P3, PT, R0, 0x10, P0 ;  /* 0x000000100000780c */ /* 0x000fc60000764270 */
[----:B------:R1:W-:Y:S01]  /*123f0*/  @P2 STG.E.U16 desc[UR46][R6.64+0x12], R10 ;  /* 0x0000120a06002986 */ /* 0x0003e2000c10152e */
[----:B------:R-:W-:Y:S02]  /*12400*/  F2FP.F16.F32.PACK_AB R8, RZ, R8 ;  /* 0x00000008ff08723e */ /* 0x000fe400000000ff */
[----:B------:R-:W-:Y:S02]  /*12410*/  ISETP.GT.AND P2, PT, R0, 0x11, P5 ;  /* 0x000000110000780c */ /* 0x000fe40002f44270 */
[----:B------:R-:W-:Y:S02]  /*12420*/  PRMT R12, R8, 0x7610, R12 ;  /* 0x00007610080c7816 */ /* 0x000fe4000000000c */
[----:B0-----:R-:W-:Y:S01]  /*12430*/  PRMT R11, R9, 0x7610, R11 ;  /* 0x00007610090b7816 */ /* 0x001fe2000000000b */
[----:B------:R-:W-:-:S04]  /*12440*/  FMUL R9, R234, R2 ;  /* 0x00000002ea097220 */ /* 0x000fc80000400000 */
[----:B------:R0:W-:Y:S01]  /*12450*/  @P1 STG.E.U16 desc[UR46][R6.64+0x10], R11 ;  /* 0x0000100b06001986 */ /* 0x0001e2000c10152e */
[----:B------:R-:W-:Y:S01]  /*12460*/  F2FP.F16.F32.PACK_AB R9, RZ, R9 ;  /* 0x00000009ff09723e */ /* 0x000fe200000000ff */
[----:B-1----:R-:W-:Y:S01]  /*12470*/  FMUL R10, R23, R2 ;  /* 0x00000002170a7220 */ /* 0x002fe20000400000 */
[----:B------:R-:W-:Y:S01]  /*12480*/  ISETP.GT.AND P1, PT, R0, 0x10, P5 ;  /* 0x000000100000780c */ /* 0x000fe20002f24270 */
[----:B------:R-:W-:Y:S01]  /*12490*/  @P4 STG.E.U16 desc[UR46][R4.64+0x22], R12 ;  /* 0x0000220c04004986 */ /* 0x000fe2000c10152e */
[----:B------:R-:W-:Y:S02]  /*124a0*/  PRMT R13, R9, 0x7610, R13 ;  /* 0x00007610090d7816 */ /* 0x000fe4000000000d */
[----:B------:R-:W-:Y:S01]  /*124b0*/  F2FP.F16.F32.PACK_AB R8, RZ, R10 ;  /* 0x0000000aff08723e */ /* 0x000fe200000000ff */
[-C--:B------:R-:W-:Y:S02]  /*124c0*/  FMUL R10, R20, R2.reuse ;  /* 0x00000002140a7220 */ /* 0x080fe40000400000 */
[----:B------:R1:W-:Y:S01]  /*124d0*/  @P3 STG.E.U16 desc[UR46][R4.64+0x20], R13 ;  /* 0x0000200d04003986 */ /* 0x0003e2000c10152e */
[----:B0-----:R-:W-:Y:S01]  /*124e0*/  FMUL R11, R232, R2 ;  /* 0x00000002e80b7220 */ /* 0x001fe20000400000 */
[----:B------:R-:W-:-:S02]  /*124f0*/  ISETP.GT.AND P3, PT, R0, 0x18, P0 ;  /* 0x000000180000780c */ /* 0x000fc40000764270 */
[----:B------:R0:W-:Y:S01]  /*12500*/  @P2 STG.E.U16 desc[UR46][R6.64+0x22], R8 ;  /* 0x0000220806002986 */ /* 0x0001e2000c10152e */
[----:B------:R-:W-:Y:S02]  /*12510*/  ISETP.GT.AND P4, PT, R0, 0x19, P0 ;  /* 0x000000190000780c */ /* 0x000fe40000784270 */
[----:B------:R-:W-:Y:S01]  /*12520*/  F2FP.F16.F32.PACK_AB R9, RZ, R11 ;  /* 0x0000000bff09723e */ /* 0x000fe200000000ff */
[----:B------:R-:W-:Y:S01]  /*12530*/  FMUL R11, R21, R2 ;  /* 0x00000002150b7220 */ /* 0x000fe20000400000 */
[----:B------:R-:W-:Y:S01]  /*12540*/  F2FP.F16.F32.PACK_AB R10, RZ, R10 ;  /* 0x0000000aff0a723e */ /* 0x000fe200000000ff */
[----:B-1----:R-:W2:Y:S03]  /*12550*/  LDL.LU R13, [R1+0x18] ;  /* 0x00001800010d7983 */ /* 0x002ea60000300800 */
[----:B------:R-:W-:Y:S01]  /*12560*/  F2FP.F16.F32.PACK_AB R11, RZ, R11 ;  /* 0x0000000bff0b723e */ /* 0x000fe200000000ff */
[----:B------:R-:W3:Y:S01]  /*12570*/  LDL.LU R235, [R1+0x1c] ;  /* 0x00001c0001eb7983 */ /* 0x000ee20000300800 */
[----:B0-----:R-:W-:-:S03]  /*12580*/  FMUL R8, R14, R2 ;  /* 0x000000020e087220 */ /* 0x001fc60000400000 */
[----:B------:R0:W-:Y:S04]  /*12590*/  @P1 STG.E.U16 desc[UR46][R6.64+0x20], R9 ;  /* 0x0000200906001986 */ /* 0x0001e8000c10152e */
[----:B------:R-:W4:Y:S04]  /*125a0*/  LDL.LU R234, [R1+0x20] ;  /* 0x0000200001ea7983 */ /* 0x000f280000300800 */
[----:B------:R-:W5:Y:S01]  /*125b0*/  LDL.LU R14, [R1+0x24] ;  /* 0x00002400010e7983 */ /* 0x000f620000300800 */
[----:B0-----:R-:W-:-:S03]  /*125c0*/  FMUL R9, R19, R2 ;  /* 0x0000000213097220 */ /* 0x001fc60000400000 */
[----:B------:R-:W4:Y:S04]  /*125d0*/  LDL.LU R19, [R1+0x28] ;  /* 0x0000280001137983 */ /* 0x000f280000300800 */
[----:B------:R-:W4:Y:S04]  /*125e0*/  LDL.LU R21, [R1+0x2c] ;  /* 0x00002c0001157983 */ /* 0x000f280000300800 */
[----:B------:R-:W3:Y:S04]  /*125f0*/  LDL.LU R20, [R1+0x30] ;  /* 0x0000300001147983 */ /* 0x000ee80000300800 */
[----:B------:R-:W4:Y:S04]  /*12600*/  LDL.LU R233, [R1+0x34] ;  /* 0x0000340001e97983 */ /* 0x000f280000300800 */
[----:B------:R-:W4:Y:S04]  /*12610*/  LDL.LU R232, [R1+0x38] ;  /* 0x0000380001e87983 */ /* 0x000f280000300800 */
[----:B------:R-:W4:Y:S04]  /*12620*/  LDL.LU R23, [R1+0x3c] ;  /* 0x00003c0001177983 */ /* 0x000f280000300800 */
[----:B------:R0:W-:Y:S04]  /*12630*/  @P3 STG.E.U16 desc[UR46][R4.64+0x30], R11 ;  /* 0x0000300b04003986 */ /* 0x0001e8000c10152e */
[----:B------:R1:W-:Y:S04]  /*12640*/  @P4 STG.E.U16 desc[UR46][R4.64+0x32], R10 ;  /* 0x0000320a04004986 */ /* 0x0003e8000c10152e */
[----:B0-----:R-:W2:Y:S04]  /*12650*/  LDL.LU R11, [R1+0x8] ;  /* 0x00000800010b7983 */ /* 0x001ea80000300800 */
[----:B-1----:R-:W5:Y:S01]  /*12660*/  LDL.LU R10, [R1] ;  /* 0x00000000010a7983 */ /* 0x002f620000300800 */
[----:B------:R-:W-:-:S02]  /*12670*/  ISETP.GT.AND P1, PT, R0, 0x18, P5 ;  /* 0x000000180000780c */ /* 0x000fc40002f24270 */
[----:B------:R-:W-:Y:S02]  /*12680*/  ISETP.GT.AND P2, PT, R0, 0x19, P5 ;  /* 0x000000190000780c */ /* 0x000fe40002f44270 */
[----:B------:R-:W-:Y:S02]  /*12690*/  F2FP.F16.F32.PACK_AB R9, RZ, R9 ;  /* 0x00000009ff09723e */ /* 0x000fe400000000ff */
[----:B------:R-:W-:-:S07]  /*126a0*/  F2FP.F16.F32.PACK_AB R8, RZ, R8 ;  /* 0x00000008ff08723e */ /* 0x000fce00000000ff */
[----:B------:R-:W-:Y:S01]  /*126b0*/  @P1 STG.E.U16 desc[UR46][R6.64+0x30], R9 ;  /* 0x0000300906001986 */ /* 0x000fe2000c10152e */
[----:B------:R-:W-:-:S03]  /*126c0*/  ISETP.GT.AND P1, PT, R3, 0x80, PT ;  /* 0x000000800300780c */ /* 0x000fc60003f24270 */
[----:B------:R0:W-:Y:S01]  /*126d0*/  @P2 STG.E.U16 desc[UR46][R6.64+0x32], R8 ;  /* 0x0000320806002986 */ /* 0x0001e2000c10152e */
[----:B------:R-:W-:Y:S01]  /*126e0*/  ISETP.GT.AND P2, PT, R0, RZ, P1 ;  /* 0x000000ff0000720c */ /* 0x000fe20000f44270 */
[----:B------:R-:W-:Y:S01]  /*126f0*/  UIMAD UR4, UR9, 0xf0, URZ ;  /* 0x000000f0090478a4 */ /* 0x000fe2000f8e023f */
[----:B0-----:R-:W-:-:S04]  /*12700*/  IMAD.U32 R8, RZ, RZ, UR8 ;  /* 0x00000008ff087e24 */ /* 0x001fc8000f8e00ff */
[----:B------:R-:W-:-:S05]  /*12710*/  IMAD.WIDE.U32 R8, R8, 0xf0, R6 ;  /* 0x000000f008087825 */ /* 0x000fca00078e0006 */
[----:B------:R-:W-:Y:S01]  /*12720*/  IADD3 R9, R9, UR4, RZ ;  /* 0x0000000409097c10 */ /* 0x000fe2000fffe0ff */
[----:B-----5:R-:W-:-:S05]  /*12730*/  FMUL R10, R10, R2 ;  /* 0x000000020a0a7220 */ /* 0x020fca0000400000 */
[----:B------:R-:W-:-:S05]  /*12740*/  F2FP.F16.F32.PACK_AB R10, RZ, R10 ;  /* 0x0000000aff0a723e */ /* 0x000fca00000000ff */
[----:B------:R0:W-:Y:S04]  /*12750*/  @P2 STG.E.U16 desc[UR46][R8.64], R10 ;  /* 0x0000000a08002986 */ /* 0x0001e8000c10152e */
[----:B0-----:R-:W5:Y:S01]  /*12760*/  LDL.LU R10, [R1+0x4] ;  /* 0x00000400010a7983 */ /* 0x001f620000300800 */
[----:B------:R-:W-:Y:S02]  /*12770*/  ISETP.GT.AND P2, PT, R0, 0x1, P1 ;  /* 0x000000010000780c */ /* 0x000fe40000f44270 */
[----:B------:R-:W-:Y:S01]  /*12780*/  ISETP.GT.AND P4, PT, R3, 0x88, PT ;  /* 0x000000880300780c */ /* 0x000fe20003f84270 */
[----:B--2---:R-:W-:-:S05]  /*12790*/  FMUL R11, R11, R2 ;  /* 0x000000020b0b7220 */ /* 0x004fca0000400000 */
[----:B------:R-:W-:-:S04]  /*127a0*/  F2FP.F16.F32.PACK_AB R11, RZ, R11 ;  /* 0x0000000bff0b723e */ /* 0x000fc800000000ff */
[----:B------:R-:W-:Y:S01]  /*127b0*/  PRMT R12, R11, 0x7610, R12 ;  /* 0x000076100b0c7816 */ /* 0x000fe2000000000c */
[----:B-----5:R-:W-:-:S05]  /*127c0*/  FMUL R10, R10, R2 ;  /* 0x000000020a0a7220 */ /* 0x020fca0000400000 */
[----:B------:R-:W-:-:S05]  /*127d0*/  F2FP.F16.F32.PACK_AB R10, RZ, R10 ;  /* 0x0000000aff0a723e */ /* 0x000fca00000000ff */
[----:B------:R0:W-:Y:S01]  /*127e0*/  @P2 STG.E.U16 desc[UR46][R8.64+0x2], R10 ;  /* 0x0000020a08002986 */ /* 0x0001e2000c10152e */
[----:B------:R-:W-:Y:S02]  /*127f0*/  ISETP.GT.AND P2, PT, R0, RZ, P4 ;  /* 0x000000ff0000720c */ /* 0x000fe40002744270 */
[----:B0-----:R-:W-:-:S04]  /*12800*/  IADD3 R10, P3, R8, UR11, RZ ;  /* 0x0000000b080a7c10 */ /* 0x001fc8000ff7e0ff */
[----:B------:R-:W-:-:S07]  /*12810*/  IADD3.X R11, R9, UR5, RZ, P3, !PT ;  /* 0x00000005090b7c10 */ /* 0x000fce0009ffe4ff */
[----:B------:R0:W-:Y:S04]  /*12820*/  @P2 STG.E.U16 desc[UR46][R10.64], R12 ;  /* 0x0000000c0a002986 */ /* 0x0001e8000c10152e */
[----:B0-----:R-:W2:Y:S01]  /*12830*/  LDL.LU R12, [R1+0xc] ;  /* 0x00000c00010c7983 */ /* 0x001ea20000300800 */
[----:B------:R-:W-:Y:S01]  /*12840*/  ISETP.GT.AND P2, PT, R0, 0x1, P4 ;  /* 0x000000010000780c */ /* 0x000fe20002744270 */
[----:B--2---:R-:W-:-:S05]  /*12850*/  FMUL R12, R12, R2 ;  /* 0x000000020c0c7220 */ /* 0x004fca0000400000 */
[----:B------:R-:W-:-:S07]  /*12860*/  F2FP.F16.F32.PACK_AB R12, RZ, R12 ;  /* 0x0000000cff0c723e */ /* 0x000fce00000000ff */
        /* <DEDUP_REMOVED lines=8> */
[----:B------:R-:W-:-:S05]  /*128f0*/  FMUL R13, R13, R2 ;  /* 0x000000020d0d7220 */ /* 0x000fca0000400000 */
[----:B------:R-:W-:Y:S01]  /*12900*/  F2FP.F16.F32.PACK_AB R13, RZ, R13 ;  /* 0x0000000dff0d723e */ /* 0x000fe200000000ff */
[----:B------:R-:W-:Y:S01]  /*12910*/  FMUL R14, R14, R2 ;  /* 0x000000020e0e7220 */ /* 0x000fe20000400000 */
[C---:B------:R-:W-:Y:S02]  /*12920*/  ISETP.GT.AND P3, PT, R0.reuse, 0x11, P1 ;  /* 0x000000110000780c */ /* 0x040fe40000f64270 */
[----:B------:R-:W-:Y:S02]  /*12930*/  ISETP.GT.AND P6, PT, R0, 0x10, P4 ;  /* 0x000000100000780c */ /* 0x000fe400027c4270 */
[----:B------:R-:W-:Y:S01]  /*12940*/  F2FP.F16.F32.PACK_AB R18, RZ, R14 ;  /* 0x0000000eff12723e */ /* 0x000fe200000000ff */
[----:B------:R-:W-:Y:S02]  /*12950*/  USHF.L.U32 UR13, UR8, 0x8, URZ ;  /* 0x00000008080d7899 */ /* 0x000fe4000800063f */
[----:B------:R-:W-:Y:S01]  /*12960*/  USHF.L.U64.HI UR12, UR8, 0x8, UR9 ;  /* 0x00000008080c7899 */ /* 0x000fe20008010209 */
[----:B---3--:R-:W-:-:S05]  /*12970*/  FMUL R20, R20, R2 ;  /* 0x0000000214147220 */ /* 0x008fca0000400000 */
[----:B------:R-:W-:Y:S01]  /*12980*/  F2FP.F16.F32.PACK_AB R20, RZ, R20 ;  /* 0x00000014ff14723e */ /* 0x000fe200000000ff */
[-C--:B------:R-:W-:Y:S01]  /*12990*/  FMUL R216, R216, R2.reuse ;  /* 0x00000002d8d87220 */ /* 0x080fe20000400000 */
[----:B------:R-:W-:-:S04]  /*129a0*/  FMUL R217, R217, R2 ;  /* 0x00000002d9d97220 */ /* 0x000fc80000400000 */
[----:B------:R-:W-:Y:S02]  /*129b0*/  F2FP.F16.F32.PACK_AB R216, RZ, R216 ;  /* 0x000000d8ffd8723e */ /* 0x000fe400000000ff */
[----:B------:R-:W-:Y:S01]  /*129c0*/  F2FP.F16.F32.PACK_AB R217, RZ, R217 ;  /* 0x000000d9ffd9723e */ /* 0x000fe200000000ff */
[----:B------:R-:W-:-:S05]  /*129d0*/  FMUL R218, R218, R2 ;  /* 0x00000002dada7220 */ /* 0x000fca0000400000 */
        /* <DEDUP_REMOVED lines=13> */
[-C--:B------:R-:W-:Y:S01]  /*12ab0*/  FMUL R225, R225, R2.reuse ;  /* 0x00000002e1e17220 */ /* 0x080fe20000400000 */
[----:B--2---:R-:W-:-:S05]  /*12ac0*/  FMUL R12, R12, R2 ;  /* 0x000000020c0c7220 */ /* 0x004fca0000400000 */
[----:B------:R-:W-:-:S05]  /*12ad0*/  F2FP.F16.F32.PACK_AB R12, RZ, R12 ;  /* 0x0000000cff0c723e */ /* 0x000fca00000000ff */
[----:B------:R0:W-:Y:S01]  /*12ae0*/  @P2 STG.E.U16 desc[UR46][R8.64+0x12], R12 ;  /* 0x0000120c08002986 */ /* 0x0001e2000c10152e */
[----:B------:R-:W-:Y:S02]  /*12af0*/  ISETP.GT.AND P2, PT, R0, 0x8, P4 ;  /* 0x000000080000780c */ /* 0x000fe40002744270 */
[----:B0-----:R-:W-:Y:S01]  /*12b00*/  PRMT R12, R13, 0x7610, R12 ;  /* 0x000076100d0c7816 */ /* 0x001fe2000000000c */
[----:B------:R-:W-:-:S10]  /*12b10*/  FMUL R13, R235, R2 ;  /* 0x00000002eb0d7220 */ /* 0x000fd40000400000 */
[----:B------:R0:W-:Y:S01]  /*12b20*/  @P2 STG.E.U16 desc[UR46][R10.64+0x10], R12 ;  /* 0x0000100c0a002986 */ /* 0x0001e2000c10152e */
[----:B------:R-:W-:Y:S02]  /*12b30*/  ISETP.GT.AND P2, PT, R0, 0x9, P4 ;  /* 0x000000090000780c */ /* 0x000fe40002744270 */
[----:B------:R-:W-:-:S04]  /*12b40*/  F2FP.F16.F32.PACK_AB R13, RZ, R13 ;  /* 0x0000000dff0d723e */ /* 0x000fc800000000ff */
[----:B0-----:R-:W-:Y:S01]  /*12b50*/  PRMT R12, R13, 0x7610, R12 ;  /* 0x000076100d0c7816 */ /* 0x001fe2000000000c */
[----:B----4-:R-:W-:-:S06]  /*12b60*/  FMUL R13, R234, R2 ;  /* 0x00000002ea0d7220 */ /* 0x010fcc0000400000 */
[----:B------:R0:W-:Y:S01]  /*12b70*/  @P2 STG.E.U16 desc[UR46][R10.64+0x12], R12 ;  /* 0x0000120c0a002986 */ /* 0x0001e2000c10152e */
[----:B------:R-:W-:Y:S02]  /*12b80*/  ISETP.GT.AND P2, PT, R0, 0x10, P1 ;  /* 0x000000100000780c */ /* 0x000fe40000f44270 */
[----:B------:R-:W-:Y:S01]  /*12b90*/  F2FP.F16.F32.PACK_AB R15, RZ, R13 ;  /* 0x0000000dff0f723e */ /* 0x000fe200000000ff */
[----:B------:R-:W-:-:S03]  /*12ba0*/  FMUL R13, R19, R2 ;  /* 0x00000002130d7220 */ /* 0x000fc60000400000 */
[----:B------:R-:W-:Y:S01]  /*12bb0*/  PRMT R14, R15, 0x7610, R14 ;  /* 0x000076100f0e7816 */ /* 0x000fe2000000000e */
[----:B------:R-:W-:Y:S01]  /*12bc0*/  IMAD.U32 R19, RZ, RZ, UR11 ;  /* 0x0000000bff137e24 */ /* 0x000fe2000f8e00ff */
[----:B------:R-:W-:Y:S02]  /*12bd0*/  F2FP.F16.F32.PACK_AB R13, RZ, R13 ;  /* 0x0000000dff0d723e */ /* 0x000fe400000000ff */
[----:B0-----:R-:W-:Y:S01]  /*12be0*/  PRMT R12, R18, 0x7610, R12 ;  /* 0x00007610120c7816 */ /* 0x001fe2000000000c */
[----:B------:R-:W-:Y:S02]  /*12bf0*/  FMUL R15, R21, R2 ;  /* 0x00000002150f7220 */ /* 0x000fe40000400000 */
[----:B------:R-:W-:Y:S01]  /*12c00*/  @P2 STG.E.U16 desc[UR46][R8.64+0x20], R14 ;  /* 0x0000200e08002986 */ /* 0x000fe2000c10152e */
[----:B------:R-:W-:-:S03]  /*12c10*/  IMAD.U32 R21, RZ, RZ, UR5 ;  /* 0x00000005ff157e24 */ /* 0x000fc6000f8e00ff */
[----:B------:R0:W-:Y:S04]  /*12c20*/  @P3 STG.E.U16 desc[UR46][R8.64+0x22], R12 ;  /* 0x0000220c08003986 */ /* 0x0001e8000c10152e */
[----:B------:R1:W-:Y:S01]  /*12c30*/  @P6 STG.E.U16 desc[UR46][R10.64+0x20], R13 ;  /* 0x0000200d0a006986 */ /* 0x0003e2000c10152e */
[----:B------:R-:W-:Y:S02]  /*12c40*/  ISETP.GT.AND P3, PT, R0, 0x11, P4 ;  /* 0x000000110000780c */ /* 0x000fe40002764270 */
[----:B0-----:R-:W-:-:S04]  /*12c50*/  IADD3 R12, P2, P6, R19, UR13, R8 ;  /* 0x0000000d130c7c10 */ /* 0x001fc8000fe5e008 */
[----:B-1----:R-:W-:Y:S02]  /*12c60*/  IADD3.X R13, R21, UR12, R9, P2, P6 ;  /* 0x0000000c150d7c10 */ /* 0x002fe400097ec409 */
[C---:B------:R-:W-:Y:S01]  /*12c70*/  ISETP.GT.AND P2, PT, R0.reuse, 0x18, P1 ;  /* 0x000000180000780c */ /* 0x040fe20000f44270 */
[----:B------:R-:W-:Y:S01]  /*12c80*/  FMUL R14, R233, R2 ;  /* 0x00000002e90e7220 */ /* 0x000fe20000400000 */
[----:B------:R-:W-:Y:S02]  /*12c90*/  F2FP.F16.F32.PACK_AB R15, RZ, R15 ;  /* 0x0000000fff0f723e */ /* 0x000fe400000000ff */
[C---:B------:R-:W-:Y:S02]  /*12ca0*/  ISETP.GT.AND P6, PT, R0.reuse, 0x19, P1 ;  /* 0x000000190000780c */ /* 0x040fe40000fc4270 */
[----:B------:R-:W-:Y:S01]  /*12cb0*/  F2FP.F16.F32.PACK_AB R21, RZ, R14 ;  /* 0x0000000eff15723e */ /* 0x000fe200000000ff */
[----:B------:R0:W-:Y:S01]  /*12cc0*/  @P3 STG.E.U16 desc[UR46][R10.64+0x22], R15 ;  /* 0x0000220f0a003986 */ /* 0x0001e2000c10152e */
[----:B------:R-:W-:-:S05]  /*12cd0*/  ISETP.GT.AND P3, PT, R0, 0x18, P4 ;  /* 0x000000180000780c */ /* 0x000fca0002764270 */
[----:B------:R-:W-:Y:S02]  /*12ce0*/  @P2 IMAD.MOV.U32 R14, RZ, RZ, R8 ;  /* 0x000000ffff0e2224 */ /* 0x000fe400078e0008 */
[-C--:B------:R-:W-:Y:S01]  /*12cf0*/  FMUL R18, R232, R2.reuse ;  /* 0x00000002e8127220 */ /* 0x080fe20000400000 */
[----:B0-----:R-:W-:Y:S01]  /*12d00*/  @P2 MOV R15, R9 ;  /* 0x00000009000f2202 */ /* 0x001fe20000000f00 */
[----:B------:R-:W-:-:S04]  /*12d10*/  FMUL R19, R23, R2 ;  /* 0x0000000217137220 */ /* 0x000fc80000400000 */
[----:B------:R0:W-:Y:S01]  /*12d20*/  @P2 STG.E.U16 desc[UR46][R14.64+0x30], R20 ;  /* 0x000030140e002986 */ /* 0x0001e2000c10152e */
[----:B------:R-:W-:Y:S02]  /*12d30*/  ISETP.GT.AND P2, PT, R0, 0x19, P4 ;  /* 0x000000190000780c */ /* 0x000fe40002744270 */
[----:B------:R-:W-:Y:S02]  /*12d40*/  F2FP.F16.F32.PACK_AB R18, RZ, R18 ;  /* 0x00000012ff12723e */ /* 0x000fe400000000ff */
[----:B------:R-:W-:Y:S01]  /*12d50*/  F2FP.F16.F32.PACK_AB R19, RZ, R19 ;  /* 0x00000013ff13723e */ /* 0x000fe200000000ff */
[----:B0-----:R-:W-:Y:S02]  /*12d60*/  @P6 IMAD.MOV.U32 R14, RZ, RZ, R8 ;  /* 0x000000ffff0e6224 */ /* 0x001fe400078e0008 */
[----:B------:R-:W-:Y:S01]  /*12d70*/  @P6 IMAD.MOV.U32 R15, RZ, RZ, R9 ;  /* 0x000000ffff0f6224 */ /* 0x000fe200078e0009 */
[----:B------:R-:W-:-:S04]  /*12d80*/  PRMT R22, R19, 0x7610, R22 ;  /* 0x0000761013167816 */ /* 0x000fc80000000016 */
[----:B------:R0:W-:Y:S01]  /*12d90*/  @P6 STG.E.U16 desc[UR46][R14.64+0x32], R21 ;  /* 0x000032150e006986 */ /* 0x0001e2000c10152e */
[----:B------:R-:W-:-:S03]  /*12da0*/  IADD3 R8, P6, R8, UR13, RZ ;  /* 0x0000000d08087c10 */ /* 0x000fc6000ffde0ff */
[----:B------:R-:W-:Y:S01]  /*12db0*/  @P3 STG.E.U16 desc[UR46][R10.64+0x30], R18 ;  /* 0x000030120a003986 */ /* 0x000fe2000c10152e */
[----:B------:R-:W-:Y:S02]  /*12dc0*/  ISETP.GT.AND P3, PT, R3, 0x100, PT ;  /* 0x000001000300780c */ /* 0x000fe40003f64270 */
[----:B------:R-:W-:Y:S01]  /*12dd0*/  IADD3.X R9, R9, UR12, RZ, P6, !PT ;  /* 0x0000000c09097c10 */ /* 0x000fe2000b7fe4ff */
[----:B------:R1:W-:Y:S01]  /*12de0*/  @P2 STG.E.U16 desc[UR46][R10.64+0x32], R22 ;  /* 0x000032160a002986 */ /* 0x0003e2000c10152e */
[C---:B------:R-:W-:Y:S02]  /*12df0*/  ISETP.GT.AND P2, PT, R0.reuse, RZ, P3 ;  /* 0x000000ff0000720c */ /* 0x040fe40001f44270 */
[----:B------:R-:W-:Y:S01]  /*12e00*/  ISETP.GT.AND P6, PT, R0, 0x1, P3 ;  /* 0x000000010000780c */ /* 0x000fe20001fc4270 */
[----:B------:R-:W-:Y:S01]  /*12e10*/  IMAD.U32 R19, RZ, RZ, UR8 ;  /* 0x00000008ff137e24 */ /* 0x000fe2000f8e00ff */
[----:B0-----:R-:W-:Y:S01]  /*12e20*/  MOV R15, UR11 ;  /* 0x0000000b000f7c02 */ /* 0x001fe20008000f00 */
[----:B-1----:R-:W-:-:S02]  /*12e30*/  IMAD.MOV.U32 R10, RZ, RZ, R6 ;  /* 0x000000ffff0a7224 */ /* 0x002fc400078e0006 */
[----:B------:R-:W-:Y:S02]  /*12e40*/  IMAD.MOV.U32 R11, RZ, RZ, R7 ;  /* 0x000000ffff0b7224 */ /* 0x000fe400078e0007 */
[----:B------:R-:W-:-:S04]  /*12e50*/  IMAD.WIDE.U32 R18, R19, 0xf0, R10 ;  /* 0x000000f013127825 */ /* 0x000fc800078e000a */
[----:B------:R-:W-:Y:S01]  /*12e60*/  @P2 STG.E.U16 desc[UR46][R8.64], R216 ;  /* 0x000000d808002986 */ /* 0x000fe2000c10152e */
[----:B------:R-:W-:-:S03]  /*12e70*/  IMAD.U32 R7, RZ, RZ, UR5 ;  /* 0x00000005ff077e24 */ /* 0x000fc6000f8e00ff */
[----:B------:R-:W-:Y:S01]  /*12e80*/  @P6 STG.E.U16 desc[UR46][R8.64+0x2], R217 ;  /* 0x000002d908006986 */ /* 0x000fe2000c10152e */
[----:B------:R-:W-:Y:S02]  /*12e90*/  IADD3 R6, P2, P6, R15, UR13, R18 ;  /* 0x0000000d0f067c10 */ /* 0x000fe4000fe5e012 */
[----:B------:R-:W-:-:S04]  /*12ea0*/  IADD3 R19, R19, UR4, RZ ;  /* 0x0000000413137c10 */ /* 0x000fc8000fffe0ff */
[----:B------:R-:W-:Y:S02]  /*12eb0*/  IADD3.X R7, R7, UR12, R19, P2, P6 ;  /* 0x0000000c07077c10 */ /* 0x000fe400097ec413 */
[----:B------:R-:W-:Y:S02]  /*12ec0*/  IADD3 R14, P6, R8, UR11, RZ ;  /* 0x0000000b080e7c10 */ /* 0x000fe4000ffde0ff */
[----:B------:R-:W-:Y:S02]  /*12ed0*/  ISETP.GT.AND P2, PT, R3, 0x108, PT ;  /* 0x000001080300780c */ /* 0x000fe40003f44270 */
[----:B------:R-:W-:Y:S02]  /*12ee0*/  IADD3.X R15, R9, UR5, RZ, P6, !PT ;  /* 0x00000005090f7c10 */ /* 0x000fe4000b7fe4ff */
[----:B------:R-:W-:-:S13]  /*12ef0*/  ISETP.GT.AND P6, PT, R0, RZ, P2 ;  /* 0x000000ff0000720c */ /* 0x000fda00017c4270 */
[----:B------:R-:W-:Y:S01]  /*12f00*/  @P6 STG.E.U16 desc[UR46][R14.64], R218 ;  /* 0x000000da0e006986 */ /* 0x000fe2000c10152e */
[----:B------:R-:W-:-:S13]  /*12f10*/  ISETP.GT.AND P6, PT, R0, 0x1, P2 ;  /* 0x000000010000780c */ /* 0x000fda00017c4270 */
[----:B------:R0:W-:Y:S01]  /*12f20*/  @P6 STG.E.U16 desc[UR46][R14.64+0x2], R219 ;  /* 0x000002db0e006986 */ /* 0x0001e2000c10152e */
[----:B------:R-:W-:-:S13]  /*12f30*/  ISETP.GT.AND P6, PT, R0, 0x8, P3 ;  /* 0x000000080000780c */ /* 0x000fda0001fc4270 */
[----:B------:R-:W-:Y:S01]  /*12f40*/  @P6 STG.E.U16 desc[UR46][R8.64+0x10], R220 ;  /* 0x000010dc08006986 */ /* 0x000fe2000c10152e */
[----:B------:R-:W-:-:S13]  /*12f50*/  ISETP.GT.AND P6, PT, R0, 0x9, P3 ;  /* 0x000000090000780c */ /* 0x000fda0001fc4270 */
[----:B------:R-:W-:Y:S01]  /*12f60*/  @P6 STG.E.U16 desc[UR46][R8.64+0x12], R221 ;  /* 0x000012dd08006986 */ /* 0x000fe2000c10152e */
[----:B0-----:R-:W-:-:S04]  /*12f70*/  IADD3 R14, P6, R8, UR11, RZ ;  /* 0x0000000b080e7c10 */ /* 0x001fc8000ffde0ff */
[----:B------:R-:W-:Y:S02]  /*12f80*/  IADD3.X R15, R9, UR5, RZ, P6, !PT ;  /* 0x00000005090f7c10 */ /* 0x000fe4000b7fe4ff */
[----:B------:R-:W-:-:S13]  /*12f90*/  ISETP.GT.AND P6, PT, R0, 0x8, P2 ;  /* 0x000000080000780c */ /* 0x000fda00017c4270 */
[----:B------:R-:W-:Y:S01]  /*12fa0*/  @P6 STG.E.U16 desc[UR46][R14.64+0x10], R222 ;  /* 0x000010de0e006986 */ /* 0x000fe2000c10152e */
[----:B------:R-:W-:-:S13]  /*12fb0*/  ISETP.GT.AND P6, PT, R0, 0x9, P2 ;  /* 0x000000090000780c */ /* 0x000fda00017c4270 */
[----:B------:R-:W-:Y:S01]  /*12fc0*/  @P6 STG.E.U16 desc[UR46][R12.64+0x12], R223 ;  /* 0x000012df0c006986 */ /* 0x000fe2000c10152e */
[----:B------:R-:W-:Y:S02]  /*12fd0*/  ISETP.GT.AND P6, PT, R0, 0x10, P3 ;  /* 0x000000100000780c */ /* 0x000fe40001fc4270 */
[----:B------:R-:W-:-:S11]  /*12fe0*/  F2FP.F16.F32.PACK_AB R225, RZ, R225 ;  /* 0x000000e1ffe1723e */ /* 0x000fd600000000ff */
[----:B------:R-:W-:Y:S01]  /*12ff0*/  @P6 STG.E.U16 desc[UR46][R8.64+0x20], R224 ;  /* 0x000020e008006986 */ /* 0x000fe2000c10152e */
[----:B------:R-:W-:Y:S01]  /*13000*/  ISETP.GT.AND P6, PT, R0, 0x11, P3 ;  /* 0x000000110000780c */ /* 0x000fe20001fc4270 */
[----:B------:R-:W-:-:S12]  /*13010*/  FMUL R226, R226, R2 ;  /* 0x00000002e2e27220 */ /* 0x000fd80000400000 */
[----:B------:R-:W-:Y:S01]  /*13020*/  @P6 STG.E.U16 desc[UR46][R8.64+0x22], R225 ;  /* 0x000022e108006986 */ /* 0x000fe2000c10152e */
[----:B------:R-:W-:Y:S02]  /*13030*/  ISETP.GT.AND P6, PT, R0, 0x10, P2 ;  /* 0x000000100000780c */ /* 0x000fe400017c4270 */
[----:B------:R-:W-:Y:S01]  /*13040*/  F2FP.F16.F32.PACK_AB R226, RZ, R226 ;  /* 0x000000e2ffe2723e */ /* 0x000fe200000000ff */
[----:B------:R-:W-:-:S10]  /*13050*/  FMUL R227, R227, R2 ;  /* 0x00000002e3e37220 */ /* 0x000fd40000400000 */
        /* <DEDUP_REMOVED lines=12> */
[----:B------:R0:W-:Y:S01]  /*13120*/  @P6 STG.E.U16 desc[UR46][R8.64+0x32], R229 ;  /* 0x000032e508006986 */ /* 0x0001e2000c10152e */
[----:B------:R-:W-:Y:S02]  /*13130*/  ISETP.GT.AND P6, PT, R0, 0x18, P2 ;  /* 0x000000180000780c */ /* 0x000fe400017c4270 */
[----:B------:R-:W-:Y:S01]  /*13140*/  F2FP.F16.F32.PACK_AB R230, RZ, R230 ;  /* 0x000000e6ffe6723e */ /* 0x000fe200000000ff */
[----:B------:R-:W-:-:S10]  /*13150*/  FMUL R231, R231, R2 ;  /* 0x00000002e7e77220 */ /* 0x000fd40000400000 */
[----:B0-----:R-:W-:Y:S02]  /*13160*/  @P6 IMAD.MOV.U32 R8, RZ, RZ, R12 ;  /* 0x000000ffff086224 */ /* 0x001fe400078e000c */
[----:B------:R-:W-:-:S05]  /*13170*/  @P6 IMAD.MOV.U32 R9, RZ, RZ, R13 ;  /* 0x000000ffff096224 */ /* 0x000fca00078e000d */
[----:B------:R0:W-:Y:S01]  /*13180*/  @P6 STG.E.U16 desc[UR46][R8.64+0x30], R230 ;  /* 0x000030e608006986 */ /* 0x0001e2000c10152e */
[----:B------:R-:W-:Y:S02]  /*13190*/  ISETP.GT.AND P6, PT, R0, 0x19, P2 ;  /* 0x000000190000780c */ /* 0x000fe400017c4270 */
[----:B------:R-:W-:Y:S01]  /*131a0*/  F2FP.F16.F32.PACK_AB R231, RZ, R231 ;  /* 0x000000e7ffe7723e */ /* 0x000fe200000000ff */
[----:B------:R-:W-:-:S10]  /*131b0*/  FMUL R200, R200, R2 ;  /* 0x00000002c8c87220 */ /* 0x000fd40000400000 */
[----:B------:R1:W-:Y:S01]  /*131c0*/  @P6 STG.E.U16 desc[UR46][R12.64+0x32], R231 ;  /* 0x000032e70c006986 */ /* 0x0003e2000c10152e */
        /* <DEDUP_REMOVED lines=69> */
[----:B------:R-:W-:-:S11]  /*13620*/  F2FP.F16.F32.PACK_AB R185, RZ, R185 ;  /* 0x000000b9ffb9723e */ /* 0x000fd600000000ff */
[----:B0-----:R-:W-:Y:S01]  /*13630*/  @P6 IMAD.MOV.U32 R8, RZ, RZ, R18 ;  /* 0x000000ffff086224 */ /* 0x001fe200078e0012 */
[----:B------:R-:W-:-:S05]  /*13640*/  @P6 MOV R9, R19 ;  /* 0x0000001300096202 */ /* 0x000fca0000000f00 */
[----:B------:R0:W-:Y:S01]  /*13650*/  @P6 STG.E.U16 desc[UR46][R8.64+0x42], R185 ;  /* 0x000042b908006986 */ /* 0x0001e2000c10152e */
[----:B-1----:R-:W-:-:S04]  /*13660*/  IADD3 R12, P6, R18, UR11, RZ ;  /* 0x0000000b120c7c10 */ /* 0x002fc8000ffde0ff */
[----:B------:R-:W-:Y:S02]  /*13670*/  IADD3.X R13, R19, UR5, RZ, P6, !PT ;  /* 0x00000005130d7c10 */ /* 0x000fe4000b7fe4ff */
[----:B------:R-:W-:Y:S01]  /*13680*/  ISETP.GT.AND P6, PT, R0, 0x20, P4 ;  /* 0x000000200000780c */ /* 0x000fe200027c4270 */
[----:B------:R-:W-:-:S05]  /*13690*/  FMUL R186, R186, R2 ;  /* 0x00000002baba7220 */ /* 0x000fca0000400000 */
[----:B------:R-:W-:-:S07]  /*136a0*/  F2FP.F16.F32.PACK_AB R186, RZ, R186 ;  /* 0x000000baffba723e */ /* 0x000fce00000000ff */
[----:B------:R-:W-:Y:S01]  /*136b0*/  @P6 STG.E.U16 desc[UR46][R12.64+0x40], R186 ;  /* 0x000040ba0c006986 */ /* 0x000fe2000c10152e */
[----:B------:R-:W-:Y:S01]  /*136c0*/  ISETP.GT.AND P6, PT, R0, 0x21, P4 ;  /* 0x000000210000780c */ /* 0x000fe200027c4270 */
[----:B------:R-:W-:-:S05]  /*136d0*/  FMUL R187, R187, R2 ;  /* 0x00000002bbbb7220 */ /* 0x000fca0000400000 */
[----:B------:R-:W-:-:S07]  /*136e0*/  F2FP.F16.F32.PACK_AB R187, RZ, R187 ;  /* 0x000000bbffbb723e */ /* 0x000fce00000000ff */
[----:B0-----:R-:W-:Y:S02]  /*136f0*/  @P6 IMAD.MOV.U32 R8, RZ, RZ, R12 ;  /* 0x000000ffff086224 */ /* 0x001fe400078e000c */
[----:B------:R-:W-:-:S05]  /*13700*/  @P6 IMAD.MOV.U32 R9, RZ, RZ, R13 ;  /* 0x000000ffff096224 */ /* 0x000fca00078e000d */
[----:B------:R0:W-:Y:S01]  /*13710*/  @P6 STG.E.U16 desc[UR46][R8.64+0x42], R187 ;  /* 0x000042bb08006986 */ /* 0x0001e2000c10152e */
[----:B------:R-:W-:Y:S01]  /*13720*/  ISETP.GT.AND P6, PT, R0, 0x28, P1 ;  /* 0x000000280000780c */ /* 0x000fe20000fc4270 */
[----:B------:R-:W-:-:S05]  /*13730*/  FMUL R188, R188, R2 ;  /* 0x00000002bcbc7220 */ /* 0x000fca0000400000 */
[----:B------:R-:W-:-:S07]  /*13740*/  F2FP.F16.F32.PACK_AB R188, RZ, R188 ;  /* 0x000000bcffbc723e */ /* 0x000fce00000000ff */
[----:B0-----:R-:W-:Y:S01]  /*13750*/  @P6 IMAD.MOV.U32 R8, RZ, RZ, R18 ;  /* 0x000000ffff086224 */ /* 0x001fe200078e0012 */
[----:B------:R-:W-:-:S05]  /*13760*/  @P6 MOV R9, R19 ;  /* 0x0000001300096202 */ /* 0x000fca0000000f00 */
[----:B------:R0:W-:Y:S01]  /*13770*/  @P6 STG.E.U16 desc[UR46][R8.64+0x50], R188 ;  /* 0x000050bc08006986 */ /* 0x0001e2000c10152e */
        /* <DEDUP_REMOVED lines=52> */
[----:B------:R-:W-:Y:S02]  /*13ac0*/  @P6 IMAD.MOV.U32 R9, RZ, RZ, R19 ;  /* 0x000000ffff096224 */ /* 0x000fe400078e0013 */
[----:B------:R-:W-:-:S03]  /*13ad0*/  FMUL R198, R198, R2 ;  /* 0x00000002c6c67220 */ /* 0x000fc60000400000 */
        /* <DEDUP_REMOVED lines=9> */
[----:B0-----:R-:W-:-:S04]  /*13b70*/  IADD3 R8, P6, R18, UR13, RZ ;  /* 0x0000000d12087c10 */ /* 0x001fc8000ffde0ff */
[----:B------:R-:W-:Y:S02]  /*13b80*/  IADD3.X R9, R19, UR12, RZ, P6, !PT ;  /* 0x0000000c13097c10 */ /* 0x000fe4000b7fe4ff */
        /* <DEDUP_REMOVED lines=8> */
[----:B------:R-:W-:-:S04]  /*13c10*/  IADD3 R14, P6, R8, UR11, RZ ;  /* 0x0000000b080e7c10 */ /* 0x000fc8000ffde0ff */
[----:B------:R-:W-:Y:S02]  /*13c20*/  IADD3.X R15, R9, UR5, RZ, P6, !PT ;  /* 0x00000005090f7c10 */ /* 0x000fe4000b7fe4ff */
        /* <DEDUP_REMOVED lines=520> */
[C---:B------:R-:W-:Y:S02]  /*15cb0*/  ISETP.GT.AND P6, PT, R0.reuse, 0x98, P0 ;  /* 0x000000980000780c */ /* 0x040fe400007c4270 */
[----:B------:R-:W-:Y:S02]  /*15cc0*/  F2FP.F16.F32.PACK_AB R68, RZ, R68 ;  /* 0x00000044ff44723e */ /* 0x000fe400000000ff */
[----:B------:R-:W-:Y:S01]  /*15cd0*/  ISETP.GT.AND P0, PT, R0, 0x99, P0 ;  /* 0x000000990000780c */ /* 0x000fe20000704270 */
[-C--:B------:R-:W-:Y:S01]  /*15ce0*/  FMUL R69, R69, R2.reuse ;  /* 0x0000000245457220 */ /* 0x080fe20000400000 */
[----:B------:R-:W-:-:S07]  /*15cf0*/  FMUL R70, R70, R2 ;  /* 0x0000000246467220 */ /* 0x000fce0000400000 */
[----:B------:R-:W-:Y:S01]  /*15d00*/  @P6 STG.E.U16 desc[UR46][R4.64+0x130], R68 ;  /* 0x0001304404006986 */ /* 0x000fe2000c10152e */
[C---:B------:R-:W-:Y:S02]  /*15d10*/  ISETP.GT.AND P6, PT, R0.reuse, 0x98, P5 ;  /* 0x000000980000780c */ /* 0x040fe40002fc4270 */
[----:B------:R-:W-:Y:S02]  /*15d20*/  F2FP.F16.F32.PACK_AB R69, RZ, R69 ;  /* 0x00000045ff45723e */ /* 0x000fe400000000ff */
[----:B------:R-:W-:Y:S02]  /*15d30*/  F2FP.F16.F32.PACK_AB R70, RZ, R70 ;  /* 0x00000046ff46723e */ /* 0x000fe400000000ff */
[----:B------:R-:W-:Y:S01]  /*15d40*/  ISETP.GT.AND P5, PT, R0, 0x99, P5 ;  /* 0x000000990000780c */ /* 0x000fe20002fa4270 */
[----:B------:R0:W-:Y:S01]  /*15d50*/  @P0 STG.E.U16 desc[UR46][R4.64+0x132], R69 ;  /* 0x0001324504000986 */ /* 0x0001e2000c10152e */
[----:B------:R-:W-:-:S05]  /*15d60*/  FMUL R71, R71, R2 ;  /* 0x0000000247477220 */ /* 0x000fca0000400000 */
[----:B------:R-:W-:Y:S01]  /*15d70*/  @P6 STG.E.U16 desc[UR46][R10.64+0x130], R70 ;  /* 0x000130460a006986 */ /* 0x000fe2000c10152e */
[C---:B------:R-:W-:Y:S02]  /*15d80*/  ISETP.GT.AND P6, PT, R0.reuse, 0x80, P1 ;  /* 0x000000800000780c */ /* 0x040fe40000fc4270 */
[----:B------:R-:W-:Y:S02]  /*15d90*/  F2FP.F16.F32.PACK_AB R71, RZ, R71 ;  /* 0x00000047ff47723e */ /* 0x000fe400000000ff */
[----:B------:R-:W-:Y:S01]  /*15da0*/  ISETP.GT.AND P0, PT, R0, 0x81, P1 ;  /* 0x000000810000780c */ /* 0x000fe20000f04270 */
[-C--:B------:R-:W-:Y:S02]  /*15db0*/  FMUL R40, R40, R2.reuse ;  /* 0x0000000228287220 */ /* 0x080fe40000400000 */
[----:B------:R-:W-:Y:S01]  /*15dc0*/  @P5 STG.E.U16 desc[UR46][R10.64+0x132], R71 ;  /* 0x000132470a005986 */ /* 0x000fe2000c10152e */
[----:B------:R-:W-:Y:S01]  /*15dd0*/  ISETP.GT.AND P5, PT, R0, 0x80, P4 ;  /* 0x000000800000780c */ /* 0x000fe200027a4270 */
[----:B------:R-:W-:Y:S01]  /*15de0*/  FMUL R41, R41, R2 ;  /* 0x0000000229297220 */ /* 0x000fe20000400000 */
[----:B------:R-:W-:-:S03]  /*15df0*/  F2FP.F16.F32.PACK_AB R40, RZ, R40 ;  /* 0x00000028ff28723e */ /* 0x000fc600000000ff */
[----:B0-----:R-:W-:Y:S01]  /*15e00*/  @P6 IMAD.MOV.U32 R4, RZ, RZ, R18 ;  /* 0x000000ffff046224 */ /* 0x001fe200078e0012 */
[----:B------:R-:W-:Y:S01]  /*15e10*/  @P6 MOV R5, R19 ;  /* 0x0000001300056202 */ /* 0x000fe20000000f00 */
[----:B------:R-:W-:Y:S01]  /*15e20*/  FMUL R42, R42, R2 ;  /* 0x000000022a2a7220 */ /* 0x000fe20000400000 */
[----:B------:R-:W-:-:S03]  /*15e30*/  F2FP.F16.F32.PACK_AB R41, RZ, R41 ;  /* 0x00000029ff29723e */ /* 0x000fc600000000ff */
[----:B------:R0:W-:Y:S01]  /*15e40*/  @P6 STG.E.U16 desc[UR46][R4.64+0x100], R40 ;  /* 0x0001002804006986 */ /* 0x0001e2000c10152e */
[----:B------:R-:W-:Y:S02]  /*15e50*/  ISETP.GT.AND P6, PT, R0, 0x81, P4 ;  /* 0x000000810000780c */ /* 0x000fe400027c4270 */
[----:B------:R-:W-:Y:S01]  /*15e60*/  F2FP.F16.F32.PACK_AB R42, RZ, R42 ;  /* 0x0000002aff2a723e */ /* 0x000fe200000000ff */
[----:B------:R-:W-:Y:S01]  /*15e70*/  FMUL R43, R43, R2 ;  /* 0x000000022b2b7220 */ /* 0x000fe20000400000 */
[----:B0-----:R-:W-:Y:S02]  /*15e80*/  @P0 IMAD.MOV.U32 R4, RZ, RZ, R18 ;  /* 0x000000ffff040224 */ /* 0x001fe400078e0012 */
[----:B------:R-:W-:-:S05]  /*15e90*/  @P0 IMAD.MOV.U32 R5, RZ, RZ, R19 ;  /* 0x000000ffff050224 */ /* 0x000fca00078e0013 */
[----:B------:R0:W-:Y:S01]  /*15ea0*/  @P0 STG.E.U16 desc[UR46][R4.64+0x102], R41 ;  /* 0x0001022904000986 */ /* 0x0001e2000c10152e */
[----:B------:R-:W-:Y:S01]  /*15eb0*/  ISETP.GT.AND P0, PT, R0, 0x88, P1 ;  /* 0x000000880000780c */ /* 0x000fe20000f04270 */
[----:B------:R-:W-:Y:S01]  /*15ec0*/  FMUL R44, R44, R2 ;  /* 0x000000022c2c7220 */ /* 0x000fe20000400000 */
[----:B------:R-:W-:Y:S01]  /*15ed0*/  F2FP.F16.F32.PACK_AB R43, RZ, R43 ;  /* 0x0000002bff2b723e */ /* 0x000fe200000000ff */
[----:B0-----:R-:W-:Y:S01]  /*15ee0*/  @P5 IMAD.MOV.U32 R4, RZ, RZ, R12 ;  /* 0x000000ffff045224 */ /* 0x001fe200078e000c */
[----:B------:R-:W-:-:S05]  /*15ef0*/  @P5 MOV R5, R13 ;  /* 0x0000000d00055202 */ /* 0x000fca0000000f00 */
[----:B------:R0:W-:Y:S01]  /*15f00*/  @P5 STG.E.U16 desc[UR46][R4.64+0x100], R42 ;  /* 0x0001002a04005986 */ /* 0x0001e2000c10152e */
[----:B------:R-:W-:Y:S01]  /*15f10*/  ISETP.GT.AND P5, PT, R0, 0x89, P1 ;  /* 0x000000890000780c */ /* 0x000fe20000fa4270 */
[----:B------:R-:W-:Y:S01]  /*15f20*/  FMUL R45, R45, R2 ;  /* 0x000000022d2d7220 */ /* 0x000fe20000400000 */
[----:B------:R-:W-:Y:S01]  /*15f30*/  F2FP.F16.F32.PACK_AB R44, RZ, R44 ;  /* 0x0000002cff2c723e */ /* 0x000fe200000000ff */
[----:B0-----:R-:W-:Y:S02]  /*15f40*/  @P6 IMAD.MOV.U32 R4, RZ, RZ, R12 ;  /* 0x000000ffff046224 */ /* 0x001fe400078e000c */
[----:B------:R-:W-:-:S05]  /*15f50*/  @P6 IMAD.MOV.U32 R5, RZ, RZ, R13 ;  /* 0x000000ffff056224 */ /* 0x000fca00078e000d */
[----:B------:R0:W-:Y:S01]  /*15f60*/  @P6 STG.E.U16 desc[UR46][R4.64+0x102], R43 ;  /* 0x0001022b04006986 */ /* 0x0001e2000c10152e */
[----:B------:R-:W-:Y:S01]  /*15f70*/  F2FP.F16.F32.PACK_AB R45, RZ, R45 ;  /* 0x0000002dff2d723e */ /* 0x000fe200000000ff */
[----:B0-----:R-:W-:Y:S01]  /*15f80*/  @P0 IMAD.MOV.U32 R4, RZ, RZ, R18 ;  /* 0x000000ffff040224 */ /* 0x001fe200078e0012 */
[----:B------:R-:W-:-:S05]  /*15f90*/  @P0 MOV R5, R19 ;  /* 0x0000001300050202 */ /* 0x000fca0000000f00 */
[----:B------:R0:W-:Y:S01]  /*15fa0*/  @P0 STG.E.U16 desc[UR46][R4.64+0x110], R44 ;  /* 0x0001102c04000986 */ /* 0x0001e2000c10152e */
[----:B------:R-:W-:Y:S01]  /*15fb0*/  ISETP.GT.AND P0, PT, R0, 0x88, P4 ;  /* 0x000000880000780c */ /* 0x000fe20002704270 */
[----:B------:R-:W-:Y:S01]  /*15fc0*/  FMUL R46, R46, R2 ;  /* 0x000000022e2e7220 */ /* 0x000fe20000400000 */
[----:B0-----:R-:W-:Y:S02]  /*15fd0*/  @P5 IMAD.MOV.U32 R4, RZ, RZ, R18 ;  /* 0x000000ffff045224 */ /* 0x001fe400078e0012 */
[----:B------:R-:W-:-:S05]  /*15fe0*/  @P5 IMAD.MOV.U32 R5, RZ, RZ, R19 ;  /* 0x000000ffff055224 */ /* 0x000fca00078e0013 */
[----:B------:R0:W-:Y:S01]  /*15ff0*/  @P5 STG.E.U16 desc[UR46][R4.64+0x112], R45 ;  /* 0x0001122d04005986 */ /* 0x0001e2000c10152e */
[C---:B------:R-:W-:Y:S01]  /*16000*/  ISETP.GT.AND P5, PT, R0.reuse, 0x89, P4 ;  /* 0x000000890000780c */ /* 0x040fe200027a4270 */
[----:B------:R-:W-:Y:S01]  /*16010*/  FMUL R47, R47, R2 ;  /* 0x000000022f2f7220 */ /* 0x000fe20000400000 */
[----:B------:R-:W-:Y:S02]  /*16020*/  F2FP.F16.F32.PACK_AB R46, RZ, R46 ;  /* 0x0000002eff2e723e */ /* 0x000fe400000000ff */
[----:B------:R-:W-:Y:S01]  /*16030*/  ISETP.GT.AND P6, PT, R0, 0x90, P1 ;  /* 0x000000900000780c */ /* 0x000fe20000fc4270 */
[----:B0-----:R-:W-:Y:S01]  /*16040*/  @P0 IMAD.MOV.U32 R4, RZ, RZ, R12 ;  /* 0x000000ffff040224 */ /* 0x001fe200078e000c */
[----:B------:R-:W-:Y:S02]  /*16050*/  @P0 MOV R5, R13 ;  /* 0x0000000d00050202 */ /* 0x000fe40000000f00 */
[----:B------:R-:W-:-:S03]  /*16060*/  F2FP.F16.F32.PACK_AB R47, RZ, R47 ;  /* 0x0000002fff2f723e */ /* 0x000fc600000000ff */
[----:B------:R0:W-:Y:S01]  /*16070*/  @P0 STG.E.U16 desc[UR46][R4.64+0x110], R46 ;  /* 0x0001102e04000986 */ /* 0x0001e2000c10152e */
[----:B------:R-:W-:Y:S01]  /*16080*/  FMUL R48, R48, R2 ;  /* 0x0000000230307220 */ /* 0x000fe20000400000 */
[----:B0-----:R-:W-:Y:S02]  /*16090*/  @P5 IMAD.MOV.U32 R4, RZ, RZ, R12 ;  /* 0x000000ffff045224 */ /* 0x001fe400078e000c */
[----:B------:R-:W-:Y:S02]  /*160a0*/  @P5 IMAD.MOV.U32 R5, RZ, RZ, R13 ;  /* 0x000000ffff055224 */ /* 0x000fe400078e000d */
[----:B------:R-:W-:-:S03]  /*160b0*/  F2FP.F16.F32.PACK_AB R48, RZ, R48 ;  /* 0x00000030ff30723e */ /* 0x000fc600000000ff */
[----:B------:R0:W-:Y:S01]  /*160c0*/  @P5 STG.E.U16 desc[UR46][R4.64+0x112], R47 ;  /* 0x0001122f04005986 */ /* 0x0001e2000c10152e */
[----:B------:R-:W-:Y:S01]  /*160d0*/  ISETP.GT.AND P5, PT, R0, 0x91, P1 ;  /* 0x000000910000780c */ /* 0x000fe20000fa4270 */
[----:B------:R-:W-:Y:S01]  /*160e0*/  FMUL R49, R49, R2 ;  /* 0x0000000231317220 */ /* 0x000fe20000400000 */
[----:B0-----:R-:W-:Y:S01]  /*160f0*/  @P6 IMAD.MOV.U32 R4, RZ, RZ, R18 ;  /* 0x000000ffff046224 */ /* 0x001fe200078e0012 */
[----:B------:R-:W-:-:S05]  /*16100*/  @P6 MOV R5, R19 ;  /* 0x0000001300056202 */ /* 0x000fca0000000f00 */
[----:B------:R0:W-:Y:S01]  /*16110*/  @P6 STG.E.U16 desc[UR46][R4.64+0x120], R48 ;  /* 0x0001203004006986 */ /* 0x0001e2000c10152e */
[----:B------:R-:W-:Y:S02]  /*16120*/  ISETP.GT.AND P6, PT, R0, 0x90, P4 ;  /* 0x000000900000780c */ /* 0x000fe400027c4270 */
[----:B------:R-:W-:Y:S01]  /*16130*/  F2FP.F16.F32.PACK_AB R49, RZ, R49 ;  /* 0x00000031ff31723e */ /* 0x000fe200000000ff */
[----:B------:R-:W-:Y:S01]  /*16140*/  FMUL R50, R50, R2 ;  /* 0x0000000232327220 */ /* 0x000fe20000400000 */
[----:B------:R-:W-:Y:S01]  /*16150*/  ISETP.GT.AND P0, PT, R0, 0x98, P1 ;  /* 0x000000980000780c */ /* 0x000fe20000f04270 */
[----:B0-----:R-:W-:Y:S02]  /*16160*/  @P5 IMAD.MOV.U32 R4, RZ, RZ, R18 ;  /* 0x000000ffff045224 */ /* 0x001fe400078e0012 */
[----:B------:R-:W-:Y:S01]  /*16170*/  @P5 IMAD.MOV.U32 R5, RZ, RZ, R19 ;  /* 0x000000ffff055224 */ /* 0x000fe200078e0013 */
[----:B------:R-:W-:-:S04]  /*16180*/  F2FP.F16.F32.PACK_AB R50, RZ, R50 ;  /* 0x00000032ff32723e */ /* 0x000fc800000000ff */
[----:B------:R0:W-:Y:S01]  /*16190*/  @P5 STG.E.U16 desc[UR46][R4.64+0x122], R49 ;  /* 0x0001223104005986 */ /* 0x0001e2000c10152e */
[C---:B------:R-:W-:Y:S01]  /*161a0*/  ISETP.GT.AND P5, PT, R0.reuse, 0x91, P4 ;  /* 0x000000910000780c */ /* 0x040fe200027a4270 */
[-C--:B------:R-:W-:Y:S01]  /*161b0*/  FMUL R51, R51, R2.reuse ;  /* 0x0000000233337220 */ /* 0x080fe20000400000 */
[----:B------:R-:W-:Y:S01]  /*161c0*/  ISETP.GT.AND P1, PT, R0, 0x99, P1 ;  /* 0x000000990000780c */ /* 0x000fe20000f24270 */
[-C--:B------:R-:W-:Y:S01]  /*161d0*/  FMUL R52, R52, R2.reuse ;  /* 0x0000000234347220 */ /* 0x080fe20000400000 */
[----:B0-----:R-:W-:Y:S02]  /*161e0*/  @P6 IMAD.MOV.U32 R4, RZ, RZ, R12 ;  /* 0x000000ffff046224 */ /* 0x001fe400078e000c */
[----:B------:R-:W-:Y:S02]  /*161f0*/  @P6 IMAD.MOV.U32 R5, RZ, RZ, R13 ;  /* 0x000000ffff056224 */ /* 0x000fe400078e000d */
[----:B------:R-:W-:-:S03]  /*16200*/  FMUL R53, R53, R2 ;  /* 0x0000000235357220 */ /* 0x000fc60000400000 */
[----:B------:R0:W-:Y:S01]  /*16210*/  @P6 STG.E.U16 desc[UR46][R4.64+0x120], R50 ;  /* 0x0001203204006986 */ /* 0x0001e2000c10152e */
[C---:B------:R-:W-:Y:S01]  /*16220*/  ISETP.GT.AND P6, PT, R0.reuse, 0x98, P4 ;  /* 0x000000980000780c */ /* 0x040fe200027c4270 */
[----:B------:R-:W-:Y:S01]  /*16230*/  @P0 IMAD.MOV.U32 R10, RZ, RZ, R18 ;  /* 0x000000ffff0a0224 */ /* 0x000fe200078e0012 */
[----:B------:R-:W-:Y:S02]  /*16240*/  F2FP.F16.F32.PACK_AB R51, RZ, R51 ;  /* 0x00000033ff33723e */ /* 0x000fe400000000ff */
[----:B------:R-:W-:Y:S01]  /*16250*/  ISETP.GT.AND P4, PT, R0, 0x99, P4 ;  /* 0x000000990000780c */ /* 0x000fe20002784270 */
[----:B------:R-:W-:Y:S01]  /*16260*/  FMUL R54, R54, R2 ;  /* 0x0000000236367220 */ /* 0x000fe20000400000 */
[----:B------:R-:W-:Y:S02]  /*16270*/  @P0 MOV R11, R19 ;  /* 0x00000013000b0202 */ /* 0x000fe40000000f00 */
[----:B------:R-:W-:Y:S01]  /*16280*/  F2FP.F16.F32.PACK_AB R52, RZ, R52 ;  /* 0x00000034ff34723e */ /* 0x000fe200000000ff */
[----:B0-----:R-:W-:Y:S01]  /*16290*/  @P5 IMAD.MOV.U32 R4, RZ, RZ, R12 ;  /* 0x000000ffff045224 */ /* 0x001fe200078e000c */
[----:B------:R-:W-:Y:S01]  /*162a0*/  @P5 MOV R5, R13 ;  /* 0x0000000d00055202 */ /* 0x000fe20000000f00 */
[----:B------:R-:W-:Y:S01]  /*162b0*/  FMUL R55, R55, R2 ;  /* 0x0000000237377220 */ /* 0x000fe20000400000 */
[----:B------:R-:W-:-:S03]  /*162c0*/  F2FP.F16.F32.PACK_AB R53, RZ, R53 ;  /* 0x00000035ff35723e */ /* 0x000fc600000000ff */
[----:B------:R0:W-:Y:S01]  /*162d0*/  @P5 STG.E.U16 desc[UR46][R4.64+0x122], R51 ;  /* 0x0001223304005986 */ /* 0x0001e2000c10152e */
[----:B------:R-:W-:-:S03]  /*162e0*/  F2FP.F16.F32.PACK_AB R54, RZ, R54 ;  /* 0x00000036ff36723e */ /* 0x000fc600000000ff */
[----:B------:R-:W-:Y:S01]  /*162f0*/  @P0 STG.E.U16 desc[UR46][R10.64+0x130], R52 ;  /* 0x000130340a000986 */ /* 0x000fe2000c10152e */
[----:B------:R-:W-:-:S03]  /*16300*/  F2FP.F16.F32.PACK_AB R55, RZ, R55 ;  /* 0x00000037ff37723e */ /* 0x000fc600000000ff */
[----:B------:R-:W-:Y:S01]  /*16310*/  @P1 STG.E.U16 desc[UR46][R18.64+0x132], R53 ;  /* 0x0001323512001986 */ /* 0x000fe2000c10152e */
[C---:B------:R-:W-:Y:S01]  /*16320*/  ISETP.GT.AND P1, PT, R0.reuse, 0x80, P2 ;  /* 0x000000800000780c */ /* 0x040fe20001724270 */
[----:B0-----:R-:W-:Y:S02]  /*16330*/  @P6 IMAD.MOV.U32 R4, RZ, RZ, R12 ;  /* 0x000000ffff046224 */ /* 0x001fe400078e000c */
[----:B------:R-:W-:Y:S01]  /*16340*/  @P6 IMAD.MOV.U32 R5, RZ, RZ, R13 ;  /* 0x000000ffff056224 */ /* 0x000fe200078e000d */
[C---:B------:R-:W-:Y:S02]  /*16350*/  ISETP.GT.AND P0, PT, R0.reuse, 0x80, P3 ;  /* 0x000000800000780c */ /* 0x040fe40001f04270 */
[----:B------:R-:W-:Y:S02]  /*16360*/  ISETP.GT.AND P5, PT, R0, 0x81, P3 ;  /* 0x000000810000780c */ /* 0x000fe40001fa4270 */
[----:B------:R0:W-:Y:S01]  /*16370*/  @P6 STG.E.U16 desc[UR46][R4.64+0x130], R54 ;  /* 0x0001303604006986 */ /* 0x0001e2000c10152e */
[-C--:B------:R-:W-:Y:S01]  /*16380*/  FMUL R24, R24, R2.reuse ;  /* 0x0000000218187220 */ /* 0x080fe20000400000 */
[----:B------:R-:W-:-:S02]  /*16390*/  FMUL R25, R25, R2 ;  /* 0x0000000219197220 */ /* 0x000fc40000400000 */
[----:B------:R-:W-:Y:S01]  /*163a0*/  @P4 STG.E.U16 desc[UR46][R12.64+0x132], R55 ;  /* 0x000132370c004986 */ /* 0x000fe2000c10152e */
[----:B------:R-:W-:Y:S01]  /*163b0*/  ISETP.GT.AND P4, PT, R0, 0x81, P2 ;  /* 0x000000810000780c */ /* 0x000fe20001784270 */
[----:B------:R-:W-:Y:S01]  /*163c0*/  FMUL R26, R26, R2 ;  /* 0x000000021a1a7220 */ /* 0x000fe20000400000 */
[----:B------:R-:W-:Y:S02]  /*163d0*/  F2FP.F16.F32.PACK_AB R24, RZ, R24 ;  /* 0x00000018ff18723e */ /* 0x000fe400000000ff */
[----:B------:R-:W-:Y:S01]  /*163e0*/  F2FP.F16.F32.PACK_AB R25, RZ, R25 ;  /* 0x00000019ff19723e */ /* 0x000fe200000000ff */
[----:B------:R-:W-:Y:S01]  /*163f0*/  FMUL R27, R27, R2 ;  /* 0x000000021b1b7220 */ /* 0x000fe20000400000 */
[----:B------:R-:W-:Y:S01]  /*16400*/  F2FP.F16.F32.PACK_AB R26, RZ, R26 ;  /* 0x0000001aff1a723e */ /* 0x000fe200000000ff */
[----:B0-----:R-:W-:Y:S01]  /*16410*/  @P1 IMAD.MOV.U32 R4, RZ, RZ, R6 ;  /* 0x000000ffff041224 */ /* 0x001fe200078e0006 */
[----:B------:R-:W-:Y:S02]  /*16420*/  @P1 MOV R5, R7 ;  /* 0x0000000700051202 */ /* 0x000fe40000000f00 */
[C---:B------:R-:W-:Y:S01]  /*16430*/  ISETP.GT.AND P6, PT, R0.reuse, 0x88, P2 ;  /* 0x000000880000780c */ /* 0x040fe200017c4270 */
[----:B------:R-:W-:Y:S01]  /*16440*/  @P0 STG.E.U16 desc[UR46][R8.64+0x100], R24 ;  /* 0x0001001808000986 */ /* 0x000fe2000c10152e */
[----:B------:R-:W-:-:S03]  /*16450*/  ISETP.GT.AND P0, PT, R0, 0x88, P3 ;  /* 0x000000880000780c */ /* 0x000fc60001f04270 */
[----:B------:R-:W-:Y:S01]  /*16460*/  @P5 STG.E.U16 desc[UR46][R8.64+0x102], R25 ;  /* 0x0001021908005986 */ /* 0x000fe2000c10152e */
[----:B------:R-:W-:Y:S01]  /*16470*/  ISETP.GT.AND P5, PT, R0, 0x89, P3 ;  /* 0x000000890000780c */ /* 0x000fe20001fa4270 */
[-C--:B------:R-:W-:Y:S01]  /*16480*/  FMUL R28, R28, R2.reuse ;  /* 0x000000021c1c7220 */ /* 0x080fe20000400000 */
[----:B------:R-:W-:Y:S01]  /*16490*/  F2FP.F16.F32.PACK_AB R27, RZ, R27 ;  /* 0x0000001bff1b723e */ /* 0x000fe200000000ff */
[----:B------:R0:W-:Y:S01]  /*164a0*/  @P1 STG.E.U16 desc[UR46][R4.64+0x100], R26 ;  /* 0x0001001a04001986 */ /* 0x0001e2000c10152e */
[----:B------:R-:W-:Y:S01]  /*164b0*/  ISETP.GT.AND P1, PT, R0, 0x89, P2 ;  /* 0x000000890000780c */ /* 0x000fe20001724270 */
[-C--:B------:R-:W-:Y:S01]  /*164c0*/  FMUL R29, R29, R2.reuse ;  /* 0x000000021d1d7220 */ /* 0x080fe20000400000 */
[----:B------:R-:W-:Y:S01]  /*164d0*/  FMUL R30, R30, R2 ;  /* 0x000000021e1e7220 */ /* 0x000fe20000400000 */
[----:B------:R-:W-:Y:S01]  /*164e0*/  F2FP.F16.F32.PACK_AB R28, RZ, R28 ;  /* 0x0000001cff1c723e */ /* 0x000fe200000000ff */
[----:B0-----:R-:W-:Y:S02]  /*164f0*/  @P4 IMAD.MOV.U32 R4, RZ, RZ, R6 ;  /* 0x000000ffff044224 */ /* 0x001fe400078e0006 */
[----:B------:R-:W-:Y:S01]  /*16500*/  @P4 IMAD.MOV.U32 R5, RZ, RZ, R7 ;  /* 0x000000ffff054224 */ /* 0x000fe200078e0007 */
[----:B------:R-:W-:Y:S01]  /*16510*/  F2FP.F16.F32.PACK_AB R29, RZ, R29 ;  /* 0x0000001dff1d723e */ /* 0x000fe200000000ff */
[----:B------:R-:W-:Y:S01]  /*16520*/  FMUL R31, R31, R2 ;  /* 0x000000021f1f7220 */ /* 0x000fe20000400000 */
[----:B------:R-:W-:-:S02]  /*16530*/  F2FP.F16.F32.PACK_AB R30, RZ, R30 ;  /* 0x0000001eff1e723e */ /* 0x000fc400000000ff */
[----:B------:R0:W-:Y:S01]  /*16540*/  @P4 STG.E.U16 desc[UR46][R4.64+0x102], R27 ;  /* 0x0001021b04004986 */ /* 0x0001e2000c10152e */
[----:B------:R-:W-:Y:S01]  /*16550*/  ISETP.GT.AND P4, PT, R0, 0x90, P3 ;  /* 0x000000900000780c */ /* 0x000fe20001f84270 */
[----:B------:R-:W-:Y:S02]  /*16560*/  FMUL R32, R32, R2 ;  /* 0x0000000220207220 */ /* 0x000fe40000400000 */
[----:B------:R-:W-:Y:S01]  /*16570*/  @P0 STG.E.U16 desc[UR46][R8.64+0x110], R28 ;  /* 0x0001101c08000986 */ /* 0x000fe2000c10152e */
[----:B------:R-:W-:-:S03]  /*16580*/  F2FP.F16.F32.PACK_AB R31, RZ, R31 ;  /* 0x0000001fff1f723e */ /* 0x000fc600000000ff */
[----:B------:R-:W-:Y:S01]  /*16590*/  @P5 STG.E.U16 desc[UR46][R8.64+0x112], R29 ;  /* 0x0001121d08005986 */ /* 0x000fe2000c10152e */
[----:B0-----:R-:W-:Y:S01]  /*165a0*/  @P6 IMAD.MOV.U32 R4, RZ, RZ, R6 ;  /* 0x000000ffff046224 */ /* 0x001fe200078e0006 */
[----:B------:R-:W-:Y:S02]  /*165b0*/  @P6 MOV R5, R7 ;  /* 0x0000000700056202 */ /* 0x000fe40000000f00 */
[----:B------:R-:W-:-:S03]  /*165c0*/  F2FP.F16.F32.PACK_AB R32, RZ, R32 ;  /* 0x00000020ff20723e */ /* 0x000fc600000000ff */
[----:B------:R0:W-:Y:S01]  /*165d0*/  @P6 STG.E.U16 desc[UR46][R4.64+0x110], R30 ;  /* 0x0001101e04006986 */ /* 0x0001e2000c10152e */
[C---:B------:R-:W-:Y:S02]  /*165e0*/  ISETP.GT.AND P5, PT, R0.reuse, 0x90, P2 ;  /* 0x000000900000780c */ /* 0x040fe400017a4270 */
[----:B------:R-:W-:Y:S01]  /*165f0*/  ISETP.GT.AND P0, PT, R0, 0x91, P3 ;  /* 0x000000910000780c */ /* 0x000fe20001f04270 */
[-C--:B------:R-:W-:Y:S01]  /*16600*/  FMUL R33, R33, R2.reuse ;  /* 0x0000000221217220 */ /* 0x080fe20000400000 */
[----:B0-----:R-:W-:Y:S02]  /*16610*/  @P1 IMAD.MOV.U32 R4, RZ, RZ, R6 ;  /* 0x000000ffff041224 */ /* 0x001fe400078e0006 */
[----:B------:R-:W-:Y:S02]  /*16620*/  @P1 IMAD.MOV.U32 R5, RZ, RZ, R7 ;  /* 0x000000ffff051224 */ /* 0x000fe400078e0007 */
[----:B------:R-:W-:-:S03]  /*16630*/  FMUL R34, R34, R2 ;  /* 0x0000000222227220 */ /* 0x000fc60000400000 */
[----:B------:R0:W-:Y:S04]  /*16640*/  @P1 STG.E.U16 desc[UR46][R4.64+0x112], R31 ;  /* 0x0001121f04001986 */ /* 0x0001e8000c10152e */
[----:B------:R-:W-:Y:S01]  /*16650*/  @P4 STG.E.U16 desc[UR46][R8.64+0x120], R32 ;  /* 0x0001202008004986 */ /* 0x000fe2000c10152e */
[C---:B------:R-:W-:Y:S02]  /*16660*/  ISETP.GT.AND P4, PT, R0.reuse, 0x91, P2 ;  /* 0x000000910000780c */ /* 0x040fe40001784270 */
[----:B------:R-:W-:Y:S02]  /*16670*/  F2FP.F16.F32.PACK_AB R33, RZ, R33 ;  /* 0x00000021ff21723e */ /* 0x000fe400000000ff */
[----:B------:R-:W-:Y:S01]  /*16680*/  ISETP.GT.AND P6, PT, R0, 0x98, P2 ;  /* 0x000000980000780c */ /* 0x000fe200017c4270 */
[----:B------:R-:W-:Y:S01]  /*16690*/  FMUL R35, R35, R2 ;  /* 0x0000000223237220 */ /* 0x000fe20000400000 */
[----:B------:R-:W-:Y:S01]  /*166a0*/  F2FP.F16.F32.PACK_AB R34, RZ, R34 ;  /* 0x00000022ff22723e */ /* 0x000fe200000000ff */
[----:B0-----:R-:W-:Y:S01]  /*166b0*/  @P5 IMAD.MOV.U32 R4, RZ, RZ, R6 ;  /* 0x000000ffff045224 */ /* 0x001fe200078e0006 */
[----:B------:R-:W-:-:S02]  /*166c0*/  @P5 MOV R5, R7 ;  /* 0x0000000700055202 */ /* 0x000fc40000000f00 */
[C---:B------:R-:W-:Y:S01]  /*166d0*/  ISETP.GT.AND P1, PT, R0.reuse, 0x98, P3 ;  /* 0x000000980000780c */ /* 0x040fe20001f24270 */
[----:B------:R-:W-:Y:S01]  /*166e0*/  @P0 STG.E.U16 desc[UR46][R8.64+0x122], R33 ;  /* 0x0001222108000986 */ /* 0x000fe2000c10152e */
[----:B------:R-:W-:Y:S01]  /*166f0*/  ISETP.GT.AND P3, PT, R0, 0x99, P3 ;  /* 0x000000990000780c */ /* 0x000fe20001f64270 */
[-C--:B------:R-:W-:Y:S01]  /*16700*/  FMUL R36, R36, R2.reuse ;  /* 0x0000000224247220 */ /* 0x080fe20000400000 */
[----:B------:R-:W-:Y:S01]  /*16710*/  ISETP.GT.AND P2, PT, R0, 0x99, P2 ;  /* 0x000000990000780c */ /* 0x000fe20001744270 */
[----:B------:R0:W-:Y:S01]  /*16720*/  @P5 STG.E.U16 desc[UR46][R4.64+0x120], R34 ;  /* 0x0001202204005986 */ /* 0x0001e2000c10152e */
[-C--:B------:R-:W-:Y:S01]  /*16730*/  FMUL R37, R37, R2.reuse ;  /* 0x0000000225257220 */ /* 0x080fe20000400000 */
[----:B------:R-:W-:Y:S01]  /*16740*/  F2FP.F16.F32.PACK_AB R35, RZ, R35 ;  /* 0x00000023ff23723e */ /* 0x000fe200000000ff */
[-C--:B------:R-:W-:Y:S01]  /*16750*/  FMUL R38, R38, R2.reuse ;  /* 0x0000000226267220 */ /* 0x080fe20000400000 */
[----:B------:R-:W-:Y:S01]  /*16760*/  FMUL R39, R39, R2 ;  /* 0x0000000227277220 */ /* 0x000fe20000400000 */
[----:B------:R-:W-:-:S02]  /*16770*/  F2FP.F16.F32.PACK_AB R36, RZ, R36 ;  /* 0x00000024ff24723e */ /* 0x000fc400000000ff */
[----:B------:R-:W-:Y:S01]  /*16780*/  F2FP.F16.F32.PACK_AB R37, RZ, R37 ;  /* 0x00000025ff25723e */ /* 0x000fe200000000ff */
[--C-:B0-----:R-:W-:Y:S02]  /*16790*/  @P4 IMAD.MOV.U32 R4, RZ, RZ, R6.reuse ;  /* 0x000000ffff044224 */ /* 0x101fe400078e0006 */
[----:B------:R-:W-:Y:S01]  /*167a0*/  @P4 IMAD.MOV.U32 R5, RZ, RZ, R7 ;  /* 0x000000ffff054224 */ /* 0x000fe200078e0007 */
[----:B------:R-:W-:Y:S02]  /*167b0*/  F2FP.F16.F32.PACK_AB R38, RZ, R38 ;  /* 0x00000026ff26723e */ /* 0x000fe400000000ff */
[----:B------:R-:W-:Y:S02]  /*167c0*/  F2FP.F16.F32.PACK_AB R39, RZ, R39 ;  /* 0x00000027ff27723e */ /* 0x000fe400000000ff */
[----:B------:R0:W-:Y:S04]  /*167d0*/  @P4 STG.E.U16 desc[UR46][R4.64+0x122], R35 ;  /* 0x0001222304004986 */ /* 0x0001e8000c10152e */
[----:B------:R1:W-:Y:S04]  /*167e0*/  @P1 STG.E.U16 desc[UR46][R8.64+0x130], R36 ;  /* 0x0001302408001986 */ /* 0x0003e8000c10152e */
[----:B------:R1:W-:Y:S01]  /*167f0*/  @P3 STG.E.U16 desc[UR46][R8.64+0x132], R37 ;  /* 0x0001322508003986 */ /* 0x0003e2000c10152e */
[----:B0-----:R-:W-:Y:S01]  /*16800*/  @P6 IMAD.MOV.U32 R4, RZ, RZ, R6 ;  /* 0x000000ffff046224 */ /* 0x001fe200078e0006 */
[----:B------:R-:W-:-:S05]  /*16810*/  @P6 MOV R5, R7 ;  /* 0x0000000700056202 */ /* 0x000fca0000000f00 */
[----:B------:R1:W-:Y:S04]  /*16820*/  @P6 STG.E.U16 desc[UR46][R4.64+0x130], R38 ;  /* 0x0001302604006986 */ /* 0x0003e8000c10152e */
[----:B------:R1:W-:Y:S02]  /*16830*/  @P2 STG.E.U16 desc[UR46][R6.64+0x132], R39 ;  /* 0x0001322706002986 */ /* 0x0003e4000c10152e */
.L_x_506:
[----:B------:R-:W-:Y:S05]  /*16840*/  BSYNC B0 ;  /* 0x0000000000007941 */ /* 0x000fea0003800000 */
.L_x_32:
[----:B01----:R-:W2:Y:S04]  /*16850*/  LDL.LU R5, [R1+0xa0] ;  /* 0x0000a00001057983 */ /* 0x003ea80000300800 */
[----:B------:R-:W2:Y:S01]  /*16860*/  LDL.LU R4, [R1+0xa4] ;  /* 0x0000a40001047983 */ /* 0x000ea20000300800 */
[----:B------:R-:W-:Y:S01]  /*16870*/  ULDC UR4, c[0x0][0xc] ;  /* 0x0000030000047ab9 */ /* 0x000fe20000000800 */
[----:B------:R-:W-:Y:S01]  /*16880*/  ULDC UR5, c[0x0][0x10] ;  /* 0x0000040000057ab9 */ /* 0x000fe20000000800 */
[----:B-----5:R-:W2:Y:S01]  /*16890*/  LDC R3, c[0x0][0x14] ;  /* 0x00000500ff037b82 */ /* 0x020ea20000000800 */
[----:B------:R-:W-:Y:S01]  /*168a0*/  UIMAD.WIDE.U32 UR4, UR4, UR5, URZ ;  /* 0x00000005040472a5 */ /* 0x000fe2000f8e003f */
[----:B------:R-:W-:Y:S01]  /*168b0*/  PRMT R0, RZ, 0x7610, R0 ;  /* 0x00007610ff007816 */ /* 0x000fe20000000000 */
[----:B------:R-:W-:Y:S01]  /*168c0*/  UMOV UR43, 0xffffffff ;  /* 0xffffffff002b7882 */ /* 0x000fe20000000000 */
[----:B------:R-:W-:-:S03]  /*168d0*/  UMOV UR40, 0xffffffff ;  /* 0xffffffff00287882 */ /* 0x000fc60000000000 */
[----:B--2---:R-:W-:-:S04]  /*168e0*/  IMAD.WIDE.U32 R4, R3, UR4, R4 ;  /* 0x0000000403047c25 */ /* 0x004fc8000f8e0004 */
[----:B------:R-:W-:Y:S01]  /*168f0*/  IMAD R3, R3, UR5, RZ ;  /* 0x0000000503037c24 */ /* 0x000fe2000f8e02ff */
[----:B------:R-:W-:Y:S01]  /*16900*/  ULDC.64 UR4, c[0x0][0x650] ;  /* 0x0001940000047ab9 */ /* 0x000fe20000000a00 */
[----:B------:R-:W-:Y:S01]  /*16910*/  IMAD.MOV.U32 R7, RZ, RZ, R4 ;  /* 0x000000ffff077224 */ /* 0x000fe200078e0004 */
[----:B------:R-:W-:Y:S01]  /*16920*/  ISETP.GE.U32.AND P0, PT, R4, UR4, PT ;  /* 0x0000000404007c0c */ /* 0x000fe2000bf06070 */
[----:B------:R-:W-:-:S05]  /*16930*/  IMAD.IADD R6, R5, 0x1, R3 ;  /* 0x0000000105067824 */ /* 0x000fca00078e0203 */
[----:B------:R0:W-:Y:S01]  /*16940*/  STL [R1+0xa0], R6 ;  /* 0x0000a00601007387 */ /* 0x0001e20000100800 */
[----:B------:R-:W-:-:S03]  /*16950*/  ISETP.GE.U32.AND.EX P0, PT, R6, UR5, PT, P0 ;  /* 0x0000000506007c0c */ /* 0x000fc6000bf06100 */
[----:B------:R0:W-:Y:S10]  /*16960*/  STL [R1+0xa4], R7 ;  /* 0x0000a40701007387 */ /* 0x0001f40000100800 */
[----:B0-----:R-:W-:Y:S05]  /*16970*/  @P0 BRA `(.L_x_507) ;  /* 0x0000000400880947 */ /* 0x001fea0003800000 */
[----:B------:R-:W0:Y:S01]  /*16980*/  S2UR UR6, SR_CTAID.X ;  /* 0x00000000000679c3 */ /* 0x000e220000002500 */
[----:B------:R-:W-:Y:S01]  /*16990*/  ULDC.64 UR12, c[0x0][0x628] ;  /* 0x00018a00000c7ab9 */ /* 0x000fe20000000a00 */
[----:B------:R-:W-:Y:S01]  /*169a0*/  ULDC UR4, c[0x0][0x150] ;  /* 0x0000540000047ab9 */ /* 0x000fe20000000800 */
[----:B------:R-:W-:Y:S01]  /*169b0*/  ISETP.NE.U32.AND P0, PT, RZ, UR12, PT ;  /* 0x0000000cff007c0c */ /* 0x000fe2000bf05070 */
[----:B------:R-:W-:Y:S01]  /*169c0*/  ULDC UR15, c[0x0][0x630] ;  /* 0x00018c00000f7ab9 */ /* 0x000fe20000000800 */
[C---:B------:R-:W-:Y:S01]  /*169d0*/  R2UR UR16, R7.reuse ;  /* 0x00000000071072ca */ /* 0x040fe200000e0000 */
[----:B------:R-:W-:Y:S01]  /*169e0*/  ULDC UR19, c[0x0][0x154] ;  /* 0x0000550000137ab9 */ /* 0x000fe20000000800 */
[----:B------:R-:W-:Y:S01]  /*169f0*/  ISETP.NE.AND.EX P0, PT, RZ, UR13, PT, P0 ;  /* 0x0000000dff007c0c */ /* 0x000fe2000bf05300 */
[----:B------:R-:W1:Y:S01]  /*16a00*/  S2UR UR18, SR_CTAID.Y ;  /* 0x00000000001279c3 */ /* 0x000e620000002600 */
[----:B------:R-:W-:Y:S02]  /*16a10*/  R2UR UR17, R6 ;  /* 0x00000000061172ca */ /* 0x000fe400000e0000 */
[----:B------:R-:W-:-:S02]  /*16a20*/  R2UR UR10, R7 ;  /* 0x00000000070a72ca */ /* 0x000fc400000e0000 */
[----:B------:R-:W-:Y:S02]  /*16a30*/  R2UR UR11, R6 ;  /* 0x00000000060b72ca */ /* 0x000fe400000e0000 */
[----:B0-----:R-:W-:-:S05]  /*16a40*/  I2FP.F32.U32 R0, UR6 ;  /* 0x0000000600007c45 */ /* 0x001fca0008201000 */
[----:B------:R-:W-:-:S04]  /*16a50*/  FMUL R0, R0, UR4 ;  /* 0x0000000400007c20 */ /* 0x000fc80008400000 */
[----:B------:R0:W2:Y:S01]  /*16a60*/  F2I.U32.TRUNC.NTZ R3, R0 ;  /* 0x0000000000037305 */ /* 0x0000a2000020f000 */
[----:B-1----:R-:W-:Y:S05]  /*16a70*/  @!P0 BRA `(.L_x_508) ;  /* 0x0000000000308947 */ /* 0x002fea0003800000 */
        /* <DEDUP_REMOVED lines=12> */
.L_x_508:
[----:B------:R-:W-:Y:S01]  /*16b40*/  USHF.R.U64 UR40, UR10, UR15, UR11 ;  /* 0x0000000f0a287299 */ /* 0x000fe2000800120b */
[----:B0-----:R-:W-:Y:S01]  /*16b50*/  I2FP.F32.U32 R0, UR18 ;  /* 0x0000001200007c45 */ /* 0x001fe20008201000 */
[----:B------:R-:W-:Y:S02]  /*16b60*/  USHF.R.U32.HI UR4, URZ, UR15, UR11 ;  /* 0x0000000f3f047299 */ /* 0x000fe4000801160b */
[----:B------:R-:W-:Y:S02]  /*16b70*/  UIADD3 UR10, UP0, URZ, -UR40, URZ ;  /* 0x800000283f0a7290 */ /* 0x000fe4000ff1e03f */
[----:B------:R-:W-:Y:S01]  /*16b80*/  FMUL R0, R0, UR19 ;  /* 0x0000001300007c20 */ /* 0x000fe20008400000 */
[----:B------:R-:W-:Y:S01]  /*16b90*/  ULDC.64 UR12, c[0x0][0x620] ;  /* 0x00018800000c7ab9 */ /* 0x000fe20000000a00 */
[----:B------:R-:W-:Y:S01]  /*16ba0*/  UIADD3.X UR4, URZ, ~UR4, URZ, UP0, !UPT ;  /* 0x800000043f047290 */ /* 0x000fe200087fe43f */
[----:B------:R-:W-:Y:S01]  /*16bb0*/  UMOV UR8, UR16 ;  /* 0x0000001000087c82 */ /* 0x000fe20008000000 */
[----:B------:R-:W-:-:S02]  /*16bc0*/  UMOV UR9, UR17 ;  /* 0x0000001100097c82 */ /* 0x000fc40008000000 */
[----:B------:R-:W-:Y:S01]  /*16bd0*/  UIMAD UR4, UR4, UR12, URZ ;  /* 0x0000000c040472a4 */ /* 0x000fe2000f8e023f */
[----:B------:R-:W0:Y:S01]  /*16be0*/  F2I.U32.TRUNC.NTZ R0, R0 ;  /* 0x0000000000007305 */ /* 0x000e22000020f000 */
[----:B------:R-:W-:Y:S01]  /*16bf0*/  UIMAD.WIDE.U32 UR8, UR10, UR12, UR8 ;  /* 0x0000000c0a0872a5 */ /* 0x000fe2000f8e0008 */
[----:B--2---:R-:W-:Y:S01]  /*16c00*/  R2UR UR12, R3 ;  /* 0x00000000030c72ca */ /* 0x004fe200000e0000 */
[----:B------:R-:W-:Y:S01]  /*16c10*/  UIMAD UR10, UR10, UR13, UR4 ;  /* 0x0000000d0a0a72a4 */ /* 0x000fe2000f8e0204 */
[----:B------:R-:W-:Y:S01]  /*16c20*/  ULDC UR11, c[0x0][0x618] ;  /* 0x00018600000b7ab9 */ /* 0x000fe20000000800 */
[----:B------:R-:W-:Y:S02]  /*16c30*/  ULDC UR21, c[0x0][0x658] ;  /* 0x0001960000157ab9 */ /* 0x000fe40000000800 */
[----:B------:R-:W-:Y:S01]  /*16c40*/  UIADD3 UR9, UR9, UR10, URZ ;  /* 0x0000000a09097290 */ /* 0x000fe2000fffe03f */
[----:B------:R-:W-:Y:S01]  /*16c50*/  UMOV UR15, 0xffffffff ;  /* 0xffffffff000f7882 */ /* 0x000fe20000000000 */
[----:B------:R-:W-:Y:S01]  /*16c60*/  ULDC.64 UR4, c[0x0][0x640] ;  /* 0x0001900000047ab9 */ /* 0x000fe20000000a00 */
[----:B------:R-:W-:Y:S01]  /*16c70*/  USHF.L.U32 UR15, UR15, UR21, URZ ;  /* 0x000000150f0f7299 */ /* 0x000fe2000800063f */
[----:B------:R-:W-:Y:S01]  /*16c80*/  ISETP.NE.U32.AND P0, PT, RZ, UR4, PT ;  /* 0x00000004ff007c0c */ /* 0x000fe2000bf05070 */
[----:B------:R-:W-:-:S02]  /*16c90*/  USHF.R.U64 UR16, UR8, UR11, UR9 ;  /* 0x0000000b08107299 */ /* 0x000fc40008001209 */
[----:B------:R-:W-:Y:S01]  /*16ca0*/  USHF.R.U32.HI UR8, URZ, UR11, UR9 ;  /* 0x0000000b3f087299 */ /* 0x000fe20008011609 */
[----:B0-----:R-:W-:Y:S01]  /*16cb0*/  R2UR UR14, R0 ;  /* 0x00000000000e72ca */ /* 0x001fe200000e0000 */
[----:B------:R-:W-:Y:S01]  /*16cc0*/  ULDC UR17, c[0x0][0x608] ;  /* 0x0001820000117ab9 */ /* 0x000fe20000000800 */
[----:B------:R-:W-:Y:S01]  /*16cd0*/  ULOP3.LUT UR44, URZ, UR15, URZ, 0x33, !UPT ;  /* 0x0000000f3f2c7292 */ /* 0x000fe2000f8e333f */
[----:B------:R-:W-:Y:S01]  /*16ce0*/  ISETP.NE.AND.EX P0, PT, RZ, UR5, PT, P0 ;  /* 0x00000005ff007c0c */ /* 0x000fe2000bf05300 */
[----:B------:R-:W-:Y:S02]  /*16cf0*/  USHF.R.U64 UR15, UR16, UR17, UR8 ;  /* 0x00000011100f7299 */ /* 0x000fe40008001208 */
[----:B------:R-:W-:Y:S02]  /*16d00*/  USHF.R.U32.HI UR8, URZ, UR17, UR8 ;  /* 0x000000113f087299 */ /* 0x000fe40008011608 */
[----:B------:R-:W-:Y:S02]  /*16d10*/  UIADD3 UR12, -UR12, URZ, URZ ;  /* 0x0000003f0c0c7290 */ /* 0x000fe4000fffe13f */
[----:B------:R-:W-:Y:S01]  /*16d20*/  USHF.R.U64 UR17, UR15, UR21, UR8 ;  /* 0x000000150f117299 */ /* 0x000fe20008001208 */
[----:B------:R-:W-:Y:S01]  /*16d30*/  UMOV UR19, 0x1 ;  /* 0x0000000100137882 */ /* 0x000fe20000000000 */
[----:B------:R-:W-:Y:S01]  /*16d40*/  ULDC UR13, c[0x0][0x144] ;  /* 0x00005100000d7ab9 */ /* 0x000fe20000000800 */
[----:B------:R-:W-:Y:S01]  /*16d50*/  ULDC UR7, c[0x0][0x600] ;  /* 0x0001800000077ab9 */ /* 0x000fe20000000800 */
[----:B------:R-:W-:-:S02]  /*16d60*/  USHF.L.U32 UR24, UR19, UR21, URZ ;  /* 0x0000001513187299 */ /* 0x000fc4000800063f */
[----:B------:R-:W-:Y:S02]  /*16d70*/  USHF.R.U32.HI UR8, URZ, UR21, UR8 ;  /* 0x000000153f087299 */ /* 0x000fe40008011608 */
[----:B------:R-:W-:Y:S02]  /*16d80*/  UIMAD UR21, UR13, UR12, UR6 ;  /* 0x0000000c0d1572a4 */ /* 0x000fe4000f8e0206 */
[----:B------:R-:W-:Y:S02]  /*16d90*/  UIADD3 UR20, UR7, -0x1, URZ ;  /* 0xffffffff07147890 */ /* 0x000fe4000fffe03f */
[----:B------:R-:W-:Y:S01]  /*16da0*/  UIADD3 UR19, -UR14, URZ, URZ ;  /* 0x0000003f0e137290 */ /* 0x000fe2000fffe13f */
[----:B------:R-:W-:Y:S01]  /*16db0*/  ULDC UR25, c[0x0][0x148] ;  /* 0x0000520000197ab9 */ /* 0x000fe20000000800 */
[----:B------:R-:W-:Y:S01]  /*16dc0*/  ULDC UR22, c[0x0][0x648] ;  /* 0x0001920000167ab9 */ /* 0x000fe20000000800 */
[----:B------:R-:W-:Y:S01]  /*16dd0*/  ULDC UR23, c[0x0][0x638] ;  /* 0x00018e0000177ab9 */ /* 0x000fe20000000800 */
        /* <DEDUP_REMOVED lines=14> */
.L_x_509:
[----:B------:R-:W-:Y:S01]  /*16ec0*/  UISETP.NE.AND UP0, UPT, UR39, URZ, UPT ;  /* 0x0000003f2700728c */ /* 0x000fe2000bf05270 */
[----:B------:R-:W-:Y:S01]  /*16ed0*/  IMAD.MOV.U32 R0, RZ, RZ, 0x1 ;  /* 0x00000001ff007424 */ /* 0x000fe200078e00ff */
[----:B------:R-:W-:Y:S02]  /*16ee0*/  USHF.R.U64 UR4, UR6, UR22, UR8 ;  /* 0x0000001606047299 */ /* 0x000fe40008001208 */
[----:B------:R-:W-:Y:S02]  /*16ef0*/  ULOP3.LUT UR44, UR15, UR44, URZ, 0xc0, !UPT ;  /* 0x0000002c0f2c7292 */ /* 0x000fe4000f8ec03f */
[----:B------:R-:W-:Y:S02]  /*16f00*/  UIADD3 UR5, -UR4, URZ, URZ ;  /* 0x0000003f04057290 */ /* 0x000fe4000fffe13f */
[----:B------:R-:W-:Y:S02]  /*16f10*/  UIMAD UR44, UR24, UR4, UR44 ;  /* 0x00000004182c72a4 */ /* 0x000fe4000f8e022c */
[----:B------:R-:W-:-:S02]  /*16f20*/  ULOP3.LUT UR16, UR16, UR20, URZ, 0xc0, !UPT ;  /* 0x0000001410107292 */ /* 0x000fc4000f8ec03f */
[----:B------:R-:W-:Y:S02]  /*16f30*/  @UP0 UIMAD UR21, UR25, UR19, UR18 ;  /* 0x00000013191502a4 */ /* 0x000fe4000f8e0212 */
[----:B------:R-:W-:-:S03]  /*16f40*/  UIMAD UR4, UR5, UR23, UR17 ;  /* 0x00000017050472a4 */ /* 0x000fc6000f8e0211 */
[----:B------:R-:W-:Y:S01]  /*16f50*/  ULDC UR5, c[0x0][0x610] ;  /* 0x0001840000057ab9 */ /* 0x000fe20000000800 */
[----:B------:R-:W-:Y:S02]  /*16f60*/  UIMAD UR4, UR4, UR7, UR16 ;  /* 0x00000007040472a4 */ /* 0x000fe4000f8e0210 */
[----:B------:R-:W-:-:S04]  /*16f70*/  UIMAD UR44, UR44, UR5, UR21 ;  /* 0x000000052c2c72a4 */ /* 0x000fc8000f8e0215 */
[----:B------:R-:W-:Y:S02]  /*16f80*/  USEL UR43, UR4, UR44, !UP0 ;  /* 0x0000002c042b7287 */ /* 0x000fe4000c000000 */
[----:B------:R-:W-:-:S12]  /*16f90*/  USEL UR44, UR44, UR4, !UP0 ;  /* 0x000000042c2c7287 */ /* 0x000fd8000c000000 */
.L_x_507:
[----:B------:R-:W-:-:S13]  /*16fa0*/  LOP3.LUT P0, RZ, R0, 0xff, RZ, 0xc0, !PT ;  /* 0x000000ff00ff7812 */ /* 0x000fda000780c0ff */
[----:B------:R-:W-:Y:S05]  /*16fb0*/  @P0 BRA `(.L_x_510) ;  /* 0xfffffea000f80947 */ /* 0x000fea000383ffff */
[----:B------:R-:W-:Y:S05]  /*16fc0*/  EXIT ;  /* 0x000000000000794d */ /* 0x000fea0003800000 */
.L_x_7:
[----:B------:R-:W2:Y:S01]  /*16fd0*/  LDL R5, [R1+0xa4] ;  /* 0x0000a40001057983 */ /* 0x000ea20000100800 */
[----:B------:R-:W-:-:S03]  /*16fe0*/  ULDC.64 UR4, c[0x0][0x650] ;  /* 0x0001940000047ab9 */ /* 0x000fc60000000a00 */
[----:B------:R-:W3:Y:S01]  /*16ff0*/  LDL R4, [R1+0xa0] ;  /* 0x0000a00001047983 */ /* 0x000ee20000100800 */
[----:B------:R-:W-:Y:S01]  /*17000*/  PRMT R0, RZ, 0x7610, R0 ;  /* 0x00007610ff007816 */ /* 0x000fe20000000000 */
[----:B------:R-:W-:Y:S01]  /*17010*/  IMAD.MOV.U32 R3, RZ, RZ, -0x1 ;  /* 0xffffffffff037424 */ /* 0x000fe200078e00ff */
[----:B------:R-:W-:Y:S01]  /*17020*/  MOV R2, 0xffffffff ;  /* 0xffffffff00027802 */ /* 0x000fe20000000f00 */
[----:B------:R-:W-:Y:S01]  /*17030*/  IMAD.MOV.U32 R9, RZ, RZ, -0x1 ;  /* 0xffffffffff097424 */ /* 0x000fe200078e00ff */
[----:B--2---:R-:W-:-:S04]  /*17040*/  ISETP.GE.U32.AND P0, PT, R5, UR4, PT ;  /* 0x0000000405007c0c */ /* 0x004fc8000bf06070 */
[----:B---3--:R-:W-:-:S13]  /*17050*/  ISETP.GE.U32.AND.EX P0, PT, R4, UR5, PT, P0 ;  /* 0x0000000504007c0c */ /* 0x008fda000bf06100 */
        /* <DEDUP_REMOVED lines=21> */
.L_x_512:
[----:B------:R-:W-:Y:S01]  /*171b0*/  USHF.R.U64 UR4, UR14, UR19, UR15 ;  /* 0x000000130e047299 */ /* 0x000fe2000800120f */
[----:B------:R-:W-:Y:S01]  /*171c0*/  R2UR UR7, R4 ;  /* 0x00000000040772ca */ /* 0x000fe200000e0000 */
[----:B------:R-:W-:Y:S02]  /*171d0*/  USHF.R.U32.HI UR5, URZ, UR19, UR15 ;  /* 0x000000133f057299 */ /* 0x000fe4000801160f */
[----:B------:R-:W-:Y:S01]  /*171e0*/  UIADD3 UR13, UP0, URZ, -UR4, URZ ;  /* 0x800000043f0d7290 */ /* 0x000fe2000ff1e03f */
[----:B------:R-:W-:Y:S01]  /*171f0*/  ULDC.64 UR14, c[0x0][0x620] ;  /* 0x00018800000e7ab9 */ /* 0x000fe20000000a00 */
[----:B------:R-:W-:Y:S02]  /*17200*/  UMOV UR6, UR20 ;  /* 0x0000001400067c82 */ /* 0x000fe40008000000 */
[----:B------:R-:W-:Y:S02]  /*17210*/  UIADD3.X UR5, URZ, ~UR5, URZ, UP0, !UPT ;  /* 0x800000053f057290 */ /* 0x000fe400087fe43f */
[----:B------:R-:W-:-:S02]  /*17220*/  UISETP.NE.AND UP1, UPT, UR39, URZ, UPT ;  /* 0x0000003f2700728c */ /* 0x000fc4000bf25270 */
[----:B------:R-:W-:Y:S02]  /*17230*/  UIMAD UR5, UR5, UR14, URZ ;  /* 0x0000000e050572a4 */ /* 0x000fe4000f8e023f */
[----:B------:R-:W-:Y:S02]  /*17240*/  UIMAD.WIDE.U32 UR6, UR13, UR14, UR6 ;  /* 0x0000000e0d0672a5 */ /* 0x000fe4000f8e0006 */
[----:B------:R-:W-:Y:S01]  /*17250*/  UIMAD UR5, UR13, UR15, UR5 ;  /* 0x0000000f0d0572a4 */ /* 0x000fe2000f8e0205 */
[----:B------:R-:W-:Y:S02]  /*17260*/  ULDC UR14, c[0x0][0x608] ;  /* 0x00018200000e7ab9 */ /* 0x000fe40000000800 */
[----:B------:R-:W-:Y:S01]  /*17270*/  ULDC UR13, c[0x0][0x618] ;  /* 0x00018600000d7ab9 */ /* 0x000fe20000000800 */
[----:B------:R-:W-:Y:S01]  /*17280*/  UIADD3 UR5, UR7, UR5, URZ ;  /* 0x0000000507057290 */ /* 0x000fe2000fffe03f */
[----:B------:R-:W-:Y:S01]  /*17290*/  ULDC UR22, c[0x0][0x658] ;  /* 0x0001960000167ab9 */ /* 0x000fe20000000800 */
[----:B------:R-:W-:-:S02]  /*172a0*/  @UP1 UIMAD UR8, UR11, UR12, UR10 ;  /* 0x0000000c0b0812a4 */ /* 0x000fc4000f8e020a */
[----:B------:R-:W-:Y:S02]  /*172b0*/  USHF.R.U64 UR17, UR6, UR13, UR5 ;  /* 0x0000000d06117299 */ /* 0x000fe40008001205 */
[----:B------:R-:W-:Y:S01]  /*172c0*/  USHF.R.U32.HI UR5, URZ, UR13, UR5 ;  /* 0x0000000d3f057299 */ /* 0x000fe20008011605 */
[----:B------:R-:W-:Y:S01]  /*172d0*/  ULDC.64 UR6, c[0x0][0x640] ;  /* 0x0001900000067ab9 */ /* 0x000fe20000000a00 */
[----:B------:R-:W-:Y:S01]  /*172e0*/  UMOV UR10, 0xffffffff ;  /* 0xffffffff000a7882 */ /* 0x000fe20000000000 */
[----:B------:R-:W-:Y:S01]  /*172f0*/  ISETP.NE.U32.AND P0, PT, RZ, UR6, PT ;  /* 0x00000006ff007c0c */ /* 0x000fe2000bf05070 */
[----:B------:R-:W-:Y:S02]  /*17300*/  USHF.R.U64 UR18, UR17, UR14, UR5 ;  /* 0x0000000e11127299 */ /* 0x000fe40008001205 */
[----:B------:R-:W-:Y:S01]  /*17310*/  USHF.R.U32.HI UR5, URZ, UR14, UR5 ;  /* 0x0000000e3f057299 */ /* 0x000fe20008011605 */
[----:B------:R-:W-:Y:S01]  /*17320*/  ISETP.NE.AND.EX P0, PT, RZ, UR7, PT, P0 ;  /* 0x00000007ff007c0c */ /* 0x000fe2000bf05300 */
[----:B------:R-:W-:-:S02]  /*17330*/  USHF.L.U32 UR11, UR10, UR22, URZ ;  /* 0x000000160a0b7299 */ /* 0x000fc4000800063f */
[----:B------:R-:W-:Y:S01]  /*17340*/  USHF.R.U64 UR19, UR18, UR22, UR5 ;  /* 0x0000001612137299 */ /* 0x000fe20008001205 */
[----:B------:R-:W-:Y:S01]  /*17350*/  ULDC UR20, c[0x0][0x600] ;  /* 0x0001800000147ab9 */ /* 0x000fe20000000800 */
[----:B------:R-:W-:Y:S02]  /*17360*/  USHF.R.U32.HI UR10, URZ, UR22, UR5 ;  /* 0x000000163f0a7299 */ /* 0x000fe40008011605 */
[----:B------:R-:W-:Y:S02]  /*17370*/  UIADD3 UR21, UR20, -0x1, URZ ;  /* 0xffffffff14157890 */ /* 0x000fe4000fffe03f */
[----:B------:R-:W-:Y:S01]  /*17380*/  ULOP3.LUT UR26, URZ, UR11, URZ, 0x33, !UPT ;  /* 0x0000000b3f1a7292 */ /* 0x000fe2000f8e333f */
        /* <DEDUP_REMOVED lines=17> */
.L_x_513:
[----:B------:R-:W-:Y:S01]  /*174a0*/  USHF.R.U64 UR6, UR5, UR23, UR10 ;  /* 0x0000001705067299 */ /* 0x000fe2000800120a */
[----:B------:R-:W-:Y:S01]  /*174b0*/  IMAD.MOV.U32 R0, RZ, RZ, 0x1 ;  /* 0x00000001ff007424 */ /* 0x000fe200078e00ff */
[----:B------:R-:W-:Y:S01]  /*174c0*/  USHF.L.U32 UR25, UR25, UR22, URZ ;  /* 0x0000001619197299 */ /* 0x000fe2000800063f */
[----:B------:R-:W-:Y:S01]  /*174d0*/  MOV R9, UR4 ;  /* 0x0000000400097c02 */ /* 0x000fe20008000f00 */
[----:B------:R-:W-:Y:S02]  /*174e0*/  ULOP3.LUT UR5, UR18, UR26, URZ, 0xc0, !UPT ;  /* 0x0000001a12057292 */ /* 0x000fe4000f8ec03f */
[----:B------:R-:W-:Y:S02]  /*174f0*/  UIADD3 UR7, -UR6, URZ, URZ ;  /* 0x0000003f06077290 */ /* 0x000fe4000fffe13f */
[----:B------:R-:W-:Y:S02]  /*17500*/  UIMAD UR6, UR25, UR6, UR5 ;  /* 0x00000006190672a4 */ /* 0x000fe4000f8e0205 */
[----:B------:R-:W-:-:S02]  /*17510*/  ULOP3.LUT UR17, UR17, UR21, URZ, 0xc0, !UPT ;  /* 0x0000001511117292 */ /* 0x000fc4000f8ec03f */
[----:B------:R-:W-:Y:S02]  /*17520*/  UIMAD UR5, UR7, UR24, UR19 ;  /* 0x00000018070572a4 */ /* 0x000fe4000f8e0213 */
[----:B------:R-:W-:Y:S01]  /*17530*/  UISETP.NE.AND UP0, UPT, UR39, URZ, UPT ;  /* 0x0000003f2700728c */ /* 0x000fe2000bf05270 */
[----:B------:R-:W-:Y:S01]  /*17540*/  ULDC UR7, c[0x0][0x610] ;  /* 0x0001840000077ab9 */ /* 0x000fe20000000800 */
[----:B------:R-:W-:Y:S02]  /*17550*/  UIMAD UR5, UR5, UR20, UR17 ;  /* 0x00000014050572a4 */ /* 0x000fe4000f8e0211 */
[----:B------:R-:W-:-:S04]  /*17560*/  UIMAD UR8, UR6, UR7, UR8 ;  /* 0x00000007060872a4 */ /* 0x000fc8000f8e0208 */
[----:B------:R-:W-:Y:S02]  /*17570*/  USEL UR6, UR5, UR8, !UP0 ;  /* 0x0000000805067287 */ /* 0x000fe4000c000000 */
[----:B------:R-:W-:-:S04]  /*17580*/  USEL UR8, UR8, UR5, !UP0 ;  /* 0x0000000508087287 */ /* 0x000fc8000c000000 */
[----:B------:R-:W-:Y:S02]  /*17590*/  IMAD.U32 R3, RZ, RZ, UR6 ;  /* 0x00000006ff037e24 */ /* 0x000fe4000f8e00ff */
[----:B------:R-:W-:-:S07]  /*175a0*/  IMAD.U32 R2, RZ, RZ, UR8 ;  /* 0x00000008ff027e24 */ /* 0x000fce000f8e00ff */
.L_x_511:
[----:B------:R-:W-:-:S08]  /*175b0*/  NOP ;  /* 0x0000000000007918 */ /* 0x000fd00000000000 */
[----:B0-----:R-:W0:-:S00]  /*175c0*/  USETMAXREG.DEALLOC.CTAPOOL 0x18 ;  /* 0x00000018000079c8 */ /* 0x001e0000080e0500 */
[----:B------:R-:W-:-:S13]  /*175d0*/  ISETP.NE.AND P0, PT, RZ, UR9, PT ;  /* 0x00000009ff007c0c */ /* 0x000fda000bf05270 */
[----:B------:R-:W-:Y:S05]  /*175e0*/  @P0 EXIT ;  /* 0x000000000000094d */ /* 0x000fea0003800000 */
[----:B0-----:R-:W-:Y:S01]  /*175f0*/  LOP3.LUT P0, RZ, R0, 0xff, RZ, 0xc0, !PT ;  /* 0x000000ff00ff7812 */ /* 0x001fe2000780c0ff */
[----:B------:R-:W-:Y:S01]  /*17600*/  IMAD.MOV.U32 R0, RZ, RZ, 0x1 ;  /* 0x00000001ff007424 */ /* 0x000fe200078e00ff */
[----:B------:R-:W-:-:S11]  /*17610*/  MOV R6, RZ ;  /* 0x000000ff00067202 */ /* 0x000fd60000000f00 */
[----:B------:R-:W-:Y:S05]  /*17620*/  @!P0 BRA `(.L_x_514) ;  /* 0x0000000c00708947 */ /* 0x000fea0003800000 */
[----:B------:R-:W0:Y:S01]  /*17630*/  S2R R10, SR_CgaCtaId ;  /* 0x00000000000a7919 */ /* 0x000e220000008800 */
[----:B------:R-:W-:Y:S01]  /*17640*/  ULDC UR4, c[0x0][0x28c] ;  /* 0x0000a30000047ab9 */ /* 0x000fe20000000800 */
[----:B------:R-:W-:Y:S01]  /*17650*/  ULDC UR5, c[0x0][0x600] ;  /* 0x0001800000057ab9 */ /* 0x000fe20000000800 */
[----:B------:R-:W-:Y:S01]  /*17660*/  UIADD3 UR9, UR4, 0x3f, URZ ;  /* 0x0000003f04097890 */ /* 0x000fe2000fffe03f */
[----:B------:R-:W-:Y:S01]  /*17670*/  BSSY B0, `(.L_x_514) ;  /* 0x00000d7000007945 */ /* 0x000fe20003800000 */
[----:B------:R-:W-:Y:S01]  /*17680*/  ULDC UR7, c[0x0][0x658] ;  /* 0x0001960000077ab9 */ /* 0x000fe20000000800 */
[----:B------:R-:W-:Y:S01]  /*17690*/  UMOV UR10, 0x1 ;  /* 0x00000001000a7882 */ /* 0x000fe20000000000 */
[----:B------:R-:W-:Y:S01]  /*176a0*/  UIADD3 UR4, UR5, -0x1, URZ ;  /* 0xffffffff05047890 */ /* 0x000fe2000fffe03f */
[----:B------:R-:W-:Y:S01]  /*176b0*/  IMAD.MOV.U32 R8, RZ, RZ, 0x1 ;  /* 0x00000001ff087424 */ /* 0x000fe200078e00ff */
[----:B------:R-:W-:Y:S01]  /*176c0*/  UMOV UR8, 0xffffffff ;  /* 0xffffffff00087882 */ /* 0x000fe20000000000 */
[----:B------:R-:W-:Y:S01]  /*176d0*/  USHF.L.U32 UR5, UR10, UR7, URZ ;  /* 0x000000070a057299 */ /* 0x000fe2000800063f */
[----:B------:R-:W-:Y:S01]  /*176e0*/  IMAD.MOV.U32 R0, RZ, RZ, 0x1 ;  /* 0x00000001ff007424 */ /* 0x000fe200078e00ff */
[----:B------:R-:W-:Y:S01]  /*176f0*/  USHF.R.S32.HI UR10, URZ, 0x1f, UR9 ;  /* 0x0000001f3f0a7899 */ /* 0x000fe20008011409 */
[----:B------:R-:W-:Y:S01]  /*17700*/  IMAD.MOV.U32 R6, RZ, RZ, RZ ;  /* 0x000000ffff067224 */ /* 0x000fe200078e00ff */
[----:B------:R-:W-:Y:S01]  /*17710*/  ULDC UR6, c[0x0][0xc] ;  /* 0x0000030000067ab9 */ /* 0x000fe20000000800 */
[----:B------:R-:W-:-:S02]  /*17720*/  USHF.L.U32 UR11, UR8, UR7, URZ ;  /* 0x00000007080b7299 */ /* 0x000fc4000800063f */
[----:B------:R-:W-:Y:S01]  /*17730*/  ULEA.HI UR10, UR10, UR9, URZ, 0x6 ;  /* 0x000000090a0a7291 */ /* 0x000fe2000f8f303f */
[----:B------:R-:W-:Y:S01]  /*17740*/  ULDC UR7, c[0x0][0x10] ;  /* 0x0000040000077ab9 */ /* 0x000fe20000000800 */
[----:B------:R-:W-:Y:S01]  /*17750*/  ULDC UR8, c[0x0][0x14] ;  /* 0x0000050000087ab9 */ /* 0x000fe20000000800 */
[----:B------:R-:W-:Y:S02]  /*17760*/  UIMAD.WIDE.U32 UR6, UR6, UR7, URZ ;  /* 0x00000007060672a5 */ /* 0x000fe4000f8e003f */
[----:B------:R-:W-:Y:S02]  /*17770*/  USHF.R.S32.HI UR18, URZ, 0x6, UR10 ;  /* 0x000000063f127899 */ /* 0x000fe4000801140a */
[----:B------:R-:W-:Y:S02]  /*17780*/  UIMAD.WIDE.U32 UR22, UR6, UR8, URZ ;  /* 0x00000008061672a5 */ /* 0x000fe4000f8e003f */
[----:B------:R-:W-:Y:S02]  /*17790*/  UIMAD UR13, UR7, UR8, URZ ;  /* 0x00000008070d72a4 */ /* 0x000fe4000f8e023f */
[----:B------:R-:W-:-:S02]  /*177a0*/  ULOP3.LUT UR21, UR38, 0x2, URZ, 0xfc, !UPT ;  /* 0x0000000226157892 */ /* 0x000fc4000f8efc3f */
[----:B------:R-:W-:Y:S01]  /*177b0*/  ULOP3.LUT UR19, URZ, UR11, URZ, 0x33, !UPT ;  /* 0x0000000b3f137292 */ /* 0x000fe2000f8e333f */
[----:B0-----:R-:W-:Y:S01]  /*177c0*/  LOP3.LUT R10, R10, 0x1, RZ, 0xc0, !PT ;  /* 0x000000010a0a7812 */ /* 0x001fe200078ec0ff */
[----:B------:R-:W-:Y:S02]  /*177d0*/  UIADD3 UR13, UR23, UR13, URZ ;  /* 0x0000000d170d7290 */ /* 0x000fe4000fffe03f */
[----:B------:R-:W-:Y:S01]  /*177e0*/  UIADD3 UR26, UR18, 0x1, URZ ;  /* 0x00000001121a7890 */ /* 0x000fe2000fffe03f */
[----:B------:R-:W-:-:S11]  /*177f0*/  ULDC.64 UR24, c[0x0][0x198] ;  /* 0x0000660000187ab9 */ /* 0x000fd60000000a00 */
.L_x_525:
[----:B------:R-:W-:-:S03]  /*17800*/  UMOV UR6, 0xffffffff ;  /* 0xffffffff00067882 */ /* 0x000fc60000000000 */
[----:B------:R-:W-:Y:S05]  /*17810*/  BRA.DIV UR6, `(.L_x_515) ;  /* 0x0000000e06c07947 */ /* 0x000fea000b800000 */
[----:B------:R-:W-:-:S13]  /*17820*/  ELECT P6, URZ, PT ;  /* 0x00000000003f782f */ /* 0x000fda00038c0000 */
.L_x_535:
[----:B------:R-:W0:Y:S01]  /*17830*/  LDC R4, c[0x0][0x28c] ;  /* 0x0000a300ff047b82 */ /* 0x000e220000000800 */
[----:B------:R-:W-:Y:S01]  /*17840*/  BSSY B1, `(.L_x_516) ;  /* 0x000003c000017945 */ /* 0x000fe20003800000 */
[----:B0-----:R-:W-:-:S13]  /*17850*/  ISETP.LT.OR P6, PT, R4, 0x1, !P6 ;  /* 0x000000010400780c */ /* 0x001fda00077c1670 */
[----:B------:R-:W-:Y:S05]  /*17860*/  @P6 BRA `(.L_x_517) ;  /* 0x0000000000e46947 */ /* 0x000fea0003800000 */
[----:B------:R-:W-:Y:S01]  /*17870*/  LEA R3, R3, R10, 0x1 ;  /* 0x0000000a03037211 */ /* 0x000fe200078e08ff */
[----:B------:R-:W-:Y:S01]  /*17880*/  IMAD R2, R2, 0x180, RZ ;  /* 0x0000018002027824 */ /* 0x000fe200078e02ff */
[----:B------:R-:W-:Y:S01]  /*17890*/  MOV R5, R6 ;  /* 0x0000000600057202 */ /* 0x000fe20000000f00 */
[----:B------:R-:W-:Y:S02]  /*178a0*/  IMAD.MOV.U32 R13, RZ, RZ, RZ ;  /* 0x000000ffff0d7224 */ /* 0x000fe400078e00ff */
[----:B------:R-:W-:Y:S02]  /*178b0*/  IMAD R3, R3, 0x50, RZ ;  /* 0x0000005003037824 */ /* 0x000fe400078e02ff */
[----:B------:R-:W-:Y:S02]  /*178c0*/  IMAD.U32 R15, RZ, RZ, UR26 ;  /* 0x0000001aff0f7e24 */ /* 0x000fe4000f8e00ff */
[----:B------:R-:W-:-:S07]  /*178d0*/  IMAD.MOV.U32 R4, RZ, RZ, R0 ;  /* 0x000000ffff047224 */ /* 0x000fce00078e0000 */
.L_x_520:
[----:B------:R-:W0:Y:S01]  /*178e0*/  S2R R12, SR_CgaCtaId ;  /* 0x00000000000c7919 */ /* 0x000e220000008800 */
[----:B------:R-:W-:Y:S01]  /*178f0*/  MOV R7, 0x400 ;  /* 0x0000040000077802 */ /* 0x000fe20000000f00 */
[----:B------:R-:W1:Y:S03]  /*17900*/  S2R R11, SR_TID.X ;  /* 0x00000000000b7919 */ /* 0x000e660000002100 */
[----:B0-----:R-:W-:Y:S02]  /*17910*/  LEA R16, R12, R7, 0x18 ;  /* 0x000000070c107211 */ /* 0x001fe400078ec0ff */
[----:B------:R-:W-:Y:S02]  /*17920*/  SHF.L.U32 R12, R4, 0x1f, RZ ;  /* 0x0000001f040c7819 */ /* 0x000fe400000006ff */
[----:B-1----:R-:W-:Y:S01]  /*17930*/  LOP3.LUT P1, RZ, R11, 0x7f, RZ, 0xc0, !PT ;  /* 0x0000007f0bff7812 */ /* 0x002fe2000782c0ff */
[----:B------:R-:W-:-:S04]  /*17940*/  IMAD R7, R5, 0x8, R16 ;  /* 0x0000000805077824 */ /* 0x000fc800078e0210 */
[----:B------:R-:W0:Y:S08]  /*17950*/  SYNCS.PHASECHK.TRANS64.TRYWAIT P0, [R7+URZ+0x18], R12 ;  /* 0x0000180c070075a7 */ /* 0x000e30000800017f */
[----:B------:R-:W1:Y:S01]  /*17960*/  @!P1 LDC R14, c[0x0][0x500] ;  /* 0x00014000ff0e9b82 */ /* 0x000e620000000800 */
[----:B0-----:R-:W-:Y:S05]  /*17970*/  @!P0 BRA `(.L_x_518) ;  /* 0x0000000c00888947 */ /* 0x001fea0003800000 */
.L_x_536:
[----:B------:R-:W-:Y:S01]  /*17980*/  UPRMT UR6, UR21, 0x9910, URZ ;  /* 0x0000991015067896 */ /* 0x000fe2000800003f */
[----:B-1----:R1:W-:Y:S03]  /*17990*/  @!P1 SYNCS.ARRIVE.TRANS64 RZ, [R7+URZ], R14 ;  /* 0x0000000e07ff99a7 */ /* 0x0023e6000800003f */
[----:B------:R-:W-:-:S06]  /*179a0*/  UISETP.NE.AND UP0, UPT, UR6, 0x2, UPT ;  /* 0x000000020600788c */ /* 0x000fcc000bf05270 */
[----:B------:R-:W-:-:S13]  /*179b0*/  PLOP3.LUT P0, PT, PT, PT, UP0, 0x80, 0x0 ;  /* 0x000000000000781c */ /* 0x000fda0003f0f008 */
[----:B-1----:R-:W-:Y:S05]  /*179c0*/  @P0 BRA `(.L_x_519) ;  /* 0x0000000000040947 */ /* 0x002fea0003800000 */
[----:B------:R-:W-:Y:S01]  /*179d0*/  BPT.TRAP 0x1 ;  /* 0x000000040000795c */ /* 0x000fe20000300000 */
.L_x_519:
[----:B------:R-:W-:Y:S01]  /*179e0*/  IMAD R11, R5, 0x2, R10 ;  /* 0x00000002050b7824 */ /* 0x000fe200078e020a */
[----:B------:R-:W-:Y:S01]  /*179f0*/  R2UR UR9, R7 ;  /* 0x00000000070972ca */ /* 0x000fe200000e0000 */
[--C-:B0-----:R-:W-:Y:S01]  /*17a00*/  IMAD R12, R5, 0xc000, R16.reuse ;  /* 0x0000c000050c7824 */ /* 0x101fe200078e0210 */
[----:B------:R-:W-:Y:S01]  /*17a10*/  UIADD3 UR6, UP0, UR24, 0xf0, URZ ;  /* 0x000000f018067890 */ /* 0x000fe2000ff1e03f */
[----:B------:R-:W-:Y:S01]  /*17a20*/  IMAD R11, R11, 0x1400, RZ ;  /* 0x000014000b0b7824 */ /* 0x000fe200078e02ff */
[----:B------:R-:W-:Y:S01]  /*17a30*/  R2UR UR11, R2 ;  /* 0x00000000020b72ca */ /* 0x000fe200000e0000 */
[----:B------:R-:W-:Y:S01]  /*17a40*/  VIADD R15, R15, 0xffffffff ;  /* 0xffffffff0f0f7836 */ /* 0x000fe20000000000 */
[----:B------:R-:W-:Y:S01]  /*17a50*/  R2UR UR7, R12 ;  /* 0x000000000c0772ca */ /* 0x000fe200000e0000 */
[----:B------:R-:W-:Y:S01]  /*17a60*/  IMAD R11, R11, 0x2, R16 ;  /* 0x000000020b0b7824 */ /* 0x000fe200078e0210 */
[----:B------:R-:W-:Y:S01]  /*17a70*/  R2UR UR10, R13 ;  /* 0x000000000d0a72ca */ /* 0x000fe200000e0000 */
[----:B------:R-:W-:Y:S01]  /*17a80*/  UIADD3 UR28, UP1, UR24, 0x1f0, URZ ;  /* 0x000001f0181c7890 */ /* 0x000fe2000ff3e03f */
[----:B------:R-:W-:Y:S01]  /*17a90*/  R2UR UR12, R9 ;  /* 0x00000000090c72ca */ /* 0x000fe200000e0000 */
[----:B------:R-:W-:Y:S01]  /*17aa0*/  UMOV UR14, 0x0 ;  /* 0x00000000000e7882 */ /* 0x000fe20000000000 */
[----:B------:R-:W-:Y:S01]  /*17ab0*/  R2UR UR8, R11 ;  /* 0x000000000b0872ca */ /* 0x000fe200000e0000 */
[----:B------:R-:W-:Y:S01]  /*17ac0*/  UIADD3.X UR29, URZ, UR25, URZ, UP1, !UPT ;  /* 0x000000193f1d7290 */ /* 0x000fe20008ffe43f */
[----:B------:R-:W-:Y:S01]  /*17ad0*/  R2UR UR20, R3 ;  /* 0x00000000031472ca */ /* 0x000fe200000e0000 */
[----:B------:R-:W-:Y:S01]  /*17ae0*/  UMOV UR15, 0x10000000 ;  /* 0x10000000000f7882 */ /* 0x000fe20000000000 */
[----:B------:R-:W-:Y:S01]  /*17af0*/  ISETP.GT.AND P1, PT, R15, 0x1, PT ;  /* 0x000000010f00780c */ /* 0x000fe20003f24270 */
[----:B------:R-:W-:Y:S01]  /*17b00*/  UMOV UR27, 0x30000 ;  /* 0x00030000001b7882 */ /* 0x000fe20000000000 */
[----:B------:R-:W-:Y:S01]  /*17b10*/  IADD3 R5, R5, 0x1, RZ ;  /* 0x0000000105057810 */ /* 0x000fe20007ffe0ff */
[----:B------:R-:W-:Y:S01]  /*17b20*/  UIADD3 UR16, UR7, 0x100, URZ ;  /* 0x0000010007107890 */ /* 0x000fe2000fffe03f */
[----:B------:R-:W-:Y:S01]  /*17b30*/  VIADD R13, R13, 0x40 ;  /* 0x000000400d0d7836 */ /* 0x000fe20000000000 */
[----:B------:R-:W-:Y:S01]  /*17b40*/  UIADD3.X UR7, URZ, UR25, URZ, UP0, !UPT ;  /* 0x000000193f077290 */ /* 0x000fe200087fe43f */
[----:B------:R-:W-:-:S03]  /*17b50*/  ISETP.NE.AND P0, PT, R5, 0x3, PT ;  /* 0x000000030500780c */ /* 0x000fc60003f05270 */
[----:B------:R-:W-:Y:S01]  /*17b60*/  UIADD3 UR17, UR8, 0x24100, URZ ;  /* 0x0002410008117890 */ /* 0x000fe2000fffe03f */
[----:B------:R-:W-:Y:S02]  /*17b70*/  SEL R7, RZ, 0x1, P0 ;  /* 0x00000001ff077807 */ /* 0x000fe40000000000 */
[----:B------:R-:W-:Y:S01]  /*17b80*/  UMOV UR8, UR16 ;  /* 0x0000001000087c82 */ /* 0x000fe20008000000 */
[----:B------:R-:W-:Y:S01]  /*17b90*/  SEL R5, R5, RZ, P0 ;  /* 0x000000ff05057207 */ /* 0x000fe20000000000 */
[----:B------:R0:W-:Y:S01]  /*17ba0*/  UTMALDG.3D [UR8], [UR6], desc[UR14] ;  /* 0x00000e08060075b4 */ /* 0x0001e20008011000 */
[----:B------:R-:W-:Y:S01]  /*17bb0*/  LOP3.LUT R4, R4, R7, RZ, 0x3c, !PT ;  /* 0x0000000704047212 */ /* 0x000fe200078e3cff */
[----:B0-----:R-:W-:Y:S01]  /*17bc0*/  UMOV UR8, UR17 ;  /* 0x0000001100087c82 */ /* 0x001fe20008000000 */
[----:B------:R-:W-:Y:S02]  /*17bd0*/  UMOV UR11, UR20 ;  /* 0x00000014000b7c82 */ /* 0x000fe40008000000 */
[----:B------:R0:W-:Y:S02]  /*17be0*/  UTMALDG.3D.MULTICAST [UR8], [UR28], UR27, desc[UR14] ;  /* 0x00000e081c0073b4 */ /* 0x0001e4000801181b */
[----:B0-----:R-:W-:Y:S05]  /*17bf0*/  @P1 BRA `(.L_x_520) ;  /* 0xfffffffc00381947 */ /* 0x001fea000383ffff */
.L_x_517:
[----:B------:R-:W-:Y:S05]  /*17c00*/  BSYNC B1 ;  /* 0x0000000000017941 */ /* 0x000fea0003800000 */
.L_x_516:
[----:B------:R-:W2:Y:S01]  /*17c10*/  LDL.LU R16, [R1+0xa0] ;  /* 0x0000a00001107983 */ /* 0x000ea20000300800 */
[----:B------:R-:W-:Y:S01]  /*17c20*/  LOP3.LUT P0, RZ, R8, 0xff, RZ, 0xc0, !PT ;  /* 0x000000ff08ff7812 */ /* 0x000fe2000780c0ff */
[----:B------:R-:W-:Y:S01]  /*17c30*/  VIADD R6, R6, UR18 ;  /* 0x0000001206067c36 */ /* 0x000fe20008000000 */
[----:B------:R-:W-:Y:S01]  /*17c40*/  ULDC.64 UR6, c[0x0][0x650] ;  /* 0x0001940000067ab9 */ /* 0x000fe20000000a00 */
[----:B------:R-:W3:Y:S01]  /*17c50*/  LDL.LU R14, [R1+0xa4] ;  /* 0x0000a400010e7983 */ /* 0x000ee20000300800 */
[----:B------:R-:W-:Y:S01]  /*17c60*/  UISETP.GE.U32.AND UP0, UPT, UR18, 0x3, UPT ;  /* 0x000000031200788c */ /* 0x000fe2000bf06070 */
[----:B------:R-:W-:Y:S01]  /*17c70*/  BSSY B1, `(.L_x_521) ;  /* 0x0000074000017945 */ /* 0x000fe20003800000 */
[----:B------:R-:W-:Y:S01]  /*17c80*/  IMAD.MOV.U32 R9, RZ, RZ, -0x1 ;  /* 0xffffffffff097424 */ /* 0x000fe200078e00ff */
[----:B------:R-:W-:Y:S02]  /*17c90*/  PRMT R4, RZ, 0x7610, R4 ;  /* 0x00007610ff047816 */ /* 0x000fe40000000004 */
[----:B------:R-:W-:-:S02]  /*17ca0*/  PRMT R8, RZ, 0x7610, R8 ;  /* 0x00007610ff087816 */ /* 0x000fc40000000008 */
[----:B------:R-:W-:Y:S02]  /*17cb0*/  PLOP3.LUT P1, PT, PT, PT, UP0, 0x80, 0x0 ;  /* 0x000000000000781c */ /* 0x000fe40003f2f008 */
[----:B------:R-:W0:Y:S01]  /*17cc0*/  @P0 S2R R3, SR_CgaCtaId ;  /* 0x0000000000030919 */ /* 0x000e220000008800 */
[----:B------:R-:W-:-:S04]  /*17cd0*/  @P0 MOV R2, 0x400 ;  /* 0x0000040000020802 */ /* 0x000fc80000000f00 */
[----:B0-----:R-:W-:-:S04]  /*17ce0*/  @P0 LEA R2, R3, R2, 0x18 ;  /* 0x0000000203020211 */ /* 0x001fc800078ec0ff */
[----:B------:R0:W-:Y:S01]  /*17cf0*/  @P0 SYNCS.ARRIVE.TRANS64.A1T0 RZ, [R2+URZ+0x48], RZ ;  /* 0x000048ff02ff09a7 */ /* 0x0001e2000810003f */
[----:B------:R-:W-:Y:S02]  /*17d00*/  ISETP.GT.U32.AND P0, PT, R6, 0x2, PT ;  /* 0x000000020600780c */ /* 0x000fe40003f04070 */
[----:B0-----:R-:W-:-:S04]  /*17d10*/  MOV R2, UR18 ;  /* 0x0000001200027c02 */ /* 0x001fc80008000f00 */
[----:B------:R-:W-:Y:S01]  /*17d20*/  ISETP.LT.U32.AND P0, PT, R2, 0x3, P0 ;  /* 0x000000030200780c */ /* 0x000fe20000701070 */
[----:B------:R-:W-:-:S04]  /*17d30*/  IMAD.WIDE.U32 R2, R6, -0x55555555, RZ ;  /* 0xaaaaaaab06027825 */ /* 0x000fc800078e00ff */
[----:B------:R-:W-:Y:S01]  /*17d40*/  IMAD.MOV.U32 R2, RZ, RZ, -0x1 ;  /* 0xffffffffff027424 */ /* 0x000fe200078e00ff */
[----:B------:R-:W-:Y:S02]  /*17d50*/  SHF.R.U32.HI R5, RZ, 0x1, R3 ;  /* 0x00000001ff057819 */ /* 0x000fe40000011603 */
[----:B------:R-:W-:-:S03]  /*17d60*/  SEL R3, RZ, 0x1, !P0 ;  /* 0x00000001ff037807 */ /* 0x000fc60004000000 */
[----:B------:R-:W-:Y:S01]  /*17d70*/  IMAD R6, R5, -0x3, R6 ;  /* 0xfffffffd05067824 */ /* 0x000fe200078e0206 */
[----:B------:R-:W-:Y:S01]  /*17d80*/  LOP3.LUT R0, R0, R3, RZ, 0x3c, !PT ;  /* 0x0000000300007212 */ /* 0x000fe200078e3cff */
[----:B------:R-:W-:-:S03]  /*17d90*/  IMAD.MOV.U32 R3, RZ, RZ, -0x1 ;  /* 0xffffffffff037424 */ /* 0x000fc600078e00ff */
[----:B------:R-:W-:Y:S02]  /*17da0*/  @P1 LOP3.LUT R0, R0, 0x1, R5, 0x78, !PT ;  /* 0x0000000100001812 */ /* 0x000fe400078e7805 */
[----:B---3--:R-:W-:-:S04]  /*17db0*/  IADD3 R14, P0, R14, UR22, RZ ;  /* 0x000000160e0e7c10 */ /* 0x008fc8000ff1e0ff */
[----:B--2---:R-:W-:Y:S01]  /*17dc0*/  IADD3.X R16, R16, UR13, RZ, P0, !PT ;  /* 0x0000000d10107c10 */ /* 0x004fe200087fe4ff */
[----:B------:R0:W-:Y:S01]  /*17dd0*/  STL [R1+0xa4], R14 ;  /* 0x0000a40e01007387 */ /* 0x0001e20000100800 */
[----:B------:R-:W-:-:S03]  /*17de0*/  ISETP.GE.U32.AND P0, PT, R14, UR6, PT ;  /* 0x000000060e007c0c */ /* 0x000fc6000bf06070 */
[----:B------:R0:W-:Y:S01]  /*17df0*/  STL [R1+0xa0], R16 ;  /* 0x0000a01001007387 */ /* 0x0001e20000100800 */
[----:B------:R-:W-:-:S13]  /*17e00*/  ISETP.GE.U32.AND.EX P0, PT, R16, UR7, PT, P0 ;  /* 0x0000000710007c0c */ /* 0x000fda000bf06100 */
[----:B0-----:R-:W-:Y:S05]  /*17e10*/  @P0 BRA `(.L_x_522) ;  /* 0x0000000400640947 */ /* 0x001fea0003800000 */
[----:B------:R-:W0:Y:S01]  /*17e20*/  S2R R7, SR_CTAID.X ;  /* 0x0000000000077919 */ /* 0x000e220000002500 */
[----:B------:R-:W-:Y:S01]  /*17e30*/  ULDC UR6, c[0x0][0x150] ;  /* 0x0000540000067ab9 */ /* 0x000fe20000000800 */
[----:B------:R-:W1:Y:S01]  /*17e40*/  LDC R4, c[0x0][0x144] ;  /* 0x00005100ff047b82 */ /* 0x000e620000000800 */
[----:B------:R-:W-:Y:S01]  /*17e50*/  UISETP.NE.AND UP0, UPT, UR39, URZ, UPT ;  /* 0x0000003f2700728c */ /* 0x000fe2000bf05270 */
[----:B------:R-:W2:Y:S01]  /*17e60*/  S2R R5, SR_CTAID.Y ;  /* 0x0000000000057919 */ /* 0x000ea20000002600 */
[----:B------:R-:W-:-:S04]  /*17e70*/  ULDC UR9, c[0x0][0x630] ;  /* 0x00018c0000097ab9 */ /* 0x000fc80000000800 */
[----:B------:R-:W-:Y:S01]  /*17e80*/  PLOP3.LUT P0, PT, PT, PT, UP0, 0x80, 0x0 ;  /* 0x000000000000781c */ /* 0x000fe20003f0f008 */
[----:B------:R-:W3:Y:S01]  /*17e90*/  LDC R12, c[0x0][0x148] ;  /* 0x00005200ff0c7b82 */ /* 0x000ee20000000800 */
[----:B0-----:R-:W-:Y:S02]  /*17ea0*/  I2FP.F32.U32 R2, R7 ;  /* 0x0000000700027245 */ /* 0x001fe40000201000 */
[----:B--2---:R-:W-:-:S03]  /*17eb0*/  I2FP.F32.U32 R3, R5 ;  /* 0x0000000500037245 */ /* 0x004fc60000201000 */
[----:B------:R-:W-:Y:S01]  /*17ec0*/  FMUL R2, R2, UR6 ;  /* 0x0000000602027c20 */ /* 0x000fe20008400000 */
[----:B------:R-:W-:Y:S02]  /*17ed0*/  ULDC UR6, c[0x0][0x154] ;  /* 0x0000550000067ab9 */ /* 0x000fe40000000800 */
[----:B------:R-:W-:Y:S01]  /*17ee0*/  FMUL R9, R3, UR6 ;  /* 0x0000000603097c20 */ /* 0x000fe20008400000 */
[----:B------:R-:W-:Y:S02]  /*17ef0*/  ULDC.64 UR6, c[0x0][0x628] ;  /* 0x00018a0000067ab9 */ /* 0x000fe40000000a00 */
[----:B------:R-:W0:Y:S08]  /*17f00*/  F2I.U32.TRUNC.NTZ R2, R2 ;  /* 0x0000000200027305 */ /* 0x000e30000020f000 */
[----:B------:R-:W2:Y:S01]  /*17f10*/  F2I.U32.TRUNC.NTZ R9, R9 ;  /* 0x0000000900097305 */ /* 0x000ea2000020f000 */
[----:B0-----:R-:W-:Y:S01]  /*17f20*/  IADD3 R3, -R2, RZ, RZ ;  /* 0x000000ff02037210 */ /* 0x001fe20007ffe1ff */
[----:B------:R-:W-:-:S04]  /*17f30*/  IMAD.MOV.U32 R2, RZ, RZ, R14 ;  /* 0x000000ffff027224 */ /* 0x000fc800078e000e */
[----:B-1----:R-:W-:Y:S02]  /*17f40*/  IMAD R7, R4, R3, R7 ;  /* 0x0000000304077224 */ /* 0x002fe400078e0207 */
[----:B--2---:R-:W-:-:S04]  /*17f50*/  IMAD.MOV R3, RZ, RZ, -R9 ;  /* 0x000000ffff037224 */ /* 0x004fc800078e0a09 */
[----:B---3--:R-:W-:Y:S01]  /*17f60*/  @P0 IMAD R7, R12, R3, R5 ;  /* 0x000000030c070224 */ /* 0x008fe200078e0205 */
[----:B------:R-:W-:Y:S01]  /*17f70*/  ISETP.NE.U32.AND P0, PT, RZ, UR6, PT ;  /* 0x00000006ff007c0c */ /* 0x000fe2000bf05070 */
[----:B------:R-:W-:-:S03]  /*17f80*/  IMAD.MOV.U32 R3, RZ, RZ, R16 ;  /* 0x000000ffff037224 */ /* 0x000fc600078e0010 */
[----:B------:R-:W-:-:S13]  /*17f90*/  ISETP.NE.AND.EX P0, PT, RZ, UR7, PT, P0 ;  /* 0x00000007ff007c0c */ /* 0x000fda000bf05300 */
[----:B------:R-:W-:Y:S05]  /*17fa0*/  @!P0 BRA `(.L_x_523) ;  /* 0x0000000000288947 */ /* 0x000fea0003800000 */
[----:B------:R-:W-:Y:S02]  /*17fb0*/  ULDC UR8, c[0x0][0x634] ;  /* 0x00018d0000087ab9 */ /* 0x000fe40000000800 */
[----:B------:R-:W-:-:S04]  /*17fc0*/  IADD3 R3, P0, R14, UR8, RZ ;  /* 0x000000080e037c10 */ /* 0x000fc8000ff1e0ff */
[----:B------:R-:W-:-:S05]  /*17fd0*/  IADD3.X R9, RZ, R16, RZ, P0, !PT ;  /* 0x00000010ff097210 */ /* 0x000fca00007fe4ff */
[----:B------:R-:W-:-:S04]  /*17fe0*/  IMAD.WIDE.U32 R4, R9, UR6, RZ ;  /* 0x0000000609047c25 */ /* 0x000fc8000f8e00ff */
[----:B------:R-:W-:-:S04]  /*17ff0*/  IMAD.WIDE.U32 R4, P0, R3, UR7, R4 ;  /* 0x0000000703047c25 */ /* 0x000fc8000f800004 */
[----:B------:R-:W-:-:S04]  /*18000*/  IMAD.WIDE.U32 R2, R3, UR6, RZ ;  /* 0x0000000603027c25 */ /* 0x000fc8000f8e00ff */
[----:B------:R-:W-:Y:S01]  /*18010*/  IMAD.MOV.U32 R2, RZ, RZ, R5 ;  /* 0x000000ffff027224 */ /* 0x000fe200078e0005 */
[----:B------:R-:W-:Y:S01]  /*18020*/  IADD3 RZ, P1, R3, R4, RZ ;  /* 0x0000000403ff7210 */ /* 0x000fe20007f3e0ff */
[----:B------:R-:W-:-:S04]  /*18030*/  IMAD.X R3, RZ, RZ, RZ, P0 ;  /* 0x000000ffff037224 */ /* 0x000fc800000e06ff */
[----:B------:R-:W-:-:S08]  /*18040*/  IMAD.WIDE.U32.X R2, R9, UR7, R2, P1 ;  /* 0x0000000709027c25 */ /* 0x000fd000088e0402 */
.L_x_523:
[--C-:B------:R-:W-:Y:S01]  /*18050*/  SHF.R.U64 R9, R2, UR9, R3.reuse ;  /* 0x0000000902097c19 */ /* 0x100fe20008001203 */
[----:B------:R-:W-:Y:S01]  /*18060*/  ULDC.64 UR6, c[0x0][0x620] ;  /* 0x0001880000067ab9 */ /* 0x000fe20000000a00 */
[----:B------:R-:W-:Y:S01]  /*18070*/  SHF.R.U32.HI R2, RZ, UR9, R3 ;  /* 0x00000009ff027c19 */ /* 0x000fe20008011603 */
[----:B------:R-:W-:Y:S01]  /*18080*/  IMAD.MOV.U32 R3, RZ, RZ, R16 ;  /* 0x000000ffff037224 */ /* 0x000fe200078e0010 */
[----:B------:R-:W-:Y:S01]  /*18090*/  IADD3 R11, P0, RZ, -R9, RZ ;  /* 0x80000009ff0b7210 */ /* 0x000fe20007f1e0ff */
[----:B------:R-:W-:-:S04]  /*180a0*/  ULDC.64 UR8, c[0x0][0x640] ;  /* 0x0001900000087ab9 */ /* 0x000fc80000000a00 */
[----:B------:R-:W-:Y:S01]  /*180b0*/  IMAD.X R2, RZ, RZ, ~R2, P0 ;  /* 0x000000ffff027224 */ /* 0x000fe200000e0e02 */
[----:B------:R-:W-:-:S03]  /*180c0*/  ISETP.NE.U32.AND P0, PT, RZ, UR8, PT ;  /* 0x00000008ff007c0c */ /* 0x000fc6000bf05070 */
[----:B------:R-:W-:Y:S01]  /*180d0*/  IMAD R2, R2, UR6, RZ ;  /* 0x0000000602027c24 */ /* 0x000fe2000f8e02ff */
[----:B------:R-:W-:-:S03]  /*180e0*/  ISETP.NE.AND.EX P0, PT, RZ, UR9, PT, P0 ;  /* 0x00000009ff007c0c */ /* 0x000fc6000bf05300 */
[----:B------:R-:W-:Y:S01]  /*180f0*/  IMAD R5, R11, UR7, R2 ;  /* 0x000000070b057c24 */ /* 0x000fe2000f8e0202 */
[----:B------:R-:W-:-:S05]  /*18100*/  MOV R2, R14 ;  /* 0x0000000e00027202 */ /* 0x000fca0000000f00 */
[----:B------:R-:W-:Y:S01]  /*18110*/  IMAD.WIDE.U32 R2, R11, UR6, R2 ;  /* 0x000000060b027c25 */ /* 0x000fe2000f8e0002 */
[----:B------:R-:W-:-:S03]  /*18120*/  ULDC UR6, c[0x0][0x618] ;  /* 0x0001860000067ab9 */ /* 0x000fc60000000800 */
[----:B------:R-:W-:-:S05]  /*18130*/  IMAD.IADD R3, R3, 0x1, R5 ;  /* 0x0000000103037824 */ /* 0x000fca00078e0205 */
[--C-:B------:R-:W-:Y:S02]  /*18140*/  SHF.R.U64 R11, R2, UR6, R3.reuse ;  /* 0x00000006020b7c19 */ /* 0x100fe40008001203 */
[----:B------:R-:W-:Y:S01]  /*18150*/  SHF.R.U32.HI R2, RZ, UR6, R3 ;  /* 0x00000006ff027c19 */ /* 0x000fe20008011603 */
[----:B------:R-:W-:-:S03]  /*18160*/  ULDC UR6, c[0x0][0x608] ;  /* 0x0001820000067ab9 */ /* 0x000fc60000000800 */
[--C-:B------:R-:W-:Y:S02]  /*18170*/  SHF.R.U64 R12, R11, UR6, R2.reuse ;  /* 0x000000060b0c7c19 */ /* 0x100fe40008001202 */
[----:B------:R-:W-:Y:S01]  /*18180*/  SHF.R.U32.HI R3, RZ, UR6, R2 ;  /* 0x00000006ff037c19 */ /* 0x000fe20008011602 */
[----:B------:R-:W-:-:S03]  /*18190*/  ULDC UR6, c[0x0][0x658] ;  /* 0x0001960000067ab9 */ /* 0x000fc60000000800 */
[--C-:B------:R-:W-:Y:S02]  /*181a0*/  SHF.R.U64 R13, R12, UR6, R3.reuse ;  /* 0x000000060c0d7c19 */ /* 0x100fe40008001203 */
[----:B------:R-:W-:-:S03]  /*181b0*/  SHF.R.U32.HI R15, RZ, UR6, R3 ;  /* 0x00000006ff0f7c19 */ /* 0x000fc60008011603 */
[----:B------:R-:W-:Y:S01]  /*181c0*/  IMAD.MOV.U32 R2, RZ, RZ, R13 ;  /* 0x000000ffff027224 */ /* 0x000fe200078e000d */
[----:B------:R-:W-:Y:S01]  /*181d0*/  MOV R3, R15 ;  /* 0x0000000f00037202 */ /* 0x000fe20000000f00 */
[----:B------:R-:W-:Y:S06]  /*181e0*/  @!P0 BRA `(.L_x_524) ;  /* 0x0000000000288947 */ /* 0x000fec0003800000 */
[----:B------:R-:W-:Y:S02]  /*181f0*/  ULDC UR6, c[0x0][0x64c] ;  /* 0x0001930000067ab9 */ /* 0x000fe40000000800 */
[----:B------:R-:W-:-:S05]  /*18200*/  IADD3 R3, P0, R13, UR6, RZ ;  /* 0x000000060d037c10 */ /* 0x000fca000ff1e0ff */
[----:B------:R-:W-:-:S04]  /*18210*/  IMAD.X R15, RZ, RZ, R15, P0 ;  /* 0x000000ffff0f7224 */ /* 0x000fc800000e060f */
[----:B------:R-:W-:-:S04]  /*18220*/  IMAD.WIDE.U32 R4, R15, UR8, RZ ;  /* 0x000000080f047c25 */ /* 0x000fc8000f8e00ff */
[----:B------:R-:W-:-:S04]  /*18230*/  IMAD.WIDE.U32 R4, P0, R3, UR9, R4 ;  /* 0x0000000903047c25 */ /* 0x000fc8000f800004 */
[----:B------:R-:W-:-:S04]  /*18240*/  IMAD.WIDE.U32 R2, R3, UR8, RZ ;  /* 0x0000000803027c25 */ /* 0x000fc8000f8e00ff */
[----:B------:R-:W-:Y:S01]  /*18250*/  IMAD.MOV.U32 R2, RZ, RZ, R5 ;  /* 0x000000ffff027224 */ /* 0x000fe200078e0005 */
[----:B------:R-:W-:Y:S01]  /*18260*/  IADD3 RZ, P1, R3, R4, RZ ;  /* 0x0000000403ff7210 */ /* 0x000fe20007f3e0ff */
[----:B------:R-:W-:-:S04]  /*18270*/  IMAD.X R3, RZ, RZ, RZ, P0 ;  /* 0x000000ffff037224 */ /* 0x000fc800000e06ff */
[----:B------:R-:W-:-:S08]  /*18280*/  IMAD.WIDE.U32.X R2, R15, UR9, R2, P1 ;  /* 0x000000090f027c25 */ /* 0x000fd000088e0402 */
.L_x_524:
[----:B------:R-:W-:Y:S01]  /*18290*/  ULDC UR6, c[0x0][0x648] ;  /* 0x0001920000067ab9 */ /* 0x000fe20000000800 */
[----:B------:R-:W-:Y:S01]  /*182a0*/  LOP3.LUT R12, R12, UR19, RZ, 0xc0, !PT ;  /* 0x000000130c0c7c12 */ /* 0x000fe2000f8ec0ff */
[----:B------:R-:W-:Y:S01]  /*182b0*/  UISETP.NE.AND UP0, UPT, UR39, URZ, UPT ;  /* 0x0000003f2700728c */ /* 0x000fe2000bf05270 */
[----:B------:R-:W-:Y:S01]  /*182c0*/  SHF.R.U64 R3, R2, UR6, R3 ;  /* 0x0000000602037c19 */ /* 0x000fe20008001203 */
[----:B------:R-:W-:Y:S01]  /*182d0*/  ULDC UR6, c[0x0][0x638] ;  /* 0x00018e0000067ab9 */ /* 0x000fe20000000800 */
[----:B------:R-:W-:Y:S02]  /*182e0*/  IMAD.MOV.U32 R4, RZ, RZ, 0x1 ;  /* 0x00000001ff047424 */ /* 0x000fe400078e00ff */
[C---:B------:R-:W-:Y:S01]  /*182f0*/  IADD3 R2, -R3.reuse, RZ, RZ ;  /* 0x000000ff03027210 */ /* 0x040fe20007ffe1ff */
[----:B------:R-:W-:Y:S01]  /*18300*/  IMAD R12, R3, UR5, R12 ;  /* 0x00000005030c7c24 */ /* 0x000fe2000f8e020c */
[----:B------:R-:W-:Y:S02]  /*18310*/  PLOP3.LUT P0, PT, PT, PT, UP0, 0x40, 0x0 ;  /* 0x000000000000781c */ /* 0x000fe40003f0e808 */
[----:B------:R-:W-:Y:S01]  /*18320*/  PLOP3.LUT P1, PT, PT, PT, UP0, 0x40, 0x0 ;  /* 0x000000000000781c */ /* 0x000fe20003f2e808 */
[----:B------:R-:W-:Y:S01]  /*18330*/  IMAD R13, R2, UR6, R13 ;  /* 0x00000006020d7c24 */ /* 0x000fe2000f8e020d */
[----:B------:R-:W-:Y:S01]  /*18340*/  ULDC UR6, c[0x0][0x610] ;  /* 0x0001840000067ab9 */ /* 0x000fe20000000800 */
[----:B------:R-:W-:Y:S01]  /*18350*/  LOP3.LUT R2, R11, UR4, RZ, 0xc0, !PT ;  /* 0x000000040b027c12 */ /* 0x000fe2000f8ec0ff */
[----:B------:R-:W-:Y:S01]  /*18360*/  IMAD R7, R12, UR6, R7 ;  /* 0x000000060c077c24 */ /* 0x000fe2000f8e0207 */
[----:B------:R-:W-:-:S03]  /*18370*/  ULDC UR6, c[0x0][0x600] ;  /* 0x0001800000067ab9 */ /* 0x000fc60000000800 */
[----:B------:R-:W-:-:S05]  /*18380*/  IMAD R2, R13, UR6, R2 ;  /* 0x000000060d027c24 */ /* 0x000fca000f8e0202 */
[----:B------:R-:W-:Y:S02]  /*18390*/  SEL R3, R2, R7, P0 ;  /* 0x0000000702037207 */ /* 0x000fe40000000000 */
[----:B------:R-:W-:-:S07]  /*183a0*/  SEL R2, R7, R2, P1 ;  /* 0x0000000207027207 */ /* 0x000fce0000800000 */
.L_x_522:
[----:B------:R-:W-:Y:S05]  /*183b0*/  BSYNC B1 ;  /* 0x0000000000017941 */ /* 0x000fea0003800000 */
.L_x_521:
[----:B------:R-:W-:-:S13]  /*183c0*/  LOP3.LUT P0, RZ, R4, 0xff, RZ, 0xc0, !PT ;  /* 0x000000ff04ff7812 */ /* 0x000fda000780c0ff */
[----:B------:R-:W-:Y:S05]  /*183d0*/  @P0 BRA `(.L_x_525) ;  /* 0xfffffff400080947 */ /* 0x000fea000383ffff */
[----:B------:R-:W-:Y:S05]  /*183e0*/  BSYNC B0 ;  /* 0x0000000000007941 */ /* 0x000fea0003800000 */
.L_x_514:
[----:B------:R-:W-:-:S03]  /*183f0*/  UMOV UR6, 0xffffffff ;  /* 0xffffffff00067882 */ /* 0x000fc60000000000 */
[----:B------:R-:W-:Y:S05]  /*18400*/  BRA.DIV UR6, `(.L_x_526) ;  /* 0x0000000206f87947 */ /* 0x000fea000b800000 */
[----:B------:R-:W-:-:S13]  /*18410*/  ELECT P6, URZ, PT ;  /* 0x00000000003f782f */ /* 0x000fda00038c0000 */
.L_x_539:
[----:B------:R-:W-:Y:S04]  /*18420*/  BSSY B0, `(.L_x_527) ;  /* 0x0000023000007945 */ /* 0x000fe80003800000 */
[----:B------:R-:W-:Y:S05]  /*18430*/  @!P6 BRA `(.L_x_528) ;  /* 0x000000000084e947 */ /* 0x000fea0003800000 */
[----:B------:R-:W-:-:S04]  /*18440*/  ULOP3.LUT UR6, UR38, 0x2, URZ, 0xfc, !UPT ;  /* 0x0000000226067892 */ /* 0x000fc8000f8efc3f */
[----:B------:R-:W-:-:S06]  /*18450*/  UISETP.NE.AND UP0, UPT, UR6, 0x3, UPT ;  /* 0x000000030600788c */ /* 0x000fcc000bf05270 */
[----:B------:R-:W-:-:S13]  /*18460*/  PLOP3.LUT P0, PT, PT, PT, UP0, 0x80, 0x0 ;  /* 0x000000000000781c */ /* 0x000fda0003f0f008 */
[----:B------:R-:W-:Y:S05]  /*18470*/  @!P0 BRA `(.L_x_529) ;  /* 0x0000000000048947 */ /* 0x000fea0003800000 */
[----:B------:R-:W-:Y:S01]  /*18480*/  BPT.TRAP 0x1 ;  /* 0x000000040000795c */ /* 0x000fe20000300000 */
.L_x_529:
[----:B------:R-:W0:Y:S01]  /*18490*/  S2R R3, SR_CgaCtaId ;  /* 0x0000000000037919 */ /* 0x000e220000008800 */
[----:B------:R-:W-:-:S04]  /*184a0*/  MOV R2, 0x400 ;  /* 0x0000040000027802 */ /* 0x000fc80000000f00 */
[----:B0-----:R-:W-:Y:S02]  /*184b0*/  LEA R3, R3, R2, 0x18 ;  /* 0x0000000203037211 */ /* 0x001fe400078ec0ff */
[----:B------:R-:W-:-:S03]  /*184c0*/  SHF.L.U32 R2, R0, 0x1f, RZ ;  /* 0x0000001f00027819 */ /* 0x000fc600000006ff */
[----:B------:R-:W-:-:S04]  /*184d0*/  VIADD R3, R3, 0x18 ;  /* 0x0000001803037836 */ /* 0x000fc80000000000 */
[----:B------:R-:W-:-:S04]  /*184e0*/  IMAD R5, R6, 0x8, R3 ;  /* 0x0000000806057824 */ /* 0x000fc800078e0203 */
[----:B------:R-:W0:Y:S02]  /*184f0*/  SYNCS.PHASECHK.TRANS64.TRYWAIT P0, [R5+URZ], R2 ;  /* 0x00000002050075a7 */ /* 0x000e24000800017f */
[----:B0-----:R-:W-:Y:S05]  /*18500*/  @!P0 BRA `(.L_x_530) ;  /* 0x0000000000d88947 */ /* 0x001fea0003800000 */
.L_x_540:
[----:B------:R-:W-:-:S04]  /*18510*/  IADD3 R6, R6, 0x1, RZ ;  /* 0x0000000106067810 */ /* 0x000fc80007ffe0ff */
[----:B------:R-:W-:-:S04]  /*18520*/  ISETP.NE.AND P0, PT, R6, 0x3, PT ;  /* 0x000000030600780c */ /* 0x000fc80003f05270 */
[----:B0-----:R-:W-:Y:S02]  /*18530*/  SEL R5, RZ, 0x1, P0 ;  /* 0x00000001ff057807 */ /* 0x001fe40000000000 */
[----:B------:R-:W-:Y:S02]  /*18540*/  SEL R6, R6, RZ, P0 ;  /* 0x000000ff06067207 */ /* 0x000fe40000000000 */
[----:B------:R-:W-:-:S03]  /*18550*/  LOP3.LUT R5, R0, R5, RZ, 0x3c, !PT ;  /* 0x0000000500057212 */ /* 0x000fc600078e3cff */
[----:B------:R-:W-:Y:S01]  /*18560*/  IMAD R7, R6, 0x8, R3 ;  /* 0x0000000806077824 */ /* 0x000fe200078e0203 */
[----:B------:R-:W-:-:S04]  /*18570*/  SHF.L.U32 R0, R5, 0x1f, RZ ;  /* 0x0000001f05007819 */ /* 0x000fc800000006ff */
[----:B------:R-:W0:Y:S02]  /*18580*/  SYNCS.PHASECHK.TRANS64.TRYWAIT P0, [R7+URZ], R0 ;  /* 0x00000000070075a7 */ /* 0x000e24000800017f */
[----:B0-----:R-:W-:Y:S05]  /*18590*/  @!P0 BRA `(.L_x_531) ;  /* 0x0000000000c88947 */ /* 0x001fea0003800000 */
.L_x_541:
[----:B0-----:R-:W-:-:S05]  /*185a0*/  VIADD R0, R6, 0x1 ;  /* 0x0000000106007836 */ /* 0x001fca0000000000 */
[----:B------:R-:W-:-:S04]  /*185b0*/  ISETP.NE.AND P0, PT, R0, 0x3, PT ;  /* 0x000000030000780c */ /* 0x000fc80003f05270 */
[----:B------:R-:W-:Y:S02]  /*185c0*/  SEL R2, RZ, 0x1, P0 ;  /* 0x00000001ff027807 */ /* 0x000fe40000000000 */
[----:B------:R-:W-:Y:S02]  /*185d0*/  SEL R0, R0, RZ, P0 ;  /* 0x000000ff00007207 */ /* 0x000fe40000000000 */
[----:B------:R-:W-:-:S03]  /*185e0*/  LOP3.LUT R2, R5, R2, RZ, 0x3c, !PT ;  /* 0x0000000205027212 */ /* 0x000fc600078e3cff */
[----:B------:R-:W-:Y:S01]  /*185f0*/  IMAD R3, R0, 0x8, R3 ;  /* 0x0000000800037824 */ /* 0x000fe200078e0203 */
[----:B------:R-:W-:-:S07]  /*18600*/  SHF.L.U32 R0, R2, 0x1f, RZ ;  /* 0x0000001f02007819 */ /* 0x000fce00000006ff */
.L_x_532:
[----:B0-----:R0:W1:Y:S02]  /*18610*/  SYNCS.PHASECHK.TRANS64.TRYWAIT P0, [R3+URZ], R0 ;  /* 0x00000000030075a7 */ /* 0x001064000800017f */
[----:B-1----:R-:W-:Y:S05]  /*18620*/  @!P0 NANOSLEEP.SYNCS 0x989680 ;  /* 0x009896800000895d */ /* 0x002fea0003900000 */
[----:B------:R-:W1:Y:S02]  /*18630*/  @!P0 SYNCS.PHASECHK.TRANS64 P0, [R3+URZ], R0 ;  /* 0x00000000030085a7 */ /* 0x000e64000800007f */
[----:B-1----:R-:W-:Y:S05]  /*18640*/  @!P0 BRA `(.L_x_532) ;  /* 0xfffffffc00f08947 */ /* 0x002fea000383ffff */
.L_x_528:
[----:B------:R-:W-:Y:S05]  /*18650*/  BSYNC B0 ;  /* 0x0000000000007941 */ /* 0x000fea0003800000 */
.L_x_527:
[----:B------:R-:W-:Y:S05]  /*18660*/  EXIT ;  /* 0x000000000000794d */ /* 0x000fea0003800000 */
.L_x_21:
[----:B-1----:R1:W2:Y:S02]  /*18670*/  SYNCS.PHASECHK.TRANS64.TRYWAIT P1, [R3+URZ], R0 ;  /* 0x00000000030075a7 */ /* 0x0022a4000802017f */
[----:B--2---:R-:W-:Y:S05]  /*18680*/  @!P1 NANOSLEEP.SYNCS 0x989680 ;  /* 0x009896800000995d */ /* 0x004fea0003900000 */
[----:B------:R-:W2:Y:S02]  /*18690*/  @!P1 SYNCS.PHASECHK.TRANS64 P1, [R3+URZ], R0 ;  /* 0x00000000030095a7 */ /* 0x000ea4000802007f */
[----:B--2---:R-:W-:Y:S05]  /*186a0*/  @!P1 BRA `(.L_x_21) ;  /* 0xfffffffc00f09947 */ /* 0x004fea000383ffff */
[----:B------:R-:W-:Y:S05]  /*186b0*/  BRA `(.L_x_20) ;  /* 0xfffffe8c00fc7947 */ /* 0x000fea000383ffff */
.L_x_26:
[----:B-1----:R-:W-:-:S04]  /*186c0*/  MOV R5, UR4 ;  /* 0x0000000400057c02 */ /* 0x002fc80008000f00 */
[----:B------:R1:W2:Y:S03]  /*186d0*/  SYNCS.PHASECHK.TRANS64.TRYWAIT P1, [R5+URZ], R3 ;  /* 0x00000003050075a7 */ /* 0x0002a6000802017f */
[----:B--2---:R-:W-:Y:S05]  /*186e0*/  @!P1 NANOSLEEP.SYNCS 0x989680 ;  /* 0x009896800000995d */ /* 0x004fea0003900000 */
[----:B------:R-:W2:Y:S02]  /*186f0*/  @!P1 SYNCS.PHASECHK.TRANS64 P1, [R5+URZ], R3 ;  /* 0x00000003050095a7 */ /* 0x000ea4000802007f */
[----:B--2---:R-:W-:Y:S05]  /*18700*/  @!P1 BRA `(.L_x_26) ;  /* 0xfffffffc00ec9947 */ /* 0x004fea000383ffff */
[----:B------:R-:W-:Y:S05]  /*18710*/  BRA `(.L_x_25) ;  /* 0xfffffeb400cc7947 */ /* 0x000fea000383ffff */
.L_x_515:
[----:B------:R-:W-:Y:S01]  /*18720*/  BSSY B1, `(.L_x_533) ;  /* 0x0000006000017945 */ /* 0x000fe20003800000 */
[----:B------:R-:W-:-:S07]  /*18730*/  IMAD.MOV.U32 R15, RZ, RZ, -0x1 ;  /* 0xffffffffff0f7424 */ /* 0x000fce00078e00ff */
[----:B------:R-:W-:Y:S05]  /*18740*/  WARPSYNC.COLLECTIVE R15, `(.L_x_534) ;  /* 0x000000000f0c7348 */ /* 0x000fea0003c00000 */
[----:B------:R-:W-:Y:S02]  /*18750*/  ELECT P6, UR62, PT ;  /* 0x00000000003e782f */ /* 0x000fe400038c0000 */
[----:B------:R-:W-:Y:S01]  /*18760*/  MOV R14, UR62 ;  /* 0x0000003e000e7c02 */ /* 0x000fe20008000f00 */
[----:B------:R-:W-:Y:S10]  /*18770*/  ENDCOLLECTIVE ;  /* 0x000000000000791b */ /* 0x000ff40003800000 */
.L_x_534:
[----:B------:R-:W-:Y:S05]  /*18780*/  BSYNC B1 ;  /* 0x0000000000017941 */ /* 0x000fea0003800000 */
.L_x_533:
[----:B------:R-:W-:Y:S05]  /*18790*/  BRA `(.L_x_535) ;  /* 0xfffffff000247947 */ /* 0x000fea000383ffff */
.L_x_518:
[----:B0-----:R0:W2:Y:S02]  /*187a0*/  SYNCS.PHASECHK.TRANS64.TRYWAIT P0, [R7+URZ+0x18], R12 ;  /* 0x0000180c070075a7 */ /* 0x0010a4000800017f */
[----:B--2---:R-:W-:Y:S05]  /*187b0*/  @!P0 NANOSLEEP.SYNCS 0x989680 ;  /* 0x009896800000895d */ /* 0x004fea0003900000 */
[----:B------:R-:W2:Y:S02]  /*187c0*/  @!P0 SYNCS.PHASECHK.TRANS64 P0, [R7+URZ+0x18], R12 ;  /* 0x0000180c070085a7 */ /* 0x000ea4000800007f */
[----:B--2---:R-:W-:Y:S05]  /*187d0*/  @!P0 BRA `(.L_x_518) ;  /* 0xfffffffc00f08947 */ /* 0x004fea000383ffff */
[----:B------:R-:W-:Y:S05]  /*187e0*/  BRA `(.L_x_536) ;  /* 0xfffffff000647947 */ /* 0x000fea000383ffff */
.L_x_526:
[----:B------:R-:W-:Y:S01]  /*187f0*/  BSSY B0, `(.L_x_537) ;  /* 0x0000006000007945 */ /* 0x000fe20003800000 */
[----:B------:R-:W-:-:S07]  /*18800*/  IMAD.MOV.U32 R15, RZ, RZ, -0x1 ;  /* 0xffffffffff0f7424 */ /* 0x000fce00078e00ff */
[----:B------:R-:W-:Y:S05]  /*18810*/  WARPSYNC.COLLECTIVE R15, `(.L_x_538) ;  /* 0x000000000f0c7348 */ /* 0x000fea0003c00000 */
[----:B------:R-:W-:Y:S02]  /*18820*/  ELECT P6, UR62, PT ;  /* 0x00000000003e782f */ /* 0x000fe400038c0000 */
[----:B------:R-:W-:Y:S01]  /*18830*/  MOV R14, UR62 ;  /* 0x0000003e000e7c02 */ /* 0x000fe20008000f00 */
[----:B------:R-:W-:Y:S10]  /*18840*/  ENDCOLLECTIVE ;  /* 0x000000000000791b */ /* 0x000ff40003800000 */
.L_x_538:
[----:B------:R-:W-:Y:S05]  /*18850*/  BSYNC B0 ;  /* 0x0000000000007941 */ /* 0x000fea0003800000 */
.L_x_537:
[----:B------:R-:W-:Y:S05]  /*18860*/  BRA `(.L_x_539) ;  /* 0xfffffff800ec7947 */ /* 0x000fea000383ffff */
.L_x_530:
[----:B0-----:R0:W1:Y:S02]  /*18870*/  SYNCS.PHASECHK.TRANS64.TRYWAIT P0, [R5+URZ], R2 ;  /* 0x00000002050075a7 */ /* 0x001064000800017f */
[----:B-1----:R-:W-:Y:S05]  /*18880*/  @!P0 NANOSLEEP.SYNCS 0x989680 ;  /* 0x009896800000895d */ /* 0x002fea0003900000 */
[----:B------:R-:W1:Y:S02]  /*18890*/  @!P0 SYNCS.PHASECHK.TRANS64 P0, [R5+URZ], R2 ;  /* 0x00000002050085a7 */ /* 0x000e64000800007f */
[----:B-1----:R-:W-:Y:S05]  /*188a0*/  @!P0 BRA `(.L_x_530) ;  /* 0xfffffffc00f08947 */ /* 0x002fea000383ffff */
[----:B------:R-:W-:Y:S05]  /*188b0*/  BRA `(.L_x_540) ;  /* 0xfffffffc00147947 */ /* 0x000fea000383ffff */
.L_x_531:
[----:B0-----:R0:W1:Y:S02]  /*188c0*/  SYNCS.PHASECHK.TRANS64.TRYWAIT P0, [R7+URZ], R0 ;  /* 0x00000000070075a7 */ /* 0x001064000800017f */
[----:B-1----:R-:W-:Y:S05]  /*188d0*/  @!P0 NANOSLEEP.SYNCS 0x989680 ;  /* 0x009896800000895d */ /* 0x002fea0003900000 */
[----:B------:R-:W1:Y:S02]  /*188e0*/  @!P0 SYNCS.PHASECHK.TRANS64 P0, [R7+URZ], R0 ;  /* 0x00000000070085a7 */ /* 0x000e64000800007f */
[----:B-1----:R-:W-:Y:S05]  /*188f0*/  @!P0 BRA `(.L_x_531) ;  /* 0xfffffffc00f08947 */ /* 0x002fea000383ffff */
[----:B------:R-:W-:Y:S05]  /*18900*/  BRA `(.L_x_541) ;  /* 0xfffffffc00247947 */ /* 0x000fea000383ffff */
.L_x_542:
[----:B------:R-:W-:-:S00]  /*18910*/  BRA `(.L_x_542) ;  /* 0xfffffffc00fc7947 */ /* 0x000fc0000383ffff */
[----:B------:R-:W-:-:S00]  /*18920*/  NOP ;  /* 0x0000000000007918 */ /* 0x000fc00000000000 */
        /* <DEDUP_REMOVED lines=13> */
.L_x_543:


//--------------------- .nv.global.init           --------------------------
	.section	.nv.global.init,"aw",@progbits
.nv.global.init:
	.type		$str$22,@object
	.size		$str$22,($str$23 - $str$22)
$str$22:
        /*0000*/ 	.byte	0x6b, 0x5f, 0x74, 0x69, 0x6c, 0x65, 0x5f, 0x63, 0x6f, 0x75, 0x6e, 0x74, 0x20, 0x3e, 0x3d, 0x20
        /*0010*/ 	.byte	0x31, 0x00
	.type		$str$23,@object
	.size		$str$23,(__unnamed_1 - $str$23)
$str$23:
        /*0012*/ 	.byte	0x2f, 0x74, 0x6d, 0x70, 0x2f, 0x63, 0x75, 0x74, 0x6c, 0x61, 0x73, 0x73, 0x5f, 0x73, 0x77, 0x65
        /*0022*/ 	.byte	0x65, 0x70, 0x5f, 0x73, 0x72, 0x63, 0x2f, 0x69, 0x6e, 0x63, 0x6c, 0x75, 0x64, 0x65, 0x2f, 0x63
        /*0032*/ 	.byte	0x75, 0x74, 0x6c, 0x61, 0x73, 0x73, 0x2f, 0x67, 0x65, 0x6d, 0x6d, 0x2f, 0x63, 0x6f, 0x6c, 0x6c
        /*0042*/ 	.byte	0x65, 0x63, 0x74, 0x69, 0x76, 0x65, 0x2f, 0x73, 0x6d, 0x39, 0x30, 0x5f, 0x6d, 0x6d, 0x61, 0x5f
        /*0052*/ 	.byte	0x74, 0x6d, 0x61, 0x5f, 0x67, 0x6d, 0x6d, 0x61, 0x5f, 0x73, 0x73, 0x5f, 0x77, 0x61, 0x72, 0x70
        /*0062*/ 	.byte	0x73, 0x70, 0x65, 0x63, 0x69, 0x61, 0x6c, 0x69, 0x7a, 0x65, 0x64, 0x2e, 0x68, 0x70, 0x70, 0x00
	.type		__unnamed_1,@object
	.size		__unnamed_1,(.L_0 - __unnamed_1)
__unnamed_1:
        /* <DEDUP_REMOVED lines=181> */
        /*0bc2*/ 	.byte	0x74, 0x69, 0x74, 0x79, 0x5d, 0x00
.L_0:


//--------------------- .nv.shared._ZN7cutlass13device_kernelINS_4gemm6kernel13GemmUniversalIN4cute5tupleIJiiiiEEENS1_10collective13CollectiveMmaINS1_34MainloopSm90TmaGmmaWarpSpecializedILi3ENS5_IJNS4_1CILi2EEENSA_ILi1EEESC_EEENS1_35KernelTmaWarpSpecializedCooperativeEEENS5_IJNSA_ILi384EEENSA_ILi160EEENSA_ILi64EEEEEENS_6half_tENS5_IJlSC_lEEESK_SL_NS4_8TiledMMAINS4_8MMA_AtomIJNS4_4SM904GMMA25MMA_64x32x16_F32F16F16_SSILNSP_5MajorE0ELSR_0ELNSP_7ScaleInE1ELSS_1EEEEEENS4_6LayoutISD_NS5_IJSC_NSA_ILi0EEESW_EEEEENS5_IJNS4_10UnderscoreESZ_SZ_EEEEENS4_13SM90_TMA_LOADENS4_14ComposedLayoutINS4_7SwizzleILi3ELi4ELi3EEENS4_18smem_ptr_flag_bitsILi16EEENSV_INS5_IJNSA_ILi8EEESI_EEENS5_IJSI_SC_EEEEEEEvNS4_8identityENS4_23SM90_TMA_LOAD_MULTICASTES1C_vS1D_EENS_8epilogue10collective6detail29Sm90TmaWarpSpecializedAdapterINS1H_15DefaultEpilogueISK_SL_SL_NS1G_6thread17LinearCombinationISK_Li1EffLNS1L_9ScaleType4KindE0ELNS_15FloatRoundStyleE2ESK_EENS1_15EpilogueDefaultEEEEEvvEEEEvNT_6ParamsE --------------------------
	.section	.nv.shared._ZN7cutlass13device_kernelINS_4gemm6kernel13GemmUniversalIN4cute5tupleIJiiiiEEENS1_10collective13CollectiveMmaINS1_34MainloopSm90TmaGmmaWarpSpecializedILi3ENS5_IJNS4_1CILi2EEENSA_ILi1EEESC_EEENS1_35KernelTmaWarpSpecializedCooperativeEEENS5_IJNSA_ILi384EEENSA_ILi160EEENSA_ILi64EEEEEENS_6half_tENS5_IJlSC_lEEESK_SL_NS4_8TiledMMAINS4_8MMA_AtomIJNS4_4SM904GMMA25MMA_64x32x16_F32F16F16_SSILNSP_5MajorE0ELSR_0ELNSP_7ScaleInE1ELSS_1EEEEEENS4_6LayoutISD_NS5_IJSC_NSA_ILi0EEESW_EEEEENS5_IJNS4_10UnderscoreESZ_SZ_EEEEENS4_13SM90_TMA_LOADENS4_14ComposedLayoutINS4_7SwizzleILi3ELi4ELi3EEENS4_18smem_ptr_flag_bitsILi16EEENSV_INS5_IJNSA_ILi8EEESI_EEENS5_IJSI_SC_EEEEEEEvNS4_8identityENS4_23SM90_TMA_LOAD_MULTICASTES1C_vS1D_EENS_8epilogue10collective6detail29Sm90TmaWarpSpecializedAdapterINS1H_15DefaultEpilogueISK_SL_SL_NS1G_6thread17LinearCombinationISK_Li1EffLNS1L_9ScaleType4KindE0ELNS_15FloatRoundStyleE2ESK_EENS1_15EpilogueDefaultEEEEEvvEEEEvNT_6ParamsE,"aw",@nobits
	.sectionflags	@""
	.align	16
	.zero		1024


//--------------------- .nv.shared.reserved.0     --------------------------
	.section	.nv.shared.reserved.0,"aw",@nobits
	.weak		__nv_reservedSMEM_offset_0_alias
	.size		__nv_reservedSMEM_offset_0_alias, 0, 0
	.other		__nv_reservedSMEM_offset_0_alias,@"STO_CUDA_RESERVED_SHARED STV_DEFAULT"
__nv_reservedSMEM_offset_0_alias:
	.zero		0


//--------------------- .nv.global                --------------------------
	.section	.nv.global,"aw",@nobits
.nv.global:
	.type		_ZN40_INTERNAL_0aacdfbf_4_k_cu_3cb7eb94_119914cute1_E,@object
	.size		_ZN40_INTERNAL_0aacdfbf_4_k_cu_3cb7eb94_119914cute1_E,(_ZN40_INTERNAL_0aacdfbf_4_k_cu_3cb7eb94_119914cuda3std3__45__cpo6cbeginE - _ZN40_INTERNAL_0aacdfbf_4_k_cu_3cb7eb94_119914cute1_E)
_ZN40_INTERNAL_0aacdfbf_4_k_cu_3cb7eb94_119914cute1_E:
	.zero		1
	.type		_ZN40_INTERNAL_0aacdfbf_4_k_cu_3cb7eb94_119914cuda3std3__45__cpo6cbeginE,@object
	.size		_ZN40_INTERNAL_0aacdfbf_4_k_cu_3cb7eb94_119914cuda3std3__45__cpo6cbeginE,(_ZN40_INTERNAL_0aacdfbf_4_k_cu_3cb7eb94_119914cuda3std3__48in_placeE - _ZN40_INTERNAL_0aacdfbf_4_k_cu_3cb7eb94_119914cuda3std3__45__cpo6cbeginE)
_ZN40_INTERNAL_0aacdfbf_4_k_cu_3cb7eb94_119914cuda3std3__45__cpo6cbeginE:
	.zero		1
	.type		_ZN40_INTERNAL_0aacdfbf_4_k_cu_3cb7eb94_119914cuda3std3__48in_placeE,@object
	.size		_ZN40_INTERNAL_0aacdfbf_4_k_cu_3cb7eb94_119914cuda3std3__48in_placeE,(_ZN40_INTERNAL_0aacdfbf_4_k_cu_3cb7eb94_119914cuda3std6ranges3__45__cpo9iter_moveE - _ZN40_INTERNAL_0aacdfbf_4_k_cu_3cb7eb94_119914cuda3std3__48in_placeE)
_ZN40_INTERNAL_0aacdfbf_4_k_cu_3cb7eb94_119914cuda3std3__48in_placeE:
	.zero		1
	.type		_ZN40_INTERNAL_0aacdfbf_4_k_cu_3cb7eb94_119914cuda3std6ranges3__45__cpo9iter_moveE,@object
	.size		_ZN40_INTERNAL_0aacdfbf_4_k_cu_3cb7eb94_119914cuda3std6ranges3__45__cpo9iter_moveE,(_ZN40_INTERNAL_0aacdfbf_4_k_cu_3cb7eb94_119914cuda3std3__45__cpo5beginE - _ZN40_INTERNAL_0aacdfbf_4_k_cu_3cb7eb94_119914cuda3std6ranges3__45__cpo9iter_moveE)
_ZN40_INTERNAL_0aacdfbf_4_k_cu_3cb7eb94_119914cuda3std6ranges3__45__cpo9iter_moveE:
	.zero		1
	.type		_ZN40_INTERNAL_0aacdfbf_4_k_cu_3cb7eb94_119914cuda3std3__45__cpo5beginE,@object
	.size		_ZN40_INTERNAL_0aacdfbf_4_k_cu_3cb7eb94_119914cuda3std3__45__cpo5beginE,(_ZN40_INTERNAL_0aacdfbf_4_k_cu_3cb7eb94_119914cuda3std3__442_GLOBAL__N__0aacdfbf_4_k_cu_3cb7eb94_119916ignoreE - _ZN40_INTERNAL_0aacdfbf_4_k_cu_3cb7eb94_119914cuda3std3__45__cpo5beginE)
_ZN40_INTERNAL_0aacdfbf_4_k_cu_3cb7eb94_119914cuda3std3__45__cpo5beginE:
	.zero		1
	.type		_ZN40_INTERNAL_0aacdfbf_4_k_cu_3cb7eb94_119914cuda3std3__442_GLOBAL__N__0aacdfbf_4_k_cu_3cb7eb94_119916ignoreE,@object
	.size		_ZN40_INTERNAL_0aacdfbf_4_k_cu_3cb7eb94_119914cuda3std3__442_GLOBAL__N__0aacdfbf_4_k_cu_3cb7eb94_119916ignoreE,(_ZN40_INTERNAL_0aacdfbf_4_k_cu_3cb7eb94_119914cute7productE - _ZN40_INTERNAL_0aacdfbf_4_k_cu_3cb7eb94_119914cuda3std3__442_GLOBAL__N__0aacdfbf_4_k_cu_3cb7eb94_119916ignoreE)
_ZN40_INTERNAL_0aacdfbf_4_k_cu_3cb7eb94_119914cuda3std3__442_GLOBAL__N__0aacdfbf_4_k_cu_3cb7eb94_119916ignoreE:
	.zero		1
	.type		_ZN40_INTERNAL_0aacdfbf_4_k_cu_3cb7eb94_119914cute7productE,@object
	.size		_ZN40_INTERNAL_0aacdfbf_4_k_cu_3cb7eb94_119914cute7productE,(_ZN40_INTERNAL_0aacdfbf_4_k_cu_3cb7eb94_119914cuda3std3__45__cpo3endE - _ZN40_INTERNAL_0aacdfbf_4_k_cu_3cb7eb94_119914cute7productE)
_ZN40_INTERNAL_0aacdfbf_4_k_cu_3cb7eb94_119914cute7productE:
	.zero		1
	.type		_ZN40_INTERNAL_0aacdfbf_4_k_cu_3cb7eb94_119914cuda3std3__45__cpo3endE,@object
	.size		_ZN40_INTERNAL_0aacdfbf_4_k_cu_3cb7eb94_119914cuda3std3__45__cpo3endE,(_ZN40_INTERNAL_0aacdfbf_4_k_cu_3cb7eb94_119914cuda3std3__419piecewise_constructE - _ZN40_INTERNAL_0aacdfbf_4_k_cu_3cb7eb94_119914cuda3std3__45__cpo3endE)
_ZN40_INTERNAL_0aacdfbf_4_k_cu_3cb7eb94_119914cuda3std3__45__cpo3endE:
	.zero		1
	.type		_ZN40_INTERNAL_0aacdfbf_4_k_cu_3cb7eb94_119914cuda3std3__419piecewise_constructE,@object
	.size		_ZN40_INTERNAL_0aacdfbf_4_k_cu_3cb7eb94_119914cuda3std3__419piecewise_constructE,(_ZN40_INTERNAL_0aacdfbf_4_k_cu_3cb7eb94_119914cuda3std3__45__cpo4cendE - _ZN40_INTERNAL_0aacdfbf_4_k_cu_3cb7eb94_119914cuda3std3__419piecewise_constructE)
_ZN40_INTERNAL_0aacdfbf_4_k_cu_3cb7eb94_119914cuda3std3__419piecewise_constructE:
	.zero		1
	.type		_ZN40_INTERNAL_0aacdfbf_4_k_cu_3cb7eb94_119914cuda3std3__45__cpo4cendE,@object
	.size		_ZN40_INTERNAL_0aacdfbf_4_k_cu_3cb7eb94_119914cuda3std3__45__cpo4cendE,(_ZN40_INTERNAL_0aacdfbf_4_k_cu_3cb7eb94_119914cuda3std6ranges3__45__cpo4swapE - _ZN40_INTERNAL_0aacdfbf_4_k_cu_3cb7eb94_119914cuda3std3__45__cpo4cendE)
_ZN40_INTERNAL_0aacdfbf_4_k_cu_3cb7eb94_119914cuda3std3__45__cpo4cendE:
	.zero		1
	.type		_ZN40_INTERNAL_0aacdfbf_4_k_cu_3cb7eb94_119914cuda3std6ranges3__45__cpo4swapE,@object
	.size		_ZN40_INTERNAL_0aacdfbf_4_k_cu_3cb7eb94_119914cuda3std6ranges3__45__cpo4swapE,(.L_8 - _ZN40_INTERNAL_0aacdfbf_4_k_cu_3cb7eb94_119914cuda3std6ranges3__45__cpo4swapE)
_ZN40_INTERNAL_0aacdfbf_4_k_cu_3cb7eb94_119914cuda3std6ranges3__45__cpo4swapE:
	.zero		1
.L_8:


//--------------------- .nv.constant0._ZN7cutlass13device_kernelINS_4gemm6kernel13GemmUniversalIN4cute5tupleIJiiiiEEENS1_10collective13CollectiveMmaINS1_34MainloopSm90TmaGmmaWarpSpecializedILi3ENS5_IJNS4_1CILi2EEENSA_ILi1EEESC_EEENS1_35KernelTmaWarpSpecializedCooperativeEEENS5_IJNSA_ILi384EEENSA_ILi160EEENSA_ILi64EEEEEENS_6half_tENS5_IJlSC_lEEESK_SL_NS4_8TiledMMAINS4_8MMA_AtomIJNS4_4SM904GMMA25MMA_64x32x16_F32F16F16_SSILNSP_5MajorE0ELSR_0ELNSP_7ScaleInE1ELSS_1EEEEEENS4_6LayoutISD_NS5_IJSC_NSA_ILi0EEESW_EEEEENS5_IJNS4_10UnderscoreESZ_SZ_EEEEENS4_13SM90_TMA_LOADENS4_14ComposedLayoutINS4_7SwizzleILi3ELi4ELi3EEENS4_18smem_ptr_flag_bitsILi16EEENSV_INS5_IJNSA_ILi8EEESI_EEENS5_IJSI_SC_EEEEEEEvNS4_8identityENS4_23SM90_TMA_LOAD_MULTICASTES1C_vS1D_EENS_8epilogue10collective6detail29Sm90TmaWarpSpecializedAdapterINS1H_15DefaultEpilogueISK_SL_SL_NS1G_6thread17LinearCombinationISK_Li1EffLNS1L_9ScaleType4KindE0ELNS_15FloatRoundStyleE2ESK_EENS1_15EpilogueDefaultEEEEEvvEEEEvNT_6ParamsE --------------------------
	.section	.nv.constant0._ZN7cutlass13device_kernelINS_4gemm6kernel13GemmUniversalIN4cute5tupleIJiiiiEEENS1_10collective13CollectiveMmaINS1_34MainloopSm90TmaGmmaWarpSpecializedILi3ENS5_IJNS4_1CILi2EEENSA_ILi1EEESC_EEENS1_35KernelTmaWarpSpecializedCooperativeEEENS5_IJNSA_ILi384EEENSA_ILi160EEENSA_ILi64EEEEEENS_6half_tENS5_IJlSC_lEEESK_SL_NS4_8TiledMMAINS4_8MMA_AtomIJNS4_4SM904GMMA25MMA_64x32x16_F32F16F16_SSILNSP_5MajorE0ELSR_0ELNSP_7ScaleInE1ELSS_1EEEEEENS4_6LayoutISD_NS5_IJSC_NSA_ILi0EEESW_EEEEENS5_IJNS4_10UnderscoreESZ_SZ_EEEEENS4_13SM90_TMA_LOADENS4_14ComposedLayoutINS4_7SwizzleILi3ELi4ELi3EEENS4_18smem_ptr_flag_bitsILi16EEENSV_INS5_IJNSA_ILi8EEESI_EEENS5_IJSI_SC_EEEEEEEvNS4_8identityENS4_23SM90_TMA_LOAD_MULTICASTES1C_vS1D_EENS_8epilogue10collective6detail29Sm90TmaWarpSpecializedAdapterINS1H_15DefaultEpilogueISK_SL_SL_NS1G_6thread17LinearCombinationISK_Li1EffLNS1L_9ScaleType4KindE0ELNS_15FloatRoundStyleE2ESK_EENS1_15EpilogueDefaultEEEEEvvEEEEvNT_6ParamsE,"a",@progbits
	.sectionflags	@""
	.align	4
.nv.constant0._ZN7cutlass13device_kernelINS_4gemm6kernel13GemmUniversalIN4cute5tupleIJiiiiEEENS1_10collective13CollectiveMmaINS1_34MainloopSm90TmaGmmaWarpSpecializedILi3ENS5_IJNS4_1CILi2EEENSA_ILi1EEESC_EEENS1_35KernelTmaWarpSpecializedCooperativeEEENS5_IJNSA_ILi384EEENSA_ILi160EEENSA_ILi64EEEEEENS_6half_tENS5_IJlSC_lEEESK_SL_NS4_8TiledMMAINS4_8MMA_AtomIJNS4_4SM904GMMA25MMA_64x32x16_F32F16F16_SSILNSP_5MajorE0ELSR_0ELNSP_7ScaleInE1ELSS_1EEEEEENS4_6LayoutISD_NS5_IJSC_NSA_ILi0EEESW_EEEEENS5_IJNS4_10UnderscoreESZ_SZ_EEEEENS4_13SM90_TMA_LOADENS4_14ComposedLayoutINS4_7SwizzleILi3ELi4ELi3EEENS4_18smem_ptr_flag_bitsILi16EEENSV_INS5_IJNSA_ILi8EEESI_EEENS5_IJSI_SC_EEEEEEEvNS4_8identityENS4_23SM90_TMA_LOAD_MULTICASTES1C_vS1D_EENS_8epilogue10collective6detail29Sm90TmaWarpSpecializedAdapterINS1H_15DefaultEpilogueISK_SL_SL_NS1G_6thread17LinearCombinationISK_Li1EffLNS1L_9ScaleType4KindE0ELNS_15FloatRoundStyleE2ESK_EENS1_15EpilogueDefaultEEEEEvvEEEEvNT_6ParamsE:
	.zero		1664


//--------------------- SYMBOLS --------------------------

	.type		.nv.reservedSmem.offset0,@object
	.size		.nv.reservedSmem.offset0,0x4
	.type		__assertfail,@function
